//
// Generated by NVIDIA NVVM Compiler
//
// Compiler Build ID: CL-36424714
// Cuda compilation tools, release 13.0, V13.0.88
// Based on NVVM 20.0.0
//

.version 9.0
.target sm_100
.address_size 64

	// .globl	_ZN3cub18CUB_300001_SM_10006detail11EmptyKernelIvEEvv
// _ZZN3cub18CUB_300001_SM_10006detail6reduce28DeviceReduceSingleTileKernelINS2_10policy_hubIijN4cuda3std3__44plusIiEEE10Policy1000EN6thrust24THRUST_300001_SM_1000_NS6detail15normal_iteratorINSD_10device_ptrIcEEEEPijS9_iiNS7_10__identityEEEvT0_T1_T2_T3_T4_T6_E12temp_storage has been demoted
// _ZZN3cub18CUB_300001_SM_10006detail6reduce18DeviceReduceKernelINS2_10policy_hubIijN4cuda3std3__44plusIiEEE10Policy1000EN6thrust24THRUST_300001_SM_1000_NS6detail15normal_iteratorINSD_10device_ptrIcEEEEjS9_iNS7_10__identityEEEvT0_PT3_T1_NS0_13GridEvenShareISN_EET2_T4_E12temp_storage has been demoted
// _ZZN3cub18CUB_300001_SM_10006detail6reduce28DeviceReduceSingleTileKernelINS2_10policy_hubIijN4cuda3std3__44plusIiEEE10Policy1000EPiSC_iS9_iiNS7_10__identityEEEvT0_T1_T2_T3_T4_T6_E12temp_storage has been demoted
// _ZZN3cub18CUB_300001_SM_10006detail6reduce28DeviceReduceSingleTileKernelINS2_10policy_hubIiyN4cuda3std3__44plusIiEEE10Policy1000EN6thrust24THRUST_300001_SM_1000_NS6detail15normal_iteratorINSD_10device_ptrIcEEEEPiyS9_iiNS7_10__identityEEEvT0_T1_T2_T3_T4_T6_E12temp_storage has been demoted
// _ZZN3cub18CUB_300001_SM_10006detail6reduce18DeviceReduceKernelINS2_10policy_hubIiyN4cuda3std3__44plusIiEEE10Policy1000EN6thrust24THRUST_300001_SM_1000_NS6detail15normal_iteratorINSD_10device_ptrIcEEEEyS9_iNS7_10__identityEEEvT0_PT3_T1_NS0_13GridEvenShareISN_EET2_T4_E12temp_storage has been demoted
// _ZZN3cub18CUB_300001_SM_10006detail6reduce28DeviceReduceSingleTileKernelINS2_10policy_hubIiyN4cuda3std3__44plusIiEEE10Policy1000EPiSC_iS9_iiNS7_10__identityEEEvT0_T1_T2_T3_T4_T6_E12temp_storage has been demoted
.global .align 1 .b8 _ZN34_INTERNAL_767045cc_4_k_cu_20c3c1ed4cuda3std3__45__cpo5beginE[1];
.global .align 1 .b8 _ZN34_INTERNAL_767045cc_4_k_cu_20c3c1ed4cuda3std3__45__cpo3endE[1];
.global .align 1 .b8 _ZN34_INTERNAL_767045cc_4_k_cu_20c3c1ed4cuda3std3__45__cpo6cbeginE[1];
.global .align 1 .b8 _ZN34_INTERNAL_767045cc_4_k_cu_20c3c1ed4cuda3std3__45__cpo4cendE[1];
.global .align 1 .b8 _ZN34_INTERNAL_767045cc_4_k_cu_20c3c1ed4cuda3std3__45__cpo6rbeginE[1];
.global .align 1 .b8 _ZN34_INTERNAL_767045cc_4_k_cu_20c3c1ed4cuda3std3__45__cpo4rendE[1];
.global .align 1 .b8 _ZN34_INTERNAL_767045cc_4_k_cu_20c3c1ed4cuda3std3__45__cpo7crbeginE[1];
.global .align 1 .b8 _ZN34_INTERNAL_767045cc_4_k_cu_20c3c1ed4cuda3std3__45__cpo5crendE[1];
.global .align 1 .b8 _ZN34_INTERNAL_767045cc_4_k_cu_20c3c1ed4cuda3std3__436_GLOBAL__N__767045cc_4_k_cu_20c3c1ed6ignoreE[1];
.global .align 1 .b8 _ZN34_INTERNAL_767045cc_4_k_cu_20c3c1ed4cuda3std3__419piecewise_constructE[1];
.global .align 1 .b8 _ZN34_INTERNAL_767045cc_4_k_cu_20c3c1ed4cuda3std3__48in_placeE[1];
.global .align 1 .b8 _ZN34_INTERNAL_767045cc_4_k_cu_20c3c1ed4cuda3std3__420unreachable_sentinelE[1];
.global .align 1 .b8 _ZN34_INTERNAL_767045cc_4_k_cu_20c3c1ed4cuda3std3__47nulloptE[1];
.global .align 1 .b8 _ZN34_INTERNAL_767045cc_4_k_cu_20c3c1ed4cuda3std3__48unexpectE[1];
.global .align 1 .b8 _ZN34_INTERNAL_767045cc_4_k_cu_20c3c1ed4cuda3std6ranges3__45__cpo4swapE[1];
.global .align 1 .b8 _ZN34_INTERNAL_767045cc_4_k_cu_20c3c1ed4cuda3std6ranges3__45__cpo9iter_moveE[1];
.global .align 1 .b8 _ZN34_INTERNAL_767045cc_4_k_cu_20c3c1ed4cuda3std6ranges3__45__cpo5beginE[1];
.global .align 1 .b8 _ZN34_INTERNAL_767045cc_4_k_cu_20c3c1ed4cuda3std6ranges3__45__cpo3endE[1];
.global .align 1 .b8 _ZN34_INTERNAL_767045cc_4_k_cu_20c3c1ed4cuda3std6ranges3__45__cpo6cbeginE[1];
.global .align 1 .b8 _ZN34_INTERNAL_767045cc_4_k_cu_20c3c1ed4cuda3std6ranges3__45__cpo4cendE[1];
.global .align 1 .b8 _ZN34_INTERNAL_767045cc_4_k_cu_20c3c1ed4cuda3std6ranges3__45__cpo7advanceE[1];
.global .align 1 .b8 _ZN34_INTERNAL_767045cc_4_k_cu_20c3c1ed4cuda3std6ranges3__45__cpo9iter_swapE[1];
.global .align 1 .b8 _ZN34_INTERNAL_767045cc_4_k_cu_20c3c1ed4cuda3std6ranges3__45__cpo4nextE[1];
.global .align 1 .b8 _ZN34_INTERNAL_767045cc_4_k_cu_20c3c1ed4cuda3std6ranges3__45__cpo4prevE[1];
.global .align 1 .b8 _ZN34_INTERNAL_767045cc_4_k_cu_20c3c1ed4cuda3std6ranges3__45__cpo4dataE[1];
.global .align 1 .b8 _ZN34_INTERNAL_767045cc_4_k_cu_20c3c1ed4cuda3std6ranges3__45__cpo5cdataE[1];
.global .align 1 .b8 _ZN34_INTERNAL_767045cc_4_k_cu_20c3c1ed4cuda3std6ranges3__45__cpo4sizeE[1];
.global .align 1 .b8 _ZN34_INTERNAL_767045cc_4_k_cu_20c3c1ed4cuda3std6ranges3__45__cpo5ssizeE[1];
.global .align 1 .b8 _ZN34_INTERNAL_767045cc_4_k_cu_20c3c1ed4cuda3std6ranges3__45__cpo8distanceE[1];
.global .align 1 .b8 _ZN34_INTERNAL_767045cc_4_k_cu_20c3c1ed6thrust24THRUST_300001_SM_1000_NS8cuda_cub3parE[1];
.global .align 1 .b8 _ZN34_INTERNAL_767045cc_4_k_cu_20c3c1ed6thrust24THRUST_300001_SM_1000_NS8cuda_cub10par_nosyncE[1];
.global .align 1 .b8 _ZN34_INTERNAL_767045cc_4_k_cu_20c3c1ed6thrust24THRUST_300001_SM_1000_NS6system6detail10sequential3seqE[1];
.global .align 1 .b8 _ZN34_INTERNAL_767045cc_4_k_cu_20c3c1ed6thrust24THRUST_300001_SM_1000_NS12placeholders2_1E[1];
.global .align 1 .b8 _ZN34_INTERNAL_767045cc_4_k_cu_20c3c1ed6thrust24THRUST_300001_SM_1000_NS12placeholders2_2E[1];
.global .align 1 .b8 _ZN34_INTERNAL_767045cc_4_k_cu_20c3c1ed6thrust24THRUST_300001_SM_1000_NS12placeholders2_3E[1];
.global .align 1 .b8 _ZN34_INTERNAL_767045cc_4_k_cu_20c3c1ed6thrust24THRUST_300001_SM_1000_NS12placeholders2_4E[1];
.global .align 1 .b8 _ZN34_INTERNAL_767045cc_4_k_cu_20c3c1ed6thrust24THRUST_300001_SM_1000_NS12placeholders2_5E[1];
.global .align 1 .b8 _ZN34_INTERNAL_767045cc_4_k_cu_20c3c1ed6thrust24THRUST_300001_SM_1000_NS12placeholders2_6E[1];
.global .align 1 .b8 _ZN34_INTERNAL_767045cc_4_k_cu_20c3c1ed6thrust24THRUST_300001_SM_1000_NS12placeholders2_7E[1];
.global .align 1 .b8 _ZN34_INTERNAL_767045cc_4_k_cu_20c3c1ed6thrust24THRUST_300001_SM_1000_NS12placeholders2_8E[1];
.global .align 1 .b8 _ZN34_INTERNAL_767045cc_4_k_cu_20c3c1ed6thrust24THRUST_300001_SM_1000_NS12placeholders2_9E[1];
.global .align 1 .b8 _ZN34_INTERNAL_767045cc_4_k_cu_20c3c1ed6thrust24THRUST_300001_SM_1000_NS12placeholders3_10E[1];
.global .align 1 .b8 _ZN34_INTERNAL_767045cc_4_k_cu_20c3c1ed6thrust24THRUST_300001_SM_1000_NS3seqE[1];

.visible .entry _ZN3cub18CUB_300001_SM_10006detail11EmptyKernelIvEEvv()
{


	ret;

}
	// .globl	_ZN3cub18CUB_300001_SM_10006detail8for_each13static_kernelINS2_12policy_hub_t12policy_500_tEmN6thrust24THRUST_300001_SM_1000_NS8cuda_cub20__uninitialized_fill7functorINS7_10device_ptrIcEEcEEEEvT0_T1_
.visible .entry _ZN3cub18CUB_300001_SM_10006detail8for_each13static_kernelINS2_12policy_hub_t12policy_500_tEmN6thrust24THRUST_300001_SM_1000_NS8cuda_cub20__uninitialized_fill7functorINS7_10device_ptrIcEEcEEEEvT0_T1_(
	.param .u64 _ZN3cub18CUB_300001_SM_10006detail8for_each13static_kernelINS2_12policy_hub_t12policy_500_tEmN6thrust24THRUST_300001_SM_1000_NS8cuda_cub20__uninitialized_fill7functorINS7_10device_ptrIcEEcEEEEvT0_T1__param_0,
	.param .align 8 .b8 _ZN3cub18CUB_300001_SM_10006detail8for_each13static_kernelINS2_12policy_hub_t12policy_500_tEmN6thrust24THRUST_300001_SM_1000_NS8cuda_cub20__uninitialized_fill7functorINS7_10device_ptrIcEEcEEEEvT0_T1__param_1[16]
)
.maxntid 256
{
	.reg .pred 	%p<4>;
	.reg .b16 	%rs<10>;
	.reg .b32 	%r<15>;
	.reg .b64 	%rd<14>;

	ld.param.u32 	%r7, [_ZN3cub18CUB_300001_SM_10006detail8for_each13static_kernelINS2_12policy_hub_t12policy_500_tEmN6thrust24THRUST_300001_SM_1000_NS8cuda_cub20__uninitialized_fill7functorINS7_10device_ptrIcEEcEEEEvT0_T1__param_1+8];
	bfe.u32 	%r11, %r7, 0, 8;
	cvt.u16.u32 	%rs2, %r11;
	ld.param.u64 	%rd4, [_ZN3cub18CUB_300001_SM_10006detail8for_each13static_kernelINS2_12policy_hub_t12policy_500_tEmN6thrust24THRUST_300001_SM_1000_NS8cuda_cub20__uninitialized_fill7functorINS7_10device_ptrIcEEcEEEEvT0_T1__param_1];
	ld.param.u64 	%rd5, [_ZN3cub18CUB_300001_SM_10006detail8for_each13static_kernelINS2_12policy_hub_t12policy_500_tEmN6thrust24THRUST_300001_SM_1000_NS8cuda_cub20__uninitialized_fill7functorINS7_10device_ptrIcEEcEEEEvT0_T1__param_0];
	mov.u32 	%r12, %ctaid.x;
	mul.wide.u32 	%rd1, %r12, 512;
	sub.s64 	%rd2, %rd5, %rd1;
	setp.lt.u64 	%p1, %rd2, 512;
	@%p1 bra 	$L__BB1_2;
	mov.u32 	%r14, %tid.x;
	cvta.to.global.u64 	%rd10, %rd4;
	cvt.u64.u32 	%rd11, %r14;
	add.s64 	%rd12, %rd1, %rd11;
	add.s64 	%rd13, %rd10, %rd12;
	st.global.u8 	[%rd13], %rs2;
	st.global.u8 	[%rd13+256], %rs2;
	bra.uni 	$L__BB1_6;
$L__BB1_2:
	cvta.to.global.u64 	%rd6, %rd4;
	mov.u32 	%r1, %tid.x;
	cvt.u64.u32 	%rd7, %r1;
	setp.le.u64 	%p2, %rd2, %rd7;
	add.s64 	%rd8, %rd1, %rd7;
	add.s64 	%rd3, %rd6, %rd8;
	@%p2 bra 	$L__BB1_4;
	st.global.u8 	[%rd3], %rs2;
$L__BB1_4:
	add.s32 	%r13, %r1, 256;
	cvt.u64.u32 	%rd9, %r13;
	setp.le.u64 	%p3, %rd2, %rd9;
	@%p3 bra 	$L__BB1_6;
	st.global.u8 	[%rd3+256], %rs2;
$L__BB1_6:
	ret;

}
	// .globl	_ZN3cub18CUB_300001_SM_10006detail9transform16transform_kernelINS2_10policy_hubILb1EN4cuda3std3__45tupleIJN6thrust24THRUST_300001_SM_1000_NS6detail15normal_iteratorINSA_10device_ptrIcEEEESF_EEEE10policy1000Ei14sequence_matchSF_JPcSK_EEEvT0_iT1_T2_DpNS2_10kernel_argIT3_EE
.visible .entry _ZN3cub18CUB_300001_SM_10006detail9transform16transform_kernelINS2_10policy_hubILb1EN4cuda3std3__45tupleIJN6thrust24THRUST_300001_SM_1000_NS6detail15normal_iteratorINSA_10device_ptrIcEEEESF_EEEE10policy1000Ei14sequence_matchSF_JPcSK_EEEvT0_iT1_T2_DpNS2_10kernel_argIT3_EE(
	.param .u32 _ZN3cub18CUB_300001_SM_10006detail9transform16transform_kernelINS2_10policy_hubILb1EN4cuda3std3__45tupleIJN6thrust24THRUST_300001_SM_1000_NS6detail15normal_iteratorINSA_10device_ptrIcEEEESF_EEEE10policy1000Ei14sequence_matchSF_JPcSK_EEEvT0_iT1_T2_DpNS2_10kernel_argIT3_EE_param_0,
	.param .u32 _ZN3cub18CUB_300001_SM_10006detail9transform16transform_kernelINS2_10policy_hubILb1EN4cuda3std3__45tupleIJN6thrust24THRUST_300001_SM_1000_NS6detail15normal_iteratorINSA_10device_ptrIcEEEESF_EEEE10policy1000Ei14sequence_matchSF_JPcSK_EEEvT0_iT1_T2_DpNS2_10kernel_argIT3_EE_param_1,
	.param .align 1 .b8 _ZN3cub18CUB_300001_SM_10006detail9transform16transform_kernelINS2_10policy_hubILb1EN4cuda3std3__45tupleIJN6thrust24THRUST_300001_SM_1000_NS6detail15normal_iteratorINSA_10device_ptrIcEEEESF_EEEE10policy1000Ei14sequence_matchSF_JPcSK_EEEvT0_iT1_T2_DpNS2_10kernel_argIT3_EE_param_2[1],
	.param .align 8 .b8 _ZN3cub18CUB_300001_SM_10006detail9transform16transform_kernelINS2_10policy_hubILb1EN4cuda3std3__45tupleIJN6thrust24THRUST_300001_SM_1000_NS6detail15normal_iteratorINSA_10device_ptrIcEEEESF_EEEE10policy1000Ei14sequence_matchSF_JPcSK_EEEvT0_iT1_T2_DpNS2_10kernel_argIT3_EE_param_3[8],
	.param .align 8 .b8 _ZN3cub18CUB_300001_SM_10006detail9transform16transform_kernelINS2_10policy_hubILb1EN4cuda3std3__45tupleIJN6thrust24THRUST_300001_SM_1000_NS6detail15normal_iteratorINSA_10device_ptrIcEEEESF_EEEE10policy1000Ei14sequence_matchSF_JPcSK_EEEvT0_iT1_T2_DpNS2_10kernel_argIT3_EE_param_4[16],
	.param .align 8 .b8 _ZN3cub18CUB_300001_SM_10006detail9transform16transform_kernelINS2_10policy_hubILb1EN4cuda3std3__45tupleIJN6thrust24THRUST_300001_SM_1000_NS6detail15normal_iteratorINSA_10device_ptrIcEEEESF_EEEE10policy1000Ei14sequence_matchSF_JPcSK_EEEvT0_iT1_T2_DpNS2_10kernel_argIT3_EE_param_5[16]
)
.maxntid 128
{
	.reg .pred 	%p<68>;
	.reg .b16 	%rs<91>;
	.reg .b32 	%r<80>;
	.reg .b64 	%rd<95>;

	ld.param.u32 	%r43, [_ZN3cub18CUB_300001_SM_10006detail9transform16transform_kernelINS2_10policy_hubILb1EN4cuda3std3__45tupleIJN6thrust24THRUST_300001_SM_1000_NS6detail15normal_iteratorINSA_10device_ptrIcEEEESF_EEEE10policy1000Ei14sequence_matchSF_JPcSK_EEEvT0_iT1_T2_DpNS2_10kernel_argIT3_EE_param_0];
	ld.param.u64 	%rd26, [_ZN3cub18CUB_300001_SM_10006detail9transform16transform_kernelINS2_10policy_hubILb1EN4cuda3std3__45tupleIJN6thrust24THRUST_300001_SM_1000_NS6detail15normal_iteratorINSA_10device_ptrIcEEEESF_EEEE10policy1000Ei14sequence_matchSF_JPcSK_EEEvT0_iT1_T2_DpNS2_10kernel_argIT3_EE_param_5];
	ld.param.u64 	%rd24, [_ZN3cub18CUB_300001_SM_10006detail9transform16transform_kernelINS2_10policy_hubILb1EN4cuda3std3__45tupleIJN6thrust24THRUST_300001_SM_1000_NS6detail15normal_iteratorINSA_10device_ptrIcEEEESF_EEEE10policy1000Ei14sequence_matchSF_JPcSK_EEEvT0_iT1_T2_DpNS2_10kernel_argIT3_EE_param_4];
	ld.param.u64 	%rd28, [_ZN3cub18CUB_300001_SM_10006detail9transform16transform_kernelINS2_10policy_hubILb1EN4cuda3std3__45tupleIJN6thrust24THRUST_300001_SM_1000_NS6detail15normal_iteratorINSA_10device_ptrIcEEEESF_EEEE10policy1000Ei14sequence_matchSF_JPcSK_EEEvT0_iT1_T2_DpNS2_10kernel_argIT3_EE_param_3];
	ld.param.u32 	%r42, [_ZN3cub18CUB_300001_SM_10006detail9transform16transform_kernelINS2_10policy_hubILb1EN4cuda3std3__45tupleIJN6thrust24THRUST_300001_SM_1000_NS6detail15normal_iteratorINSA_10device_ptrIcEEEESF_EEEE10policy1000Ei14sequence_matchSF_JPcSK_EEEvT0_iT1_T2_DpNS2_10kernel_argIT3_EE_param_1];
	cvta.to.global.u64 	%rd1, %rd28;
	cvta.to.global.u64 	%rd2, %rd24;
	cvta.to.global.u64 	%rd3, %rd26;
	shl.b32 	%r1, %r42, 7;
	mov.u32 	%r44, %ctaid.x;
	mul.lo.s32 	%r45, %r1, %r44;
	sub.s32 	%r2, %r43, %r45;
	min.s32 	%r3, %r1, %r2;
	cvt.s64.s32 	%rd94, %r45;
	mov.u32 	%r4, %tid.x;
	shl.b32 	%r70, %r4, 7;
	setp.ge.s32 	%p1, %r70, %r3;
	@%p1 bra 	$L__BB2_5;
	mul.wide.u32 	%rd5, %r4, 128;
	add.s64 	%rd29, %rd2, %rd5;
	add.s64 	%rd92, %rd29, %rd94;
	mov.u32 	%r69, %r70;
$L__BB2_2:
	.pragma "nounroll";
	// begin inline asm
	prefetch.global.L2 [%rd92];
	// end inline asm
	add.s32 	%r69, %r69, 16384;
	add.s64 	%rd92, %rd92, 16384;
	setp.lt.s32 	%p2, %r69, %r3;
	@%p2 bra 	$L__BB2_2;
	add.s64 	%rd31, %rd3, %rd5;
	add.s64 	%rd93, %rd31, %rd94;
$L__BB2_4:
	.pragma "nounroll";
	// begin inline asm
	prefetch.global.L2 [%rd93];
	// end inline asm
	add.s32 	%r70, %r70, 16384;
	add.s64 	%rd93, %rd93, 16384;
	setp.lt.s32 	%p3, %r70, %r3;
	@%p3 bra 	$L__BB2_4;
$L__BB2_5:
	add.s64 	%rd12, %rd2, %rd94;
	add.s64 	%rd13, %rd3, %rd94;
	add.s64 	%rd14, %rd1, %rd94;
	setp.gt.s32 	%p4, %r1, %r2;
	@%p4 bra 	$L__BB2_18;
	setp.lt.s32 	%p5, %r42, 1;
	@%p5 bra 	$L__BB2_59;
	and.b32  	%r10, %r42, 7;
	setp.lt.u32 	%p6, %r42, 8;
	mov.b32 	%r78, 0;
	@%p6 bra 	$L__BB2_10;
	and.b32  	%r47, %r42, 2147483640;
	neg.s32 	%r72, %r47;
	cvt.u64.u32 	%rd33, %r4;
	add.s64 	%rd15, %rd1, %rd33;
	add.s64 	%rd34, %rd94, 384;
	add.s64 	%rd16, %rd2, %rd34;
	add.s32 	%r71, %r4, 128;
	add.s64 	%rd17, %rd3, %rd34;
	add.s64 	%rd18, %rd1, %rd34;
$L__BB2_9:
	.pragma "nounroll";
	and.b32  	%r78, %r42, 2147483640;
	cvt.s64.s32 	%rd35, %r71;
	add.s64 	%rd36, %rd16, %rd35;
	add.s64 	%rd37, %rd17, %rd35;
	add.s64 	%rd38, %rd18, %rd35;
	cvta.to.global.u64 	%rd39, %rd24;
	cvt.u64.u32 	%rd40, %r4;
	add.s64 	%rd41, %rd39, %rd40;
	add.s64 	%rd42, %rd41, %rd94;
	cvta.to.global.u64 	%rd43, %rd26;
	add.s64 	%rd44, %rd43, %rd40;
	add.s64 	%rd45, %rd44, %rd94;
	ld.global.u8 	%rs1, [%rd42];
	ld.global.u8 	%rs2, [%rd45];
	setp.eq.s16 	%p7, %rs1, %rs2;
	selp.b16 	%rs3, 2, -1, %p7;
	add.s64 	%rd46, %rd15, %rd94;
	st.global.u8 	[%rd46], %rs3;
	ld.global.u8 	%rs4, [%rd36+-384];
	ld.global.u8 	%rs5, [%rd37+-384];
	setp.eq.s16 	%p8, %rs4, %rs5;
	selp.b16 	%rs6, 2, -1, %p8;
	st.global.u8 	[%rd38+-384], %rs6;
	ld.global.u8 	%rs7, [%rd36+-256];
	ld.global.u8 	%rs8, [%rd37+-256];
	setp.eq.s16 	%p9, %rs7, %rs8;
	selp.b16 	%rs9, 2, -1, %p9;
	st.global.u8 	[%rd38+-256], %rs9;
	ld.global.u8 	%rs10, [%rd36+-128];
	ld.global.u8 	%rs11, [%rd37+-128];
	setp.eq.s16 	%p10, %rs10, %rs11;
	selp.b16 	%rs12, 2, -1, %p10;
	st.global.u8 	[%rd38+-128], %rs12;
	ld.global.u8 	%rs13, [%rd36];
	ld.global.u8 	%rs14, [%rd37];
	setp.eq.s16 	%p11, %rs13, %rs14;
	selp.b16 	%rs15, 2, -1, %p11;
	st.global.u8 	[%rd38], %rs15;
	ld.global.u8 	%rs16, [%rd36+128];
	ld.global.u8 	%rs17, [%rd37+128];
	setp.eq.s16 	%p12, %rs16, %rs17;
	selp.b16 	%rs18, 2, -1, %p12;
	st.global.u8 	[%rd38+128], %rs18;
	ld.global.u8 	%rs19, [%rd36+256];
	ld.global.u8 	%rs20, [%rd37+256];
	setp.eq.s16 	%p13, %rs19, %rs20;
	selp.b16 	%rs21, 2, -1, %p13;
	st.global.u8 	[%rd38+256], %rs21;
	ld.global.u8 	%rs22, [%rd36+384];
	ld.global.u8 	%rs23, [%rd37+384];
	setp.eq.s16 	%p14, %rs22, %rs23;
	selp.b16 	%rs24, 2, -1, %p14;
	st.global.u8 	[%rd38+384], %rs24;
	add.s32 	%r72, %r72, 8;
	add.s64 	%rd94, %rd94, 1024;
	add.s32 	%r71, %r71, 1024;
	setp.eq.s32 	%p15, %r72, 0;
	@%p15 bra 	$L__BB2_10;
	bra.uni 	$L__BB2_9;
$L__BB2_10:
	setp.eq.s32 	%p16, %r10, 0;
	@%p16 bra 	$L__BB2_59;
	and.b32  	%r37, %r42, 3;
	setp.lt.u32 	%p17, %r10, 4;
	@%p17 bra 	$L__BB2_13;
	shl.b32 	%r48, %r78, 7;
	add.s32 	%r49, %r48, %r4;
	cvt.s64.s32 	%rd47, %r49;
	add.s64 	%rd48, %rd12, %rd47;
	add.s64 	%rd49, %rd13, %rd47;
	ld.global.u8 	%rs25, [%rd48];
	ld.global.u8 	%rs26, [%rd49];
	setp.eq.s16 	%p18, %rs25, %rs26;
	selp.b16 	%rs27, 2, -1, %p18;
	add.s64 	%rd50, %rd14, %rd47;
	st.global.u8 	[%rd50], %rs27;
	ld.global.u8 	%rs28, [%rd48+128];
	ld.global.u8 	%rs29, [%rd49+128];
	setp.eq.s16 	%p19, %rs28, %rs29;
	selp.b16 	%rs30, 2, -1, %p19;
	st.global.u8 	[%rd50+128], %rs30;
	ld.global.u8 	%rs31, [%rd48+256];
	ld.global.u8 	%rs32, [%rd49+256];
	setp.eq.s16 	%p20, %rs31, %rs32;
	selp.b16 	%rs33, 2, -1, %p20;
	st.global.u8 	[%rd50+256], %rs33;
	ld.global.u8 	%rs34, [%rd48+384];
	ld.global.u8 	%rs35, [%rd49+384];
	setp.eq.s16 	%p21, %rs34, %rs35;
	selp.b16 	%rs36, 2, -1, %p21;
	st.global.u8 	[%rd50+384], %rs36;
	add.s32 	%r78, %r78, 4;
$L__BB2_13:
	setp.eq.s32 	%p22, %r37, 0;
	@%p22 bra 	$L__BB2_59;
	setp.eq.s32 	%p23, %r37, 1;
	@%p23 bra 	$L__BB2_16;
	shl.b32 	%r50, %r78, 7;
	add.s32 	%r51, %r50, %r4;
	cvt.s64.s32 	%rd51, %r51;
	add.s64 	%rd52, %rd12, %rd51;
	add.s64 	%rd53, %rd13, %rd51;
	ld.global.u8 	%rs37, [%rd52];
	ld.global.u8 	%rs38, [%rd53];
	setp.eq.s16 	%p24, %rs37, %rs38;
	selp.b16 	%rs39, 2, -1, %p24;
	add.s64 	%rd54, %rd14, %rd51;
	st.global.u8 	[%rd54], %rs39;
	ld.global.u8 	%rs40, [%rd52+128];
	ld.global.u8 	%rs41, [%rd53+128];
	setp.eq.s16 	%p25, %rs40, %rs41;
	selp.b16 	%rs42, 2, -1, %p25;
	st.global.u8 	[%rd54+128], %rs42;
	add.s32 	%r78, %r78, 2;
$L__BB2_16:
	and.b32  	%r52, %r42, 1;
	setp.eq.b32 	%p26, %r52, 1;
	not.pred 	%p27, %p26;
	@%p27 bra 	$L__BB2_59;
	shl.b32 	%r53, %r78, 7;
	add.s32 	%r54, %r53, %r4;
	cvt.s64.s32 	%rd55, %r54;
	add.s64 	%rd56, %rd12, %rd55;
	add.s64 	%rd57, %rd13, %rd55;
	ld.global.u8 	%rs43, [%rd56];
	ld.global.u8 	%rs44, [%rd57];
	setp.eq.s16 	%p28, %rs43, %rs44;
	selp.b16 	%rs45, 2, -1, %p28;
	add.s64 	%rd58, %rd14, %rd55;
	st.global.u8 	[%rd58], %rs45;
	bra.uni 	$L__BB2_59;
$L__BB2_18:
	setp.lt.s32 	%p29, %r42, 1;
	@%p29 bra 	$L__BB2_59;
	and.b32  	%r13, %r42, 7;
	setp.lt.u32 	%p30, %r42, 8;
	mov.b32 	%r74, 0;
	@%p30 bra 	$L__BB2_38;
	and.b32  	%r74, %r42, 2147483640;
	mov.b32 	%r73, 0;
$L__BB2_21:
	.pragma "nounroll";
	shl.b32 	%r57, %r73, 7;
	add.s32 	%r21, %r57, %r4;
	setp.ge.s32 	%p31, %r21, %r3;
	@%p31 bra 	$L__BB2_23;
	cvt.u64.u32 	%rd59, %r21;
	add.s64 	%rd60, %rd12, %rd59;
	add.s64 	%rd61, %rd13, %rd59;
	ld.global.u8 	%rs46, [%rd60];
	ld.global.u8 	%rs47, [%rd61];
	setp.eq.s16 	%p32, %rs46, %rs47;
	selp.b16 	%rs48, 2, -1, %p32;
	add.s64 	%rd62, %rd14, %rd59;
	st.global.u8 	[%rd62], %rs48;
$L__BB2_23:
	add.s32 	%r58, %r21, 128;
	setp.ge.s32 	%p33, %r58, %r3;
	cvt.s64.s32 	%rd63, %r58;
	add.s64 	%rd21, %rd12, %rd63;
	add.s64 	%rd22, %rd13, %rd63;
	add.s64 	%rd23, %rd14, %rd63;
	@%p33 bra 	$L__BB2_25;
	ld.global.u8 	%rs49, [%rd21];
	ld.global.u8 	%rs50, [%rd22];
	setp.eq.s16 	%p34, %rs49, %rs50;
	selp.b16 	%rs51, 2, -1, %p34;
	st.global.u8 	[%rd23], %rs51;
$L__BB2_25:
	add.s32 	%r59, %r21, 256;
	setp.ge.s32 	%p35, %r59, %r3;
	@%p35 bra 	$L__BB2_27;
	ld.global.u8 	%rs52, [%rd21+128];
	ld.global.u8 	%rs53, [%rd22+128];
	setp.eq.s16 	%p36, %rs52, %rs53;
	selp.b16 	%rs54, 2, -1, %p36;
	st.global.u8 	[%rd23+128], %rs54;
$L__BB2_27:
	add.s32 	%r60, %r21, 384;
	setp.ge.s32 	%p37, %r60, %r3;
	@%p37 bra 	$L__BB2_29;
	ld.global.u8 	%rs55, [%rd21+256];
	ld.global.u8 	%rs56, [%rd22+256];
	setp.eq.s16 	%p38, %rs55, %rs56;
	selp.b16 	%rs57, 2, -1, %p38;
	st.global.u8 	[%rd23+256], %rs57;
$L__BB2_29:
	add.s32 	%r61, %r21, 512;
	setp.ge.s32 	%p39, %r61, %r3;
	@%p39 bra 	$L__BB2_31;
	ld.global.u8 	%rs58, [%rd21+384];
	ld.global.u8 	%rs59, [%rd22+384];
	setp.eq.s16 	%p40, %rs58, %rs59;
	selp.b16 	%rs60, 2, -1, %p40;
	st.global.u8 	[%rd23+384], %rs60;
$L__BB2_31:
	add.s32 	%r62, %r21, 640;
	setp.ge.s32 	%p41, %r62, %r3;
	@%p41 bra 	$L__BB2_33;
	ld.global.u8 	%rs61, [%rd21+512];
	ld.global.u8 	%rs62, [%rd22+512];
	setp.eq.s16 	%p42, %rs61, %rs62;
	selp.b16 	%rs63, 2, -1, %p42;
	st.global.u8 	[%rd23+512], %rs63;
$L__BB2_33:
	add.s32 	%r63, %r21, 768;
	setp.ge.s32 	%p43, %r63, %r3;
	@%p43 bra 	$L__BB2_35;
	ld.global.u8 	%rs64, [%rd21+640];
	ld.global.u8 	%rs65, [%rd22+640];
	setp.eq.s16 	%p44, %rs64, %rs65;
	selp.b16 	%rs66, 2, -1, %p44;
	st.global.u8 	[%rd23+640], %rs66;
$L__BB2_35:
	add.s32 	%r64, %r21, 896;
	setp.ge.s32 	%p45, %r64, %r3;
	@%p45 bra 	$L__BB2_37;
	ld.global.u8 	%rs67, [%rd21+768];
	ld.global.u8 	%rs68, [%rd22+768];
	setp.eq.s16 	%p46, %rs67, %rs68;
	selp.b16 	%rs69, 2, -1, %p46;
	st.global.u8 	[%rd23+768], %rs69;
$L__BB2_37:
	add.s32 	%r73, %r73, 8;
	setp.ne.s32 	%p47, %r73, %r74;
	@%p47 bra 	$L__BB2_21;
$L__BB2_38:
	setp.eq.s32 	%p48, %r13, 0;
	@%p48 bra 	$L__BB2_59;
	and.b32  	%r24, %r42, 3;
	setp.lt.u32 	%p49, %r13, 4;
	@%p49 bra 	$L__BB2_49;
	shl.b32 	%r65, %r74, 7;
	add.s32 	%r25, %r65, %r4;
	setp.ge.s32 	%p50, %r25, %r3;
	@%p50 bra 	$L__BB2_42;
	cvt.s64.s32 	%rd64, %r25;
	add.s64 	%rd65, %rd12, %rd64;
	add.s64 	%rd66, %rd13, %rd64;
	ld.global.u8 	%rs70, [%rd65];
	ld.global.u8 	%rs71, [%rd66];
	setp.eq.s16 	%p51, %rs70, %rs71;
	selp.b16 	%rs72, 2, -1, %p51;
	add.s64 	%rd67, %rd14, %rd64;
	st.global.u8 	[%rd67], %rs72;
$L__BB2_42:
	add.s32 	%r26, %r25, 128;
	setp.ge.s32 	%p52, %r26, %r3;
	@%p52 bra 	$L__BB2_44;
	cvt.s64.s32 	%rd68, %r26;
	add.s64 	%rd69, %rd12, %rd68;
	add.s64 	%rd70, %rd13, %rd68;
	ld.global.u8 	%rs73, [%rd69];
	ld.global.u8 	%rs74, [%rd70];
	setp.eq.s16 	%p53, %rs73, %rs74;
	selp.b16 	%rs75, 2, -1, %p53;
	add.s64 	%rd71, %rd14, %rd68;
	st.global.u8 	[%rd71], %rs75;
$L__BB2_44:
	add.s32 	%r27, %r25, 256;
	setp.ge.s32 	%p54, %r27, %r3;
	@%p54 bra 	$L__BB2_46;
	cvt.s64.s32 	%rd72, %r27;
	add.s64 	%rd73, %rd12, %rd72;
	add.s64 	%rd74, %rd13, %rd72;
	ld.global.u8 	%rs76, [%rd73];
	ld.global.u8 	%rs77, [%rd74];
	setp.eq.s16 	%p55, %rs76, %rs77;
	selp.b16 	%rs78, 2, -1, %p55;
	add.s64 	%rd75, %rd14, %rd72;
	st.global.u8 	[%rd75], %rs78;
$L__BB2_46:
	add.s32 	%r28, %r25, 384;
	setp.ge.s32 	%p56, %r28, %r3;
	@%p56 bra 	$L__BB2_48;
	cvt.s64.s32 	%rd76, %r28;
	add.s64 	%rd77, %rd12, %rd76;
	add.s64 	%rd78, %rd13, %rd76;
	ld.global.u8 	%rs79, [%rd77];
	ld.global.u8 	%rs80, [%rd78];
	setp.eq.s16 	%p57, %rs79, %rs80;
	selp.b16 	%rs81, 2, -1, %p57;
	add.s64 	%rd79, %rd14, %rd76;
	st.global.u8 	[%rd79], %rs81;
$L__BB2_48:
	add.s32 	%r74, %r74, 4;
$L__BB2_49:
	setp.eq.s32 	%p58, %r24, 0;
	@%p58 bra 	$L__BB2_59;
	setp.eq.s32 	%p59, %r24, 1;
	@%p59 bra 	$L__BB2_56;
	shl.b32 	%r66, %r74, 7;
	add.s32 	%r31, %r66, %r4;
	setp.ge.s32 	%p60, %r31, %r3;
	@%p60 bra 	$L__BB2_53;
	cvt.s64.s32 	%rd80, %r31;
	add.s64 	%rd81, %rd12, %rd80;
	add.s64 	%rd82, %rd13, %rd80;
	ld.global.u8 	%rs82, [%rd81];
	ld.global.u8 	%rs83, [%rd82];
	setp.eq.s16 	%p61, %rs82, %rs83;
	selp.b16 	%rs84, 2, -1, %p61;
	add.s64 	%rd83, %rd14, %rd80;
	st.global.u8 	[%rd83], %rs84;
$L__BB2_53:
	add.s32 	%r32, %r31, 128;
	setp.ge.s32 	%p62, %r32, %r3;
	@%p62 bra 	$L__BB2_55;
	cvt.s64.s32 	%rd84, %r32;
	add.s64 	%rd85, %rd12, %rd84;
	add.s64 	%rd86, %rd13, %rd84;
	ld.global.u8 	%rs85, [%rd85];
	ld.global.u8 	%rs86, [%rd86];
	setp.eq.s16 	%p63, %rs85, %rs86;
	selp.b16 	%rs87, 2, -1, %p63;
	add.s64 	%rd87, %rd14, %rd84;
	st.global.u8 	[%rd87], %rs87;
$L__BB2_55:
	add.s32 	%r74, %r74, 2;
$L__BB2_56:
	and.b32  	%r67, %r42, 1;
	setp.eq.b32 	%p64, %r67, 1;
	not.pred 	%p65, %p64;
	@%p65 bra 	$L__BB2_59;
	shl.b32 	%r68, %r74, 7;
	add.s32 	%r35, %r68, %r4;
	setp.ge.s32 	%p66, %r35, %r3;
	@%p66 bra 	$L__BB2_59;
	cvt.s64.s32 	%rd88, %r35;
	add.s64 	%rd89, %rd12, %rd88;
	add.s64 	%rd90, %rd13, %rd88;
	ld.global.u8 	%rs88, [%rd89];
	ld.global.u8 	%rs89, [%rd90];
	setp.eq.s16 	%p67, %rs88, %rs89;
	selp.b16 	%rs90, 2, -1, %p67;
	add.s64 	%rd91, %rd14, %rd88;
	st.global.u8 	[%rd91], %rs90;
$L__BB2_59:
	ret;

}
	// .globl	_ZN3cub18CUB_300001_SM_10006detail9transform16transform_kernelINS2_10policy_hubILb1EN4cuda3std3__45tupleIJN6thrust24THRUST_300001_SM_1000_NS6detail15normal_iteratorINSA_10device_ptrIcEEEESF_EEEE10policy1000El14sequence_matchSF_JPcSK_EEEvT0_iT1_T2_DpNS2_10kernel_argIT3_EE
.visible .entry _ZN3cub18CUB_300001_SM_10006detail9transform16transform_kernelINS2_10policy_hubILb1EN4cuda3std3__45tupleIJN6thrust24THRUST_300001_SM_1000_NS6detail15normal_iteratorINSA_10device_ptrIcEEEESF_EEEE10policy1000El14sequence_matchSF_JPcSK_EEEvT0_iT1_T2_DpNS2_10kernel_argIT3_EE(
	.param .u64 _ZN3cub18CUB_300001_SM_10006detail9transform16transform_kernelINS2_10policy_hubILb1EN4cuda3std3__45tupleIJN6thrust24THRUST_300001_SM_1000_NS6detail15normal_iteratorINSA_10device_ptrIcEEEESF_EEEE10policy1000El14sequence_matchSF_JPcSK_EEEvT0_iT1_T2_DpNS2_10kernel_argIT3_EE_param_0,
	.param .u32 _ZN3cub18CUB_300001_SM_10006detail9transform16transform_kernelINS2_10policy_hubILb1EN4cuda3std3__45tupleIJN6thrust24THRUST_300001_SM_1000_NS6detail15normal_iteratorINSA_10device_ptrIcEEEESF_EEEE10policy1000El14sequence_matchSF_JPcSK_EEEvT0_iT1_T2_DpNS2_10kernel_argIT3_EE_param_1,
	.param .align 1 .b8 _ZN3cub18CUB_300001_SM_10006detail9transform16transform_kernelINS2_10policy_hubILb1EN4cuda3std3__45tupleIJN6thrust24THRUST_300001_SM_1000_NS6detail15normal_iteratorINSA_10device_ptrIcEEEESF_EEEE10policy1000El14sequence_matchSF_JPcSK_EEEvT0_iT1_T2_DpNS2_10kernel_argIT3_EE_param_2[1],
	.param .align 8 .b8 _ZN3cub18CUB_300001_SM_10006detail9transform16transform_kernelINS2_10policy_hubILb1EN4cuda3std3__45tupleIJN6thrust24THRUST_300001_SM_1000_NS6detail15normal_iteratorINSA_10device_ptrIcEEEESF_EEEE10policy1000El14sequence_matchSF_JPcSK_EEEvT0_iT1_T2_DpNS2_10kernel_argIT3_EE_param_3[8],
	.param .align 8 .b8 _ZN3cub18CUB_300001_SM_10006detail9transform16transform_kernelINS2_10policy_hubILb1EN4cuda3std3__45tupleIJN6thrust24THRUST_300001_SM_1000_NS6detail15normal_iteratorINSA_10device_ptrIcEEEESF_EEEE10policy1000El14sequence_matchSF_JPcSK_EEEvT0_iT1_T2_DpNS2_10kernel_argIT3_EE_param_4[16],
	.param .align 8 .b8 _ZN3cub18CUB_300001_SM_10006detail9transform16transform_kernelINS2_10policy_hubILb1EN4cuda3std3__45tupleIJN6thrust24THRUST_300001_SM_1000_NS6detail15normal_iteratorINSA_10device_ptrIcEEEESF_EEEE10policy1000El14sequence_matchSF_JPcSK_EEEvT0_iT1_T2_DpNS2_10kernel_argIT3_EE_param_5[16]
)
.maxntid 128
{
	.reg .pred 	%p<68>;
	.reg .b16 	%rs<91>;
	.reg .b32 	%r<77>;
	.reg .b64 	%rd<100>;

	ld.param.u64 	%rd28, [_ZN3cub18CUB_300001_SM_10006detail9transform16transform_kernelINS2_10policy_hubILb1EN4cuda3std3__45tupleIJN6thrust24THRUST_300001_SM_1000_NS6detail15normal_iteratorINSA_10device_ptrIcEEEESF_EEEE10policy1000El14sequence_matchSF_JPcSK_EEEvT0_iT1_T2_DpNS2_10kernel_argIT3_EE_param_0];
	ld.param.u64 	%rd26, [_ZN3cub18CUB_300001_SM_10006detail9transform16transform_kernelINS2_10policy_hubILb1EN4cuda3std3__45tupleIJN6thrust24THRUST_300001_SM_1000_NS6detail15normal_iteratorINSA_10device_ptrIcEEEESF_EEEE10policy1000El14sequence_matchSF_JPcSK_EEEvT0_iT1_T2_DpNS2_10kernel_argIT3_EE_param_5];
	ld.param.u64 	%rd24, [_ZN3cub18CUB_300001_SM_10006detail9transform16transform_kernelINS2_10policy_hubILb1EN4cuda3std3__45tupleIJN6thrust24THRUST_300001_SM_1000_NS6detail15normal_iteratorINSA_10device_ptrIcEEEESF_EEEE10policy1000El14sequence_matchSF_JPcSK_EEEvT0_iT1_T2_DpNS2_10kernel_argIT3_EE_param_4];
	ld.param.u64 	%rd29, [_ZN3cub18CUB_300001_SM_10006detail9transform16transform_kernelINS2_10policy_hubILb1EN4cuda3std3__45tupleIJN6thrust24THRUST_300001_SM_1000_NS6detail15normal_iteratorINSA_10device_ptrIcEEEESF_EEEE10policy1000El14sequence_matchSF_JPcSK_EEEvT0_iT1_T2_DpNS2_10kernel_argIT3_EE_param_3];
	ld.param.u32 	%r41, [_ZN3cub18CUB_300001_SM_10006detail9transform16transform_kernelINS2_10policy_hubILb1EN4cuda3std3__45tupleIJN6thrust24THRUST_300001_SM_1000_NS6detail15normal_iteratorINSA_10device_ptrIcEEEESF_EEEE10policy1000El14sequence_matchSF_JPcSK_EEEvT0_iT1_T2_DpNS2_10kernel_argIT3_EE_param_1];
	cvta.to.global.u64 	%rd1, %rd29;
	cvta.to.global.u64 	%rd2, %rd24;
	cvta.to.global.u64 	%rd3, %rd26;
	shl.b32 	%r1, %r41, 7;
	mov.u32 	%r42, %ctaid.x;
	cvt.u64.u32 	%rd30, %r42;
	cvt.s64.s32 	%rd31, %r1;
	mul.lo.s64 	%rd99, %rd31, %rd30;
	sub.s64 	%rd32, %rd28, %rd99;
	min.s64 	%rd33, %rd32, %rd31;
	cvt.u32.u64 	%r2, %rd33;
	mov.u32 	%r3, %tid.x;
	shl.b32 	%r67, %r3, 7;
	setp.ge.s32 	%p1, %r67, %r2;
	@%p1 bra 	$L__BB3_5;
	add.s64 	%rd34, %rd2, %rd99;
	mul.wide.u32 	%rd5, %r3, 128;
	add.s64 	%rd97, %rd34, %rd5;
	mov.u32 	%r66, %r67;
$L__BB3_2:
	.pragma "nounroll";
	// begin inline asm
	prefetch.global.L2 [%rd97];
	// end inline asm
	add.s32 	%r66, %r66, 16384;
	add.s64 	%rd97, %rd97, 16384;
	setp.lt.s32 	%p2, %r66, %r2;
	@%p2 bra 	$L__BB3_2;
	add.s64 	%rd36, %rd3, %rd99;
	add.s64 	%rd98, %rd36, %rd5;
$L__BB3_4:
	.pragma "nounroll";
	// begin inline asm
	prefetch.global.L2 [%rd98];
	// end inline asm
	add.s32 	%r67, %r67, 16384;
	add.s64 	%rd98, %rd98, 16384;
	setp.lt.s32 	%p3, %r67, %r2;
	@%p3 bra 	$L__BB3_4;
$L__BB3_5:
	add.s64 	%rd12, %rd2, %rd99;
	add.s64 	%rd13, %rd3, %rd99;
	add.s64 	%rd14, %rd1, %rd99;
	setp.eq.s32 	%p4, %r1, %r2;
	@%p4 bra 	$L__BB3_47;
	setp.lt.s32 	%p5, %r41, 1;
	@%p5 bra 	$L__BB3_59;
	and.b32  	%r9, %r41, 7;
	setp.lt.u32 	%p6, %r41, 8;
	mov.b32 	%r74, 0;
	@%p6 bra 	$L__BB3_26;
	and.b32  	%r74, %r41, 2147483640;
	mov.b32 	%r70, 0;
$L__BB3_9:
	.pragma "nounroll";
	shl.b32 	%r45, %r70, 7;
	add.s32 	%r20, %r45, %r3;
	setp.ge.s32 	%p7, %r20, %r2;
	@%p7 bra 	$L__BB3_11;
	cvt.u64.u32 	%rd38, %r20;
	add.s64 	%rd39, %rd12, %rd38;
	add.s64 	%rd40, %rd13, %rd38;
	ld.global.u8 	%rs1, [%rd39];
	ld.global.u8 	%rs2, [%rd40];
	setp.eq.s16 	%p8, %rs1, %rs2;
	selp.b16 	%rs3, 2, -1, %p8;
	add.s64 	%rd41, %rd14, %rd38;
	st.global.u8 	[%rd41], %rs3;
$L__BB3_11:
	add.s32 	%r46, %r20, 128;
	setp.ge.s32 	%p9, %r46, %r2;
	cvt.s64.s32 	%rd42, %r46;
	add.s64 	%rd21, %rd12, %rd42;
	add.s64 	%rd22, %rd13, %rd42;
	add.s64 	%rd23, %rd14, %rd42;
	@%p9 bra 	$L__BB3_13;
	ld.global.u8 	%rs4, [%rd21];
	ld.global.u8 	%rs5, [%rd22];
	setp.eq.s16 	%p10, %rs4, %rs5;
	selp.b16 	%rs6, 2, -1, %p10;
	st.global.u8 	[%rd23], %rs6;
$L__BB3_13:
	add.s32 	%r47, %r20, 256;
	setp.ge.s32 	%p11, %r47, %r2;
	@%p11 bra 	$L__BB3_15;
	ld.global.u8 	%rs7, [%rd21+128];
	ld.global.u8 	%rs8, [%rd22+128];
	setp.eq.s16 	%p12, %rs7, %rs8;
	selp.b16 	%rs9, 2, -1, %p12;
	st.global.u8 	[%rd23+128], %rs9;
$L__BB3_15:
	add.s32 	%r48, %r20, 384;
	setp.ge.s32 	%p13, %r48, %r2;
	@%p13 bra 	$L__BB3_17;
	ld.global.u8 	%rs10, [%rd21+256];
	ld.global.u8 	%rs11, [%rd22+256];
	setp.eq.s16 	%p14, %rs10, %rs11;
	selp.b16 	%rs12, 2, -1, %p14;
	st.global.u8 	[%rd23+256], %rs12;
$L__BB3_17:
	add.s32 	%r49, %r20, 512;
	setp.ge.s32 	%p15, %r49, %r2;
	@%p15 bra 	$L__BB3_19;
	ld.global.u8 	%rs13, [%rd21+384];
	ld.global.u8 	%rs14, [%rd22+384];
	setp.eq.s16 	%p16, %rs13, %rs14;
	selp.b16 	%rs15, 2, -1, %p16;
	st.global.u8 	[%rd23+384], %rs15;
$L__BB3_19:
	add.s32 	%r50, %r20, 640;
	setp.ge.s32 	%p17, %r50, %r2;
	@%p17 bra 	$L__BB3_21;
	ld.global.u8 	%rs16, [%rd21+512];
	ld.global.u8 	%rs17, [%rd22+512];
	setp.eq.s16 	%p18, %rs16, %rs17;
	selp.b16 	%rs18, 2, -1, %p18;
	st.global.u8 	[%rd23+512], %rs18;
$L__BB3_21:
	add.s32 	%r51, %r20, 768;
	setp.ge.s32 	%p19, %r51, %r2;
	@%p19 bra 	$L__BB3_23;
	ld.global.u8 	%rs19, [%rd21+640];
	ld.global.u8 	%rs20, [%rd22+640];
	setp.eq.s16 	%p20, %rs19, %rs20;
	selp.b16 	%rs21, 2, -1, %p20;
	st.global.u8 	[%rd23+640], %rs21;
$L__BB3_23:
	add.s32 	%r52, %r20, 896;
	setp.ge.s32 	%p21, %r52, %r2;
	@%p21 bra 	$L__BB3_25;
	ld.global.u8 	%rs22, [%rd21+768];
	ld.global.u8 	%rs23, [%rd22+768];
	setp.eq.s16 	%p22, %rs22, %rs23;
	selp.b16 	%rs24, 2, -1, %p22;
	st.global.u8 	[%rd23+768], %rs24;
$L__BB3_25:
	add.s32 	%r70, %r70, 8;
	setp.eq.s32 	%p23, %r70, %r74;
	@%p23 bra 	$L__BB3_26;
	bra.uni 	$L__BB3_9;
$L__BB3_26:
	setp.eq.s32 	%p24, %r9, 0;
	@%p24 bra 	$L__BB3_59;
	and.b32  	%r29, %r41, 3;
	setp.lt.u32 	%p25, %r9, 4;
	@%p25 bra 	$L__BB3_37;
	shl.b32 	%r53, %r74, 7;
	add.s32 	%r30, %r53, %r3;
	setp.ge.s32 	%p26, %r30, %r2;
	@%p26 bra 	$L__BB3_30;
	cvt.s64.s32 	%rd43, %r30;
	add.s64 	%rd44, %rd12, %rd43;
	add.s64 	%rd45, %rd13, %rd43;
	ld.global.u8 	%rs25, [%rd44];
	ld.global.u8 	%rs26, [%rd45];
	setp.eq.s16 	%p27, %rs25, %rs26;
	selp.b16 	%rs27, 2, -1, %p27;
	add.s64 	%rd46, %rd14, %rd43;
	st.global.u8 	[%rd46], %rs27;
$L__BB3_30:
	add.s32 	%r31, %r30, 128;
	setp.ge.s32 	%p28, %r31, %r2;
	@%p28 bra 	$L__BB3_32;
	cvt.s64.s32 	%rd47, %r31;
	add.s64 	%rd48, %rd12, %rd47;
	add.s64 	%rd49, %rd13, %rd47;
	ld.global.u8 	%rs28, [%rd48];
	ld.global.u8 	%rs29, [%rd49];
	setp.eq.s16 	%p29, %rs28, %rs29;
	selp.b16 	%rs30, 2, -1, %p29;
	add.s64 	%rd50, %rd14, %rd47;
	st.global.u8 	[%rd50], %rs30;
$L__BB3_32:
	add.s32 	%r32, %r30, 256;
	setp.ge.s32 	%p30, %r32, %r2;
	@%p30 bra 	$L__BB3_34;
	cvt.s64.s32 	%rd51, %r32;
	add.s64 	%rd52, %rd12, %rd51;
	add.s64 	%rd53, %rd13, %rd51;
	ld.global.u8 	%rs31, [%rd52];
	ld.global.u8 	%rs32, [%rd53];
	setp.eq.s16 	%p31, %rs31, %rs32;
	selp.b16 	%rs33, 2, -1, %p31;
	add.s64 	%rd54, %rd14, %rd51;
	st.global.u8 	[%rd54], %rs33;
$L__BB3_34:
	add.s32 	%r33, %r30, 384;
	setp.ge.s32 	%p32, %r33, %r2;
	@%p32 bra 	$L__BB3_36;
	cvt.s64.s32 	%rd55, %r33;
	add.s64 	%rd56, %rd12, %rd55;
	add.s64 	%rd57, %rd13, %rd55;
	ld.global.u8 	%rs34, [%rd56];
	ld.global.u8 	%rs35, [%rd57];
	setp.eq.s16 	%p33, %rs34, %rs35;
	selp.b16 	%rs36, 2, -1, %p33;
	add.s64 	%rd58, %rd14, %rd55;
	st.global.u8 	[%rd58], %rs36;
$L__BB3_36:
	add.s32 	%r74, %r74, 4;
$L__BB3_37:
	setp.eq.s32 	%p34, %r29, 0;
	@%p34 bra 	$L__BB3_59;
	setp.eq.s32 	%p35, %r29, 1;
	@%p35 bra 	$L__BB3_44;
	shl.b32 	%r54, %r74, 7;
	add.s32 	%r36, %r54, %r3;
	setp.ge.s32 	%p36, %r36, %r2;
	@%p36 bra 	$L__BB3_41;
	cvt.s64.s32 	%rd59, %r36;
	add.s64 	%rd60, %rd12, %rd59;
	add.s64 	%rd61, %rd13, %rd59;
	ld.global.u8 	%rs37, [%rd60];
	ld.global.u8 	%rs38, [%rd61];
	setp.eq.s16 	%p37, %rs37, %rs38;
	selp.b16 	%rs39, 2, -1, %p37;
	add.s64 	%rd62, %rd14, %rd59;
	st.global.u8 	[%rd62], %rs39;
$L__BB3_41:
	add.s32 	%r37, %r36, 128;
	setp.ge.s32 	%p38, %r37, %r2;
	@%p38 bra 	$L__BB3_43;
	cvt.s64.s32 	%rd63, %r37;
	add.s64 	%rd64, %rd12, %rd63;
	add.s64 	%rd65, %rd13, %rd63;
	ld.global.u8 	%rs40, [%rd64];
	ld.global.u8 	%rs41, [%rd65];
	setp.eq.s16 	%p39, %rs40, %rs41;
	selp.b16 	%rs42, 2, -1, %p39;
	add.s64 	%rd66, %rd14, %rd63;
	st.global.u8 	[%rd66], %rs42;
$L__BB3_43:
	add.s32 	%r74, %r74, 2;
$L__BB3_44:
	and.b32  	%r55, %r41, 1;
	setp.eq.b32 	%p40, %r55, 1;
	not.pred 	%p41, %p40;
	@%p41 bra 	$L__BB3_59;
	shl.b32 	%r56, %r74, 7;
	add.s32 	%r40, %r56, %r3;
	setp.ge.s32 	%p42, %r40, %r2;
	@%p42 bra 	$L__BB3_59;
	cvt.s64.s32 	%rd67, %r40;
	add.s64 	%rd68, %rd12, %rd67;
	add.s64 	%rd69, %rd13, %rd67;
	ld.global.u8 	%rs43, [%rd68];
	ld.global.u8 	%rs44, [%rd69];
	setp.eq.s16 	%p43, %rs43, %rs44;
	selp.b16 	%rs45, 2, -1, %p43;
	add.s64 	%rd70, %rd14, %rd67;
	st.global.u8 	[%rd70], %rs45;
	bra.uni 	$L__BB3_59;
$L__BB3_47:
	setp.lt.s32 	%p44, %r41, 1;
	@%p44 bra 	$L__BB3_59;
	and.b32  	%r11, %r41, 7;
	setp.lt.u32 	%p45, %r41, 8;
	mov.b32 	%r72, 0;
	@%p45 bra 	$L__BB3_51;
	and.b32  	%r58, %r41, 2147483640;
	neg.s32 	%r69, %r58;
	cvt.u64.u32 	%rd71, %r3;
	add.s64 	%rd15, %rd1, %rd71;
	add.s64 	%rd72, %rd99, 384;
	add.s64 	%rd16, %rd2, %rd72;
	add.s32 	%r68, %r3, 128;
	add.s64 	%rd17, %rd3, %rd72;
	add.s64 	%rd18, %rd1, %rd72;
$L__BB3_50:
	.pragma "nounroll";
	and.b32  	%r72, %r41, 2147483640;
	cvt.s64.s32 	%rd73, %r68;
	add.s64 	%rd74, %rd16, %rd73;
	add.s64 	%rd75, %rd17, %rd73;
	add.s64 	%rd76, %rd18, %rd73;
	cvta.to.global.u64 	%rd77, %rd24;
	cvt.u64.u32 	%rd78, %r3;
	add.s64 	%rd79, %rd77, %rd78;
	add.s64 	%rd80, %rd79, %rd99;
	cvta.to.global.u64 	%rd81, %rd26;
	add.s64 	%rd82, %rd81, %rd78;
	add.s64 	%rd83, %rd82, %rd99;
	ld.global.u8 	%rs46, [%rd80];
	ld.global.u8 	%rs47, [%rd83];
	setp.eq.s16 	%p46, %rs46, %rs47;
	selp.b16 	%rs48, 2, -1, %p46;
	add.s64 	%rd84, %rd15, %rd99;
	st.global.u8 	[%rd84], %rs48;
	ld.global.u8 	%rs49, [%rd74+-384];
	ld.global.u8 	%rs50, [%rd75+-384];
	setp.eq.s16 	%p47, %rs49, %rs50;
	selp.b16 	%rs51, 2, -1, %p47;
	st.global.u8 	[%rd76+-384], %rs51;
	ld.global.u8 	%rs52, [%rd74+-256];
	ld.global.u8 	%rs53, [%rd75+-256];
	setp.eq.s16 	%p48, %rs52, %rs53;
	selp.b16 	%rs54, 2, -1, %p48;
	st.global.u8 	[%rd76+-256], %rs54;
	ld.global.u8 	%rs55, [%rd74+-128];
	ld.global.u8 	%rs56, [%rd75+-128];
	setp.eq.s16 	%p49, %rs55, %rs56;
	selp.b16 	%rs57, 2, -1, %p49;
	st.global.u8 	[%rd76+-128], %rs57;
	ld.global.u8 	%rs58, [%rd74];
	ld.global.u8 	%rs59, [%rd75];
	setp.eq.s16 	%p50, %rs58, %rs59;
	selp.b16 	%rs60, 2, -1, %p50;
	st.global.u8 	[%rd76], %rs60;
	ld.global.u8 	%rs61, [%rd74+128];
	ld.global.u8 	%rs62, [%rd75+128];
	setp.eq.s16 	%p51, %rs61, %rs62;
	selp.b16 	%rs63, 2, -1, %p51;
	st.global.u8 	[%rd76+128], %rs63;
	ld.global.u8 	%rs64, [%rd74+256];
	ld.global.u8 	%rs65, [%rd75+256];
	setp.eq.s16 	%p52, %rs64, %rs65;
	selp.b16 	%rs66, 2, -1, %p52;
	st.global.u8 	[%rd76+256], %rs66;
	ld.global.u8 	%rs67, [%rd74+384];
	ld.global.u8 	%rs68, [%rd75+384];
	setp.eq.s16 	%p53, %rs67, %rs68;
	selp.b16 	%rs69, 2, -1, %p53;
	st.global.u8 	[%rd76+384], %rs69;
	add.s32 	%r69, %r69, 8;
	add.s64 	%rd99, %rd99, 1024;
	add.s32 	%r68, %r68, 1024;
	setp.eq.s32 	%p54, %r69, 0;
	@%p54 bra 	$L__BB3_51;
	bra.uni 	$L__BB3_50;
$L__BB3_51:
	setp.eq.s32 	%p55, %r11, 0;
	@%p55 bra 	$L__BB3_59;
	and.b32  	%r23, %r41, 3;
	setp.lt.u32 	%p56, %r11, 4;
	@%p56 bra 	$L__BB3_54;
	shl.b32 	%r59, %r72, 7;
	add.s32 	%r60, %r59, %r3;
	cvt.s64.s32 	%rd85, %r60;
	add.s64 	%rd86, %rd12, %rd85;
	add.s64 	%rd87, %rd13, %rd85;
	ld.global.u8 	%rs70, [%rd86];
	ld.global.u8 	%rs71, [%rd87];
	setp.eq.s16 	%p57, %rs70, %rs71;
	selp.b16 	%rs72, 2, -1, %p57;
	add.s64 	%rd88, %rd14, %rd85;
	st.global.u8 	[%rd88], %rs72;
	ld.global.u8 	%rs73, [%rd86+128];
	ld.global.u8 	%rs74, [%rd87+128];
	setp.eq.s16 	%p58, %rs73, %rs74;
	selp.b16 	%rs75, 2, -1, %p58;
	st.global.u8 	[%rd88+128], %rs75;
	ld.global.u8 	%rs76, [%rd86+256];
	ld.global.u8 	%rs77, [%rd87+256];
	setp.eq.s16 	%p59, %rs76, %rs77;
	selp.b16 	%rs78, 2, -1, %p59;
	st.global.u8 	[%rd88+256], %rs78;
	ld.global.u8 	%rs79, [%rd86+384];
	ld.global.u8 	%rs80, [%rd87+384];
	setp.eq.s16 	%p60, %rs79, %rs80;
	selp.b16 	%rs81, 2, -1, %p60;
	st.global.u8 	[%rd88+384], %rs81;
	add.s32 	%r72, %r72, 4;
$L__BB3_54:
	setp.eq.s32 	%p61, %r23, 0;
	@%p61 bra 	$L__BB3_59;
	setp.eq.s32 	%p62, %r23, 1;
	@%p62 bra 	$L__BB3_57;
	shl.b32 	%r61, %r72, 7;
	add.s32 	%r62, %r61, %r3;
	cvt.s64.s32 	%rd89, %r62;
	add.s64 	%rd90, %rd12, %rd89;
	add.s64 	%rd91, %rd13, %rd89;
	ld.global.u8 	%rs82, [%rd90];
	ld.global.u8 	%rs83, [%rd91];
	setp.eq.s16 	%p63, %rs82, %rs83;
	selp.b16 	%rs84, 2, -1, %p63;
	add.s64 	%rd92, %rd14, %rd89;
	st.global.u8 	[%rd92], %rs84;
	ld.global.u8 	%rs85, [%rd90+128];
	ld.global.u8 	%rs86, [%rd91+128];
	setp.eq.s16 	%p64, %rs85, %rs86;
	selp.b16 	%rs87, 2, -1, %p64;
	st.global.u8 	[%rd92+128], %rs87;
	add.s32 	%r72, %r72, 2;
$L__BB3_57:
	and.b32  	%r63, %r41, 1;
	setp.eq.b32 	%p65, %r63, 1;
	not.pred 	%p66, %p65;
	@%p66 bra 	$L__BB3_59;
	shl.b32 	%r64, %r72, 7;
	add.s32 	%r65, %r64, %r3;
	cvt.s64.s32 	%rd93, %r65;
	add.s64 	%rd94, %rd12, %rd93;
	add.s64 	%rd95, %rd13, %rd93;
	ld.global.u8 	%rs88, [%rd94];
	ld.global.u8 	%rs89, [%rd95];
	setp.eq.s16 	%p67, %rs88, %rs89;
	selp.b16 	%rs90, 2, -1, %p67;
	add.s64 	%rd96, %rd14, %rd93;
	st.global.u8 	[%rd96], %rs90;
$L__BB3_59:
	ret;

}
	// .globl	_ZN3cub18CUB_300001_SM_10006detail6reduce28DeviceReduceSingleTileKernelINS2_10policy_hubIijN4cuda3std3__44plusIiEEE10Policy1000EN6thrust24THRUST_300001_SM_1000_NS6detail15normal_iteratorINSD_10device_ptrIcEEEEPijS9_iiNS7_10__identityEEEvT0_T1_T2_T3_T4_T6_
.visible .entry _ZN3cub18CUB_300001_SM_10006detail6reduce28DeviceReduceSingleTileKernelINS2_10policy_hubIijN4cuda3std3__44plusIiEEE10Policy1000EN6thrust24THRUST_300001_SM_1000_NS6detail15normal_iteratorINSD_10device_ptrIcEEEEPijS9_iiNS7_10__identityEEEvT0_T1_T2_T3_T4_T6_(
	.param .align 8 .b8 _ZN3cub18CUB_300001_SM_10006detail6reduce28DeviceReduceSingleTileKernelINS2_10policy_hubIijN4cuda3std3__44plusIiEEE10Policy1000EN6thrust24THRUST_300001_SM_1000_NS6detail15normal_iteratorINSD_10device_ptrIcEEEEPijS9_iiNS7_10__identityEEEvT0_T1_T2_T3_T4_T6__param_0[8],
	.param .u64 .ptr .align 1 _ZN3cub18CUB_300001_SM_10006detail6reduce28DeviceReduceSingleTileKernelINS2_10policy_hubIijN4cuda3std3__44plusIiEEE10Policy1000EN6thrust24THRUST_300001_SM_1000_NS6detail15normal_iteratorINSD_10device_ptrIcEEEEPijS9_iiNS7_10__identityEEEvT0_T1_T2_T3_T4_T6__param_1,
	.param .u32 _ZN3cub18CUB_300001_SM_10006detail6reduce28DeviceReduceSingleTileKernelINS2_10policy_hubIijN4cuda3std3__44plusIiEEE10Policy1000EN6thrust24THRUST_300001_SM_1000_NS6detail15normal_iteratorINSD_10device_ptrIcEEEEPijS9_iiNS7_10__identityEEEvT0_T1_T2_T3_T4_T6__param_2,
	.param .align 1 .b8 _ZN3cub18CUB_300001_SM_10006detail6reduce28DeviceReduceSingleTileKernelINS2_10policy_hubIijN4cuda3std3__44plusIiEEE10Policy1000EN6thrust24THRUST_300001_SM_1000_NS6detail15normal_iteratorINSD_10device_ptrIcEEEEPijS9_iiNS7_10__identityEEEvT0_T1_T2_T3_T4_T6__param_3[1],
	.param .u32 _ZN3cub18CUB_300001_SM_10006detail6reduce28DeviceReduceSingleTileKernelINS2_10policy_hubIijN4cuda3std3__44plusIiEEE10Policy1000EN6thrust24THRUST_300001_SM_1000_NS6detail15normal_iteratorINSD_10device_ptrIcEEEEPijS9_iiNS7_10__identityEEEvT0_T1_T2_T3_T4_T6__param_4,
	.param .align 1 .b8 _ZN3cub18CUB_300001_SM_10006detail6reduce28DeviceReduceSingleTileKernelINS2_10policy_hubIijN4cuda3std3__44plusIiEEE10Policy1000EN6thrust24THRUST_300001_SM_1000_NS6detail15normal_iteratorINSD_10device_ptrIcEEEEPijS9_iiNS7_10__identityEEEvT0_T1_T2_T3_T4_T6__param_5[1]
)
.maxntid 256
.minnctapersm 1
{
	.reg .pred 	%p<59>;
	.reg .b32 	%r<511>;
	.reg .b64 	%rd<84>;
	// demoted variable
	.shared .align 4 .b8 _ZZN3cub18CUB_300001_SM_10006detail6reduce28DeviceReduceSingleTileKernelINS2_10policy_hubIijN4cuda3std3__44plusIiEEE10Policy1000EN6thrust24THRUST_300001_SM_1000_NS6detail15normal_iteratorINSD_10device_ptrIcEEEEPijS9_iiNS7_10__identityEEEvT0_T1_T2_T3_T4_T6_E12temp_storage[44];
	ld.param.u64 	%rd9, [_ZN3cub18CUB_300001_SM_10006detail6reduce28DeviceReduceSingleTileKernelINS2_10policy_hubIijN4cuda3std3__44plusIiEEE10Policy1000EN6thrust24THRUST_300001_SM_1000_NS6detail15normal_iteratorINSD_10device_ptrIcEEEEPijS9_iiNS7_10__identityEEEvT0_T1_T2_T3_T4_T6__param_0];
	ld.param.u64 	%rd10, [_ZN3cub18CUB_300001_SM_10006detail6reduce28DeviceReduceSingleTileKernelINS2_10policy_hubIijN4cuda3std3__44plusIiEEE10Policy1000EN6thrust24THRUST_300001_SM_1000_NS6detail15normal_iteratorINSD_10device_ptrIcEEEEPijS9_iiNS7_10__identityEEEvT0_T1_T2_T3_T4_T6__param_1];
	ld.param.u32 	%r90, [_ZN3cub18CUB_300001_SM_10006detail6reduce28DeviceReduceSingleTileKernelINS2_10policy_hubIijN4cuda3std3__44plusIiEEE10Policy1000EN6thrust24THRUST_300001_SM_1000_NS6detail15normal_iteratorINSD_10device_ptrIcEEEEPijS9_iiNS7_10__identityEEEvT0_T1_T2_T3_T4_T6__param_2];
	ld.param.u32 	%r91, [_ZN3cub18CUB_300001_SM_10006detail6reduce28DeviceReduceSingleTileKernelINS2_10policy_hubIijN4cuda3std3__44plusIiEEE10Policy1000EN6thrust24THRUST_300001_SM_1000_NS6detail15normal_iteratorINSD_10device_ptrIcEEEEPijS9_iiNS7_10__identityEEEvT0_T1_T2_T3_T4_T6__param_4];
	cvta.to.global.u64 	%rd1, %rd10;
	setp.ne.s32 	%p1, %r90, 0;
	@%p1 bra 	$L__BB4_3;
	mov.u32 	%r471, %tid.x;
	setp.ne.s32 	%p58, %r471, 0;
	@%p58 bra 	$L__BB4_52;
	st.global.u32 	[%rd1], %r91;
	bra.uni 	$L__BB4_52;
$L__BB4_3:
	cvta.to.global.u64 	%rd2, %rd9;
	setp.gt.u32 	%p2, %r90, 4095;
	@%p2 bra 	$L__BB4_28;
	mov.u32 	%r1, %tid.x;
	setp.ge.u32 	%p24, %r1, %r90;
	mov.b32 	%r488, 0;
	mov.u32 	%r478, %r1;
	@%p24 bra 	$L__BB4_6;
	cvt.u64.u32 	%rd73, %r1;
	add.s64 	%rd74, %rd2, %rd73;
	ld.global.s8 	%r488, [%rd74];
	add.s32 	%r478, %r1, 256;
$L__BB4_6:
	setp.ge.u32 	%p25, %r478, %r90;
	@%p25 bra 	$L__BB4_19;
	not.b32 	%r298, %r478;
	add.s32 	%r299, %r90, %r298;
	shr.u32 	%r300, %r299, 8;
	add.s32 	%r6, %r300, 1;
	and.b32  	%r7, %r6, 15;
	setp.lt.u32 	%p26, %r299, 3840;
	@%p26 bra 	$L__BB4_10;
	and.b32  	%r301, %r6, 33554416;
	neg.s32 	%r474, %r301;
	cvt.u64.u32 	%rd75, %r478;
	add.s64 	%rd76, %rd75, %rd2;
	add.s64 	%rd82, %rd76, 2048;
$L__BB4_9:
	.pragma "nounroll";
	ld.global.s8 	%r302, [%rd82+-2048];
	add.s32 	%r303, %r488, %r302;
	ld.global.s8 	%r304, [%rd82+-1792];
	add.s32 	%r305, %r303, %r304;
	ld.global.s8 	%r306, [%rd82+-1536];
	add.s32 	%r307, %r305, %r306;
	ld.global.s8 	%r308, [%rd82+-1280];
	add.s32 	%r309, %r307, %r308;
	ld.global.s8 	%r310, [%rd82+-1024];
	add.s32 	%r311, %r309, %r310;
	ld.global.s8 	%r312, [%rd82+-768];
	add.s32 	%r313, %r311, %r312;
	ld.global.s8 	%r314, [%rd82+-512];
	add.s32 	%r315, %r313, %r314;
	ld.global.s8 	%r316, [%rd82+-256];
	add.s32 	%r317, %r315, %r316;
	ld.global.s8 	%r318, [%rd82];
	add.s32 	%r319, %r317, %r318;
	ld.global.s8 	%r320, [%rd82+256];
	add.s32 	%r321, %r319, %r320;
	ld.global.s8 	%r322, [%rd82+512];
	add.s32 	%r323, %r321, %r322;
	ld.global.s8 	%r324, [%rd82+768];
	add.s32 	%r325, %r323, %r324;
	ld.global.s8 	%r326, [%rd82+1024];
	add.s32 	%r327, %r325, %r326;
	ld.global.s8 	%r328, [%rd82+1280];
	add.s32 	%r329, %r327, %r328;
	ld.global.s8 	%r330, [%rd82+1536];
	add.s32 	%r331, %r329, %r330;
	ld.global.s8 	%r332, [%rd82+1792];
	add.s32 	%r488, %r331, %r332;
	add.s32 	%r478, %r478, 4096;
	add.s32 	%r474, %r474, 16;
	add.s64 	%rd82, %rd82, 4096;
	setp.ne.s32 	%p27, %r474, 0;
	@%p27 bra 	$L__BB4_9;
$L__BB4_10:
	setp.eq.s32 	%p28, %r7, 0;
	@%p28 bra 	$L__BB4_19;
	and.b32  	%r18, %r6, 7;
	setp.lt.u32 	%p29, %r7, 8;
	@%p29 bra 	$L__BB4_13;
	cvt.u64.u32 	%rd77, %r478;
	add.s64 	%rd78, %rd2, %rd77;
	ld.global.s8 	%r334, [%rd78];
	add.s32 	%r335, %r488, %r334;
	ld.global.s8 	%r336, [%rd78+256];
	add.s32 	%r337, %r335, %r336;
	ld.global.s8 	%r338, [%rd78+512];
	add.s32 	%r339, %r337, %r338;
	ld.global.s8 	%r340, [%rd78+768];
	add.s32 	%r341, %r339, %r340;
	ld.global.s8 	%r342, [%rd78+1024];
	add.s32 	%r343, %r341, %r342;
	ld.global.s8 	%r344, [%rd78+1280];
	add.s32 	%r345, %r343, %r344;
	ld.global.s8 	%r346, [%rd78+1536];
	add.s32 	%r347, %r345, %r346;
	ld.global.s8 	%r348, [%rd78+1792];
	add.s32 	%r488, %r347, %r348;
	add.s32 	%r478, %r478, 2048;
$L__BB4_13:
	setp.eq.s32 	%p30, %r18, 0;
	@%p30 bra 	$L__BB4_19;
	and.b32  	%r24, %r6, 3;
	setp.lt.u32 	%p31, %r18, 4;
	@%p31 bra 	$L__BB4_16;
	cvt.u64.u32 	%rd79, %r478;
	add.s64 	%rd80, %rd2, %rd79;
	ld.global.s8 	%r350, [%rd80];
	add.s32 	%r351, %r488, %r350;
	ld.global.s8 	%r352, [%rd80+256];
	add.s32 	%r353, %r351, %r352;
	ld.global.s8 	%r354, [%rd80+512];
	add.s32 	%r355, %r353, %r354;
	ld.global.s8 	%r356, [%rd80+768];
	add.s32 	%r488, %r355, %r356;
	add.s32 	%r478, %r478, 1024;
$L__BB4_16:
	setp.eq.s32 	%p32, %r24, 0;
	@%p32 bra 	$L__BB4_19;
	cvt.u64.u32 	%rd81, %r478;
	add.s64 	%rd83, %rd2, %rd81;
	neg.s32 	%r486, %r24;
$L__BB4_18:
	.pragma "nounroll";
	ld.global.s8 	%r357, [%rd83];
	add.s32 	%r488, %r488, %r357;
	add.s64 	%rd83, %rd83, 256;
	add.s32 	%r486, %r486, 1;
	setp.ne.s32 	%p33, %r486, 0;
	@%p33 bra 	$L__BB4_18;
$L__BB4_19:
	setp.lt.u32 	%p34, %r90, 256;
	@%p34 bra 	$L__BB4_24;
	// begin inline asm
	mov.u32 %r421, %laneid;
	// end inline asm
	mov.b32 	%r424, 1;
	mov.b32 	%r445, 31;
	mov.b32 	%r446, -1;
	// begin inline asm
	shfl.sync.down.b32 %r422, %r488, %r424, %r445, %r446;
	// end inline asm
	setp.gt.s32 	%p50, %r421, 30;
	selp.b32 	%r447, 0, %r422, %p50;
	add.s32 	%r428, %r447, %r488;
	mov.b32 	%r429, 2;
	// begin inline asm
	shfl.sync.down.b32 %r427, %r428, %r429, %r445, %r446;
	// end inline asm
	setp.gt.s32 	%p51, %r421, 29;
	selp.b32 	%r448, 0, %r427, %p51;
	add.s32 	%r433, %r428, %r448;
	mov.b32 	%r434, 4;
	// begin inline asm
	shfl.sync.down.b32 %r432, %r433, %r434, %r445, %r446;
	// end inline asm
	setp.gt.s32 	%p52, %r421, 27;
	selp.b32 	%r449, 0, %r432, %p52;
	add.s32 	%r438, %r433, %r449;
	mov.b32 	%r439, 8;
	// begin inline asm
	shfl.sync.down.b32 %r437, %r438, %r439, %r445, %r446;
	// end inline asm
	setp.gt.s32 	%p53, %r421, 23;
	selp.b32 	%r450, 0, %r437, %p53;
	add.s32 	%r443, %r438, %r450;
	mov.b32 	%r444, 16;
	// begin inline asm
	shfl.sync.down.b32 %r442, %r443, %r444, %r445, %r446;
	// end inline asm
	setp.gt.s32 	%p54, %r421, 15;
	selp.b32 	%r451, 0, %r442, %p54;
	add.s32 	%r510, %r443, %r451;
	setp.ne.s32 	%p55, %r421, 0;
	@%p55 bra 	$L__BB4_22;
	shr.u32 	%r452, %r1, 3;
	and.b32  	%r453, %r452, 124;
	mov.u32 	%r454, _ZZN3cub18CUB_300001_SM_10006detail6reduce28DeviceReduceSingleTileKernelINS2_10policy_hubIijN4cuda3std3__44plusIiEEE10Policy1000EN6thrust24THRUST_300001_SM_1000_NS6detail15normal_iteratorINSD_10device_ptrIcEEEEPijS9_iiNS7_10__identityEEEvT0_T1_T2_T3_T4_T6_E12temp_storage;
	add.s32 	%r455, %r454, %r453;
	st.shared.u32 	[%r455+8], %r510;
$L__BB4_22:
	bar.sync 	0;
	setp.ne.s32 	%p56, %r1, 0;
	@%p56 bra 	$L__BB4_50;
	ld.shared.u32 	%r456, [_ZZN3cub18CUB_300001_SM_10006detail6reduce28DeviceReduceSingleTileKernelINS2_10policy_hubIijN4cuda3std3__44plusIiEEE10Policy1000EN6thrust24THRUST_300001_SM_1000_NS6detail15normal_iteratorINSD_10device_ptrIcEEEEPijS9_iiNS7_10__identityEEEvT0_T1_T2_T3_T4_T6_E12temp_storage+12];
	add.s32 	%r457, %r456, %r510;
	ld.shared.u32 	%r458, [_ZZN3cub18CUB_300001_SM_10006detail6reduce28DeviceReduceSingleTileKernelINS2_10policy_hubIijN4cuda3std3__44plusIiEEE10Policy1000EN6thrust24THRUST_300001_SM_1000_NS6detail15normal_iteratorINSD_10device_ptrIcEEEEPijS9_iiNS7_10__identityEEEvT0_T1_T2_T3_T4_T6_E12temp_storage+16];
	add.s32 	%r459, %r457, %r458;
	ld.shared.u32 	%r460, [_ZZN3cub18CUB_300001_SM_10006detail6reduce28DeviceReduceSingleTileKernelINS2_10policy_hubIijN4cuda3std3__44plusIiEEE10Policy1000EN6thrust24THRUST_300001_SM_1000_NS6detail15normal_iteratorINSD_10device_ptrIcEEEEPijS9_iiNS7_10__identityEEEvT0_T1_T2_T3_T4_T6_E12temp_storage+20];
	add.s32 	%r461, %r459, %r460;
	ld.shared.u32 	%r462, [_ZZN3cub18CUB_300001_SM_10006detail6reduce28DeviceReduceSingleTileKernelINS2_10policy_hubIijN4cuda3std3__44plusIiEEE10Policy1000EN6thrust24THRUST_300001_SM_1000_NS6detail15normal_iteratorINSD_10device_ptrIcEEEEPijS9_iiNS7_10__identityEEEvT0_T1_T2_T3_T4_T6_E12temp_storage+24];
	add.s32 	%r463, %r461, %r462;
	ld.shared.u32 	%r464, [_ZZN3cub18CUB_300001_SM_10006detail6reduce28DeviceReduceSingleTileKernelINS2_10policy_hubIijN4cuda3std3__44plusIiEEE10Policy1000EN6thrust24THRUST_300001_SM_1000_NS6detail15normal_iteratorINSD_10device_ptrIcEEEEPijS9_iiNS7_10__identityEEEvT0_T1_T2_T3_T4_T6_E12temp_storage+28];
	add.s32 	%r465, %r463, %r464;
	ld.shared.u32 	%r466, [_ZZN3cub18CUB_300001_SM_10006detail6reduce28DeviceReduceSingleTileKernelINS2_10policy_hubIijN4cuda3std3__44plusIiEEE10Policy1000EN6thrust24THRUST_300001_SM_1000_NS6detail15normal_iteratorINSD_10device_ptrIcEEEEPijS9_iiNS7_10__identityEEEvT0_T1_T2_T3_T4_T6_E12temp_storage+32];
	add.s32 	%r467, %r465, %r466;
	ld.shared.u32 	%r468, [_ZZN3cub18CUB_300001_SM_10006detail6reduce28DeviceReduceSingleTileKernelINS2_10policy_hubIijN4cuda3std3__44plusIiEEE10Policy1000EN6thrust24THRUST_300001_SM_1000_NS6detail15normal_iteratorINSD_10device_ptrIcEEEEPijS9_iiNS7_10__identityEEEvT0_T1_T2_T3_T4_T6_E12temp_storage+36];
	add.s32 	%r510, %r467, %r468;
	bra.uni 	$L__BB4_50;
$L__BB4_24:
	// begin inline asm
	mov.u32 %r358, %laneid;
	// end inline asm
	and.b32  	%r384, %r1, 992;
	add.s32 	%r385, %r384, 32;
	setp.gt.u32 	%p35, %r385, %r90;
	not.b32 	%r386, %r384;
	add.s32 	%r387, %r90, %r386;
	selp.b32 	%r382, %r387, 31, %p35;
	mov.b32 	%r361, 1;
	mov.b32 	%r383, -1;
	// begin inline asm
	shfl.sync.down.b32 %r359, %r488, %r361, %r382, %r383;
	// end inline asm
	setp.lt.s32 	%p36, %r358, %r382;
	selp.b32 	%r388, %r359, 0, %p36;
	add.s32 	%r365, %r388, %r488;
	mov.b32 	%r366, 2;
	// begin inline asm
	shfl.sync.down.b32 %r364, %r365, %r366, %r382, %r383;
	// end inline asm
	add.s32 	%r389, %r358, 2;
	setp.gt.s32 	%p37, %r389, %r382;
	selp.b32 	%r390, 0, %r364, %p37;
	add.s32 	%r370, %r365, %r390;
	mov.b32 	%r371, 4;
	// begin inline asm
	shfl.sync.down.b32 %r369, %r370, %r371, %r382, %r383;
	// end inline asm
	add.s32 	%r391, %r358, 4;
	setp.gt.s32 	%p38, %r391, %r382;
	selp.b32 	%r392, 0, %r369, %p38;
	add.s32 	%r375, %r370, %r392;
	mov.b32 	%r376, 8;
	// begin inline asm
	shfl.sync.down.b32 %r374, %r375, %r376, %r382, %r383;
	// end inline asm
	add.s32 	%r393, %r358, 8;
	setp.gt.s32 	%p39, %r393, %r382;
	selp.b32 	%r394, 0, %r374, %p39;
	add.s32 	%r380, %r375, %r394;
	mov.b32 	%r381, 16;
	// begin inline asm
	shfl.sync.down.b32 %r379, %r380, %r381, %r382, %r383;
	// end inline asm
	add.s32 	%r395, %r358, 16;
	setp.gt.s32 	%p40, %r395, %r382;
	selp.b32 	%r396, 0, %r379, %p40;
	add.s32 	%r510, %r380, %r396;
	setp.ne.s32 	%p41, %r358, 0;
	@%p41 bra 	$L__BB4_26;
	shr.u32 	%r397, %r1, 3;
	and.b32  	%r398, %r397, 124;
	mov.u32 	%r399, _ZZN3cub18CUB_300001_SM_10006detail6reduce28DeviceReduceSingleTileKernelINS2_10policy_hubIijN4cuda3std3__44plusIiEEE10Policy1000EN6thrust24THRUST_300001_SM_1000_NS6detail15normal_iteratorINSD_10device_ptrIcEEEEPijS9_iiNS7_10__identityEEEvT0_T1_T2_T3_T4_T6_E12temp_storage;
	add.s32 	%r400, %r399, %r398;
	st.shared.u32 	[%r400+8], %r510;
$L__BB4_26:
	bar.sync 	0;
	setp.ne.s32 	%p42, %r1, 0;
	@%p42 bra 	$L__BB4_50;
	setp.gt.u32 	%p43, %r90, 32;
	ld.shared.u32 	%r401, [_ZZN3cub18CUB_300001_SM_10006detail6reduce28DeviceReduceSingleTileKernelINS2_10policy_hubIijN4cuda3std3__44plusIiEEE10Policy1000EN6thrust24THRUST_300001_SM_1000_NS6detail15normal_iteratorINSD_10device_ptrIcEEEEPijS9_iiNS7_10__identityEEEvT0_T1_T2_T3_T4_T6_E12temp_storage+12];
	selp.b32 	%r402, %r401, 0, %p43;
	add.s32 	%r403, %r402, %r510;
	setp.gt.u32 	%p44, %r90, 64;
	ld.shared.u32 	%r404, [_ZZN3cub18CUB_300001_SM_10006detail6reduce28DeviceReduceSingleTileKernelINS2_10policy_hubIijN4cuda3std3__44plusIiEEE10Policy1000EN6thrust24THRUST_300001_SM_1000_NS6detail15normal_iteratorINSD_10device_ptrIcEEEEPijS9_iiNS7_10__identityEEEvT0_T1_T2_T3_T4_T6_E12temp_storage+16];
	selp.b32 	%r405, %r404, 0, %p44;
	add.s32 	%r406, %r403, %r405;
	setp.gt.u32 	%p45, %r90, 96;
	ld.shared.u32 	%r407, [_ZZN3cub18CUB_300001_SM_10006detail6reduce28DeviceReduceSingleTileKernelINS2_10policy_hubIijN4cuda3std3__44plusIiEEE10Policy1000EN6thrust24THRUST_300001_SM_1000_NS6detail15normal_iteratorINSD_10device_ptrIcEEEEPijS9_iiNS7_10__identityEEEvT0_T1_T2_T3_T4_T6_E12temp_storage+20];
	selp.b32 	%r408, %r407, 0, %p45;
	add.s32 	%r409, %r406, %r408;
	setp.gt.u32 	%p46, %r90, 128;
	ld.shared.u32 	%r410, [_ZZN3cub18CUB_300001_SM_10006detail6reduce28DeviceReduceSingleTileKernelINS2_10policy_hubIijN4cuda3std3__44plusIiEEE10Policy1000EN6thrust24THRUST_300001_SM_1000_NS6detail15normal_iteratorINSD_10device_ptrIcEEEEPijS9_iiNS7_10__identityEEEvT0_T1_T2_T3_T4_T6_E12temp_storage+24];
	selp.b32 	%r411, %r410, 0, %p46;
	add.s32 	%r412, %r409, %r411;
	setp.gt.u32 	%p47, %r90, 160;
	ld.shared.u32 	%r413, [_ZZN3cub18CUB_300001_SM_10006detail6reduce28DeviceReduceSingleTileKernelINS2_10policy_hubIijN4cuda3std3__44plusIiEEE10Policy1000EN6thrust24THRUST_300001_SM_1000_NS6detail15normal_iteratorINSD_10device_ptrIcEEEEPijS9_iiNS7_10__identityEEEvT0_T1_T2_T3_T4_T6_E12temp_storage+28];
	selp.b32 	%r414, %r413, 0, %p47;
	add.s32 	%r415, %r412, %r414;
	setp.gt.u32 	%p48, %r90, 192;
	ld.shared.u32 	%r416, [_ZZN3cub18CUB_300001_SM_10006detail6reduce28DeviceReduceSingleTileKernelINS2_10policy_hubIijN4cuda3std3__44plusIiEEE10Policy1000EN6thrust24THRUST_300001_SM_1000_NS6detail15normal_iteratorINSD_10device_ptrIcEEEEPijS9_iiNS7_10__identityEEEvT0_T1_T2_T3_T4_T6_E12temp_storage+32];
	selp.b32 	%r417, %r416, 0, %p48;
	add.s32 	%r418, %r415, %r417;
	setp.gt.u32 	%p49, %r90, 224;
	ld.shared.u32 	%r419, [_ZZN3cub18CUB_300001_SM_10006detail6reduce28DeviceReduceSingleTileKernelINS2_10policy_hubIijN4cuda3std3__44plusIiEEE10Policy1000EN6thrust24THRUST_300001_SM_1000_NS6detail15normal_iteratorINSD_10device_ptrIcEEEEPijS9_iiNS7_10__identityEEEvT0_T1_T2_T3_T4_T6_E12temp_storage+36];
	selp.b32 	%r420, %r419, 0, %p49;
	add.s32 	%r510, %r418, %r420;
	bra.uni 	$L__BB4_50;
$L__BB4_28:
	mov.u32 	%r40, %tid.x;
	cvt.u64.u32 	%rd11, %r40;
	add.s64 	%rd12, %rd2, %rd11;
	ld.global.s8 	%r93, [%rd12];
	ld.global.s8 	%r94, [%rd12+256];
	ld.global.s8 	%r95, [%rd12+512];
	ld.global.s8 	%r96, [%rd12+768];
	ld.global.s8 	%r97, [%rd12+1024];
	ld.global.s8 	%r98, [%rd12+1280];
	ld.global.s8 	%r99, [%rd12+1536];
	ld.global.s8 	%r100, [%rd12+1792];
	ld.global.s8 	%r101, [%rd12+2048];
	ld.global.s8 	%r102, [%rd12+2304];
	ld.global.s8 	%r103, [%rd12+2560];
	ld.global.s8 	%r104, [%rd12+2816];
	ld.global.s8 	%r105, [%rd12+3072];
	ld.global.s8 	%r106, [%rd12+3328];
	ld.global.s8 	%r107, [%rd12+3584];
	ld.global.s8 	%r108, [%rd12+3840];
	add.s32 	%r109, %r94, %r93;
	add.s32 	%r110, %r109, %r95;
	add.s32 	%r111, %r110, %r96;
	add.s32 	%r112, %r111, %r97;
	add.s32 	%r113, %r112, %r98;
	add.s32 	%r114, %r113, %r99;
	add.s32 	%r115, %r114, %r100;
	add.s32 	%r116, %r115, %r101;
	add.s32 	%r117, %r116, %r102;
	add.s32 	%r118, %r117, %r103;
	add.s32 	%r119, %r118, %r104;
	add.s32 	%r120, %r119, %r105;
	add.s32 	%r121, %r120, %r106;
	add.s32 	%r122, %r121, %r107;
	add.s32 	%r509, %r122, %r108;
	add.s32 	%r42, %r90, -4096;
	setp.lt.u32 	%p3, %r42, 4096;
	mov.b32 	%r492, 4096;
	@%p3 bra 	$L__BB4_32;
	mov.b32 	%r492, 4096;
$L__BB4_30:
	add.s32 	%r124, %r40, %r492;
	cvt.u64.u32 	%rd13, %r124;
	add.s64 	%rd14, %rd2, %rd13;
	ld.global.s8 	%r125, [%rd14];
	ld.global.s8 	%r126, [%rd14+256];
	ld.global.s8 	%r127, [%rd14+512];
	ld.global.s8 	%r128, [%rd14+768];
	ld.global.s8 	%r129, [%rd14+1024];
	ld.global.s8 	%r130, [%rd14+1280];
	ld.global.s8 	%r131, [%rd14+1536];
	ld.global.s8 	%r132, [%rd14+1792];
	ld.global.s8 	%r133, [%rd14+2048];
	ld.global.s8 	%r134, [%rd14+2304];
	ld.global.s8 	%r135, [%rd14+2560];
	ld.global.s8 	%r136, [%rd14+2816];
	ld.global.s8 	%r137, [%rd14+3072];
	ld.global.s8 	%r138, [%rd14+3328];
	ld.global.s8 	%r139, [%rd14+3584];
	ld.global.s8 	%r140, [%rd14+3840];
	add.s32 	%r141, %r509, %r125;
	add.s32 	%r142, %r141, %r126;
	add.s32 	%r143, %r142, %r127;
	add.s32 	%r144, %r143, %r128;
	add.s32 	%r145, %r144, %r129;
	add.s32 	%r146, %r145, %r130;
	add.s32 	%r147, %r146, %r131;
	add.s32 	%r148, %r147, %r132;
	add.s32 	%r149, %r148, %r133;
	add.s32 	%r150, %r149, %r134;
	add.s32 	%r151, %r150, %r135;
	add.s32 	%r152, %r151, %r136;
	add.s32 	%r153, %r152, %r137;
	add.s32 	%r154, %r153, %r138;
	add.s32 	%r155, %r154, %r139;
	add.s32 	%r509, %r155, %r140;
	sub.s32 	%r156, %r90, %r492;
	setp.lt.u32 	%p4, %r156, 4096;
	@%p4 bra 	$L__BB4_46;
	add.s32 	%r492, %r492, 4096;
	setp.le.u32 	%p5, %r492, %r42;
	@%p5 bra 	$L__BB4_30;
$L__BB4_32:
	setp.le.u32 	%p6, %r90, %r492;
	sub.s32 	%r157, %r90, %r492;
	setp.ge.s32 	%p7, %r40, %r157;
	or.pred  	%p8, %p6, %p7;
	@%p8 bra 	$L__BB4_46;
	not.b32 	%r160, %r40;
	add.s32 	%r161, %r90, %r160;
	sub.s32 	%r162, %r161, %r492;
	shr.u32 	%r163, %r162, 8;
	add.s32 	%r49, %r163, 1;
	and.b32  	%r50, %r49, 15;
	setp.lt.u32 	%p9, %r162, 3840;
	mov.u32 	%r501, %r40;
	@%p9 bra 	$L__BB4_37;
	or.b32  	%r495, %r40, 2048;
	add.s32 	%r494, %r40, %r492;
	and.b32  	%r164, %r49, 33554416;
	neg.s32 	%r493, %r164;
$L__BB4_35:
	.pragma "nounroll";
	cvt.u64.u32 	%rd15, %r494;
	add.s64 	%rd16, %rd2, %rd15;
	ld.global.s8 	%r165, [%rd16];
	add.s32 	%r166, %r509, %r165;
	add.s32 	%r167, %r494, 256;
	cvt.u64.u32 	%rd17, %r167;
	add.s64 	%rd18, %rd2, %rd17;
	ld.global.s8 	%r168, [%rd18];
	add.s32 	%r169, %r166, %r168;
	add.s32 	%r170, %r494, 512;
	cvt.u64.u32 	%rd19, %r170;
	add.s64 	%rd20, %rd2, %rd19;
	ld.global.s8 	%r171, [%rd20];
	add.s32 	%r172, %r169, %r171;
	add.s32 	%r173, %r494, 768;
	cvt.u64.u32 	%rd21, %r173;
	add.s64 	%rd22, %rd2, %rd21;
	ld.global.s8 	%r174, [%rd22];
	add.s32 	%r175, %r172, %r174;
	add.s32 	%r176, %r494, 1024;
	cvt.u64.u32 	%rd23, %r176;
	add.s64 	%rd24, %rd2, %rd23;
	ld.global.s8 	%r177, [%rd24];
	add.s32 	%r178, %r175, %r177;
	add.s32 	%r179, %r494, 1280;
	cvt.u64.u32 	%rd25, %r179;
	add.s64 	%rd26, %rd2, %rd25;
	ld.global.s8 	%r180, [%rd26];
	add.s32 	%r181, %r178, %r180;
	add.s32 	%r182, %r494, 1536;
	cvt.u64.u32 	%rd27, %r182;
	add.s64 	%rd28, %rd2, %rd27;
	ld.global.s8 	%r183, [%rd28];
	add.s32 	%r184, %r181, %r183;
	add.s32 	%r185, %r494, 1792;
	cvt.u64.u32 	%rd29, %r185;
	add.s64 	%rd30, %rd2, %rd29;
	ld.global.s8 	%r186, [%rd30];
	add.s32 	%r187, %r184, %r186;
	add.s32 	%r188, %r494, 2048;
	cvt.u64.u32 	%rd31, %r188;
	add.s64 	%rd32, %rd2, %rd31;
	ld.global.s8 	%r189, [%rd32];
	add.s32 	%r190, %r187, %r189;
	add.s32 	%r191, %r494, 2304;
	cvt.u64.u32 	%rd33, %r191;
	add.s64 	%rd34, %rd2, %rd33;
	ld.global.s8 	%r192, [%rd34];
	add.s32 	%r193, %r190, %r192;
	add.s32 	%r194, %r494, 2560;
	cvt.u64.u32 	%rd35, %r194;
	add.s64 	%rd36, %rd2, %rd35;
	ld.global.s8 	%r195, [%rd36];
	add.s32 	%r196, %r193, %r195;
	add.s32 	%r197, %r494, 2816;
	cvt.u64.u32 	%rd37, %r197;
	add.s64 	%rd38, %rd2, %rd37;
	ld.global.s8 	%r198, [%rd38];
	add.s32 	%r199, %r196, %r198;
	add.s32 	%r200, %r494, 3072;
	cvt.u64.u32 	%rd39, %r200;
	add.s64 	%rd40, %rd2, %rd39;
	ld.global.s8 	%r201, [%rd40];
	add.s32 	%r202, %r199, %r201;
	add.s32 	%r203, %r494, 3328;
	cvt.u64.u32 	%rd41, %r203;
	add.s64 	%rd42, %rd2, %rd41;
	ld.global.s8 	%r204, [%rd42];
	add.s32 	%r205, %r202, %r204;
	add.s32 	%r206, %r494, 3584;
	cvt.u64.u32 	%rd43, %r206;
	add.s64 	%rd44, %rd2, %rd43;
	ld.global.s8 	%r207, [%rd44];
	add.s32 	%r208, %r205, %r207;
	add.s32 	%r209, %r494, 3840;
	cvt.u64.u32 	%rd45, %r209;
	add.s64 	%rd46, %rd2, %rd45;
	ld.global.s8 	%r210, [%rd46];
	add.s32 	%r509, %r208, %r210;
	add.s32 	%r495, %r495, 4096;
	add.s32 	%r494, %r494, 4096;
	add.s32 	%r493, %r493, 16;
	setp.ne.s32 	%p10, %r493, 0;
	@%p10 bra 	$L__BB4_35;
	add.s32 	%r501, %r495, -2048;
$L__BB4_37:
	setp.eq.s32 	%p11, %r50, 0;
	@%p11 bra 	$L__BB4_46;
	and.b32  	%r66, %r49, 7;
	setp.lt.u32 	%p12, %r50, 8;
	@%p12 bra 	$L__BB4_40;
	add.s32 	%r212, %r501, %r492;
	cvt.u64.u32 	%rd47, %r212;
	add.s64 	%rd48, %rd2, %rd47;
	ld.global.s8 	%r213, [%rd48];
	add.s32 	%r214, %r509, %r213;
	add.s32 	%r215, %r212, 256;
	cvt.u64.u32 	%rd49, %r215;
	add.s64 	%rd50, %rd2, %rd49;
	ld.global.s8 	%r216, [%rd50];
	add.s32 	%r217, %r214, %r216;
	add.s32 	%r218, %r212, 512;
	cvt.u64.u32 	%rd51, %r218;
	add.s64 	%rd52, %rd2, %rd51;
	ld.global.s8 	%r219, [%rd52];
	add.s32 	%r220, %r217, %r219;
	add.s32 	%r221, %r212, 768;
	cvt.u64.u32 	%rd53, %r221;
	add.s64 	%rd54, %rd2, %rd53;
	ld.global.s8 	%r222, [%rd54];
	add.s32 	%r223, %r220, %r222;
	add.s32 	%r224, %r212, 1024;
	cvt.u64.u32 	%rd55, %r224;
	add.s64 	%rd56, %rd2, %rd55;
	ld.global.s8 	%r225, [%rd56];
	add.s32 	%r226, %r223, %r225;
	add.s32 	%r227, %r212, 1280;
	cvt.u64.u32 	%rd57, %r227;
	add.s64 	%rd58, %rd2, %rd57;
	ld.global.s8 	%r228, [%rd58];
	add.s32 	%r229, %r226, %r228;
	add.s32 	%r230, %r212, 1536;
	cvt.u64.u32 	%rd59, %r230;
	add.s64 	%rd60, %rd2, %rd59;
	ld.global.s8 	%r231, [%rd60];
	add.s32 	%r232, %r229, %r231;
	add.s32 	%r233, %r212, 1792;
	cvt.u64.u32 	%rd61, %r233;
	add.s64 	%rd62, %rd2, %rd61;
	ld.global.s8 	%r234, [%rd62];
	add.s32 	%r509, %r232, %r234;
	add.s32 	%r501, %r501, 2048;
$L__BB4_40:
	setp.eq.s32 	%p13, %r66, 0;
	@%p13 bra 	$L__BB4_46;
	and.b32  	%r72, %r49, 3;
	setp.lt.u32 	%p14, %r66, 4;
	@%p14 bra 	$L__BB4_43;
	add.s32 	%r236, %r501, %r492;
	cvt.u64.u32 	%rd63, %r236;
	add.s64 	%rd64, %rd2, %rd63;
	ld.global.s8 	%r237, [%rd64];
	add.s32 	%r238, %r509, %r237;
	add.s32 	%r239, %r236, 256;
	cvt.u64.u32 	%rd65, %r239;
	add.s64 	%rd66, %rd2, %rd65;
	ld.global.s8 	%r240, [%rd66];
	add.s32 	%r241, %r238, %r240;
	add.s32 	%r242, %r236, 512;
	cvt.u64.u32 	%rd67, %r242;
	add.s64 	%rd68, %rd2, %rd67;
	ld.global.s8 	%r243, [%rd68];
	add.s32 	%r244, %r241, %r243;
	add.s32 	%r245, %r236, 768;
	cvt.u64.u32 	%rd69, %r245;
	add.s64 	%rd70, %rd2, %rd69;
	ld.global.s8 	%r246, [%rd70];
	add.s32 	%r509, %r244, %r246;
	add.s32 	%r501, %r501, 1024;
$L__BB4_43:
	setp.eq.s32 	%p15, %r72, 0;
	@%p15 bra 	$L__BB4_46;
	add.s32 	%r507, %r501, %r492;
	neg.s32 	%r506, %r72;
$L__BB4_45:
	.pragma "nounroll";
	cvt.u64.u32 	%rd71, %r507;
	add.s64 	%rd72, %rd2, %rd71;
	ld.global.s8 	%r247, [%rd72];
	add.s32 	%r509, %r509, %r247;
	add.s32 	%r507, %r507, 256;
	add.s32 	%r506, %r506, 1;
	setp.ne.s32 	%p16, %r506, 0;
	@%p16 bra 	$L__BB4_45;
$L__BB4_46:
	// begin inline asm
	mov.u32 %r248, %laneid;
	// end inline asm
	mov.b32 	%r251, 1;
	mov.b32 	%r272, 31;
	mov.b32 	%r273, -1;
	// begin inline asm
	shfl.sync.down.b32 %r249, %r509, %r251, %r272, %r273;
	// end inline asm
	setp.gt.s32 	%p17, %r248, 30;
	selp.b32 	%r274, 0, %r249, %p17;
	add.s32 	%r255, %r274, %r509;
	mov.b32 	%r256, 2;
	// begin inline asm
	shfl.sync.down.b32 %r254, %r255, %r256, %r272, %r273;
	// end inline asm
	setp.gt.s32 	%p18, %r248, 29;
	selp.b32 	%r275, 0, %r254, %p18;
	add.s32 	%r260, %r255, %r275;
	mov.b32 	%r261, 4;
	// begin inline asm
	shfl.sync.down.b32 %r259, %r260, %r261, %r272, %r273;
	// end inline asm
	setp.gt.s32 	%p19, %r248, 27;
	selp.b32 	%r276, 0, %r259, %p19;
	add.s32 	%r265, %r260, %r276;
	mov.b32 	%r266, 8;
	// begin inline asm
	shfl.sync.down.b32 %r264, %r265, %r266, %r272, %r273;
	// end inline asm
	setp.gt.s32 	%p20, %r248, 23;
	selp.b32 	%r277, 0, %r264, %p20;
	add.s32 	%r270, %r265, %r277;
	mov.b32 	%r271, 16;
	// begin inline asm
	shfl.sync.down.b32 %r269, %r270, %r271, %r272, %r273;
	// end inline asm
	setp.gt.s32 	%p21, %r248, 15;
	selp.b32 	%r278, 0, %r269, %p21;
	add.s32 	%r510, %r270, %r278;
	setp.ne.s32 	%p22, %r248, 0;
	@%p22 bra 	$L__BB4_48;
	shr.u32 	%r279, %r40, 3;
	and.b32  	%r280, %r279, 124;
	mov.u32 	%r281, _ZZN3cub18CUB_300001_SM_10006detail6reduce28DeviceReduceSingleTileKernelINS2_10policy_hubIijN4cuda3std3__44plusIiEEE10Policy1000EN6thrust24THRUST_300001_SM_1000_NS6detail15normal_iteratorINSD_10device_ptrIcEEEEPijS9_iiNS7_10__identityEEEvT0_T1_T2_T3_T4_T6_E12temp_storage;
	add.s32 	%r282, %r281, %r280;
	st.shared.u32 	[%r282+8], %r510;
$L__BB4_48:
	bar.sync 	0;
	setp.ne.s32 	%p23, %r40, 0;
	@%p23 bra 	$L__BB4_50;
	ld.shared.u32 	%r283, [_ZZN3cub18CUB_300001_SM_10006detail6reduce28DeviceReduceSingleTileKernelINS2_10policy_hubIijN4cuda3std3__44plusIiEEE10Policy1000EN6thrust24THRUST_300001_SM_1000_NS6detail15normal_iteratorINSD_10device_ptrIcEEEEPijS9_iiNS7_10__identityEEEvT0_T1_T2_T3_T4_T6_E12temp_storage+12];
	add.s32 	%r284, %r283, %r510;
	ld.shared.u32 	%r285, [_ZZN3cub18CUB_300001_SM_10006detail6reduce28DeviceReduceSingleTileKernelINS2_10policy_hubIijN4cuda3std3__44plusIiEEE10Policy1000EN6thrust24THRUST_300001_SM_1000_NS6detail15normal_iteratorINSD_10device_ptrIcEEEEPijS9_iiNS7_10__identityEEEvT0_T1_T2_T3_T4_T6_E12temp_storage+16];
	add.s32 	%r286, %r284, %r285;
	ld.shared.u32 	%r287, [_ZZN3cub18CUB_300001_SM_10006detail6reduce28DeviceReduceSingleTileKernelINS2_10policy_hubIijN4cuda3std3__44plusIiEEE10Policy1000EN6thrust24THRUST_300001_SM_1000_NS6detail15normal_iteratorINSD_10device_ptrIcEEEEPijS9_iiNS7_10__identityEEEvT0_T1_T2_T3_T4_T6_E12temp_storage+20];
	add.s32 	%r288, %r286, %r287;
	ld.shared.u32 	%r289, [_ZZN3cub18CUB_300001_SM_10006detail6reduce28DeviceReduceSingleTileKernelINS2_10policy_hubIijN4cuda3std3__44plusIiEEE10Policy1000EN6thrust24THRUST_300001_SM_1000_NS6detail15normal_iteratorINSD_10device_ptrIcEEEEPijS9_iiNS7_10__identityEEEvT0_T1_T2_T3_T4_T6_E12temp_storage+24];
	add.s32 	%r290, %r288, %r289;
	ld.shared.u32 	%r291, [_ZZN3cub18CUB_300001_SM_10006detail6reduce28DeviceReduceSingleTileKernelINS2_10policy_hubIijN4cuda3std3__44plusIiEEE10Policy1000EN6thrust24THRUST_300001_SM_1000_NS6detail15normal_iteratorINSD_10device_ptrIcEEEEPijS9_iiNS7_10__identityEEEvT0_T1_T2_T3_T4_T6_E12temp_storage+28];
	add.s32 	%r292, %r290, %r291;
	ld.shared.u32 	%r293, [_ZZN3cub18CUB_300001_SM_10006detail6reduce28DeviceReduceSingleTileKernelINS2_10policy_hubIijN4cuda3std3__44plusIiEEE10Policy1000EN6thrust24THRUST_300001_SM_1000_NS6detail15normal_iteratorINSD_10device_ptrIcEEEEPijS9_iiNS7_10__identityEEEvT0_T1_T2_T3_T4_T6_E12temp_storage+32];
	add.s32 	%r294, %r292, %r293;
	ld.shared.u32 	%r295, [_ZZN3cub18CUB_300001_SM_10006detail6reduce28DeviceReduceSingleTileKernelINS2_10policy_hubIijN4cuda3std3__44plusIiEEE10Policy1000EN6thrust24THRUST_300001_SM_1000_NS6detail15normal_iteratorINSD_10device_ptrIcEEEEPijS9_iiNS7_10__identityEEEvT0_T1_T2_T3_T4_T6_E12temp_storage+36];
	add.s32 	%r510, %r294, %r295;
$L__BB4_50:
	mov.u32 	%r469, %tid.x;
	setp.ne.s32 	%p57, %r469, 0;
	@%p57 bra 	$L__BB4_52;
	add.s32 	%r470, %r510, %r91;
	st.global.u32 	[%rd1], %r470;
$L__BB4_52:
	ret;

}
	// .globl	_ZN3cub18CUB_300001_SM_10006detail6reduce18DeviceReduceKernelINS2_10policy_hubIijN4cuda3std3__44plusIiEEE10Policy1000EN6thrust24THRUST_300001_SM_1000_NS6detail15normal_iteratorINSD_10device_ptrIcEEEEjS9_iNS7_10__identityEEEvT0_PT3_T1_NS0_13GridEvenShareISN_EET2_T4_
.visible .entry _ZN3cub18CUB_300001_SM_10006detail6reduce18DeviceReduceKernelINS2_10policy_hubIijN4cuda3std3__44plusIiEEE10Policy1000EN6thrust24THRUST_300001_SM_1000_NS6detail15normal_iteratorINSD_10device_ptrIcEEEEjS9_iNS7_10__identityEEEvT0_PT3_T1_NS0_13GridEvenShareISN_EET2_T4_(
	.param .align 8 .b8 _ZN3cub18CUB_300001_SM_10006detail6reduce18DeviceReduceKernelINS2_10policy_hubIijN4cuda3std3__44plusIiEEE10Policy1000EN6thrust24THRUST_300001_SM_1000_NS6detail15normal_iteratorINSD_10device_ptrIcEEEEjS9_iNS7_10__identityEEEvT0_PT3_T1_NS0_13GridEvenShareISN_EET2_T4__param_0[8],
	.param .u64 .ptr .align 1 _ZN3cub18CUB_300001_SM_10006detail6reduce18DeviceReduceKernelINS2_10policy_hubIijN4cuda3std3__44plusIiEEE10Policy1000EN6thrust24THRUST_300001_SM_1000_NS6detail15normal_iteratorINSD_10device_ptrIcEEEEjS9_iNS7_10__identityEEEvT0_PT3_T1_NS0_13GridEvenShareISN_EET2_T4__param_1,
	.param .u32 _ZN3cub18CUB_300001_SM_10006detail6reduce18DeviceReduceKernelINS2_10policy_hubIijN4cuda3std3__44plusIiEEE10Policy1000EN6thrust24THRUST_300001_SM_1000_NS6detail15normal_iteratorINSD_10device_ptrIcEEEEjS9_iNS7_10__identityEEEvT0_PT3_T1_NS0_13GridEvenShareISN_EET2_T4__param_2,
	.param .align 4 .b8 _ZN3cub18CUB_300001_SM_10006detail6reduce18DeviceReduceKernelINS2_10policy_hubIijN4cuda3std3__44plusIiEEE10Policy1000EN6thrust24THRUST_300001_SM_1000_NS6detail15normal_iteratorINSD_10device_ptrIcEEEEjS9_iNS7_10__identityEEEvT0_PT3_T1_NS0_13GridEvenShareISN_EET2_T4__param_3[40],
	.param .align 1 .b8 _ZN3cub18CUB_300001_SM_10006detail6reduce18DeviceReduceKernelINS2_10policy_hubIijN4cuda3std3__44plusIiEEE10Policy1000EN6thrust24THRUST_300001_SM_1000_NS6detail15normal_iteratorINSD_10device_ptrIcEEEEjS9_iNS7_10__identityEEEvT0_PT3_T1_NS0_13GridEvenShareISN_EET2_T4__param_4[1],
	.param .align 1 .b8 _ZN3cub18CUB_300001_SM_10006detail6reduce18DeviceReduceKernelINS2_10policy_hubIijN4cuda3std3__44plusIiEEE10Policy1000EN6thrust24THRUST_300001_SM_1000_NS6detail15normal_iteratorINSD_10device_ptrIcEEEEjS9_iNS7_10__identityEEEvT0_PT3_T1_NS0_13GridEvenShareISN_EET2_T4__param_5[1]
)
.maxntid 256
{
	.reg .pred 	%p<57>;
	.reg .b16 	%rs<4>;
	.reg .b32 	%r<575>;
	.reg .b64 	%rd<130>;
	// demoted variable
	.shared .align 4 .b8 _ZZN3cub18CUB_300001_SM_10006detail6reduce18DeviceReduceKernelINS2_10policy_hubIijN4cuda3std3__44plusIiEEE10Policy1000EN6thrust24THRUST_300001_SM_1000_NS6detail15normal_iteratorINSD_10device_ptrIcEEEEjS9_iNS7_10__identityEEEvT0_PT3_T1_NS0_13GridEvenShareISN_EET2_T4_E12temp_storage[44];
	ld.param.u32 	%r1, [_ZN3cub18CUB_300001_SM_10006detail6reduce18DeviceReduceKernelINS2_10policy_hubIijN4cuda3std3__44plusIiEEE10Policy1000EN6thrust24THRUST_300001_SM_1000_NS6detail15normal_iteratorINSD_10device_ptrIcEEEEjS9_iNS7_10__identityEEEvT0_PT3_T1_NS0_13GridEvenShareISN_EET2_T4__param_3+20];
	ld.param.u32 	%r2, [_ZN3cub18CUB_300001_SM_10006detail6reduce18DeviceReduceKernelINS2_10policy_hubIijN4cuda3std3__44plusIiEEE10Policy1000EN6thrust24THRUST_300001_SM_1000_NS6detail15normal_iteratorINSD_10device_ptrIcEEEEjS9_iNS7_10__identityEEEvT0_PT3_T1_NS0_13GridEvenShareISN_EET2_T4__param_3+24];
	ld.param.u64 	%rd3, [_ZN3cub18CUB_300001_SM_10006detail6reduce18DeviceReduceKernelINS2_10policy_hubIijN4cuda3std3__44plusIiEEE10Policy1000EN6thrust24THRUST_300001_SM_1000_NS6detail15normal_iteratorINSD_10device_ptrIcEEEEjS9_iNS7_10__identityEEEvT0_PT3_T1_NS0_13GridEvenShareISN_EET2_T4__param_0];
	cvta.to.global.u64 	%rd1, %rd3;
	mov.u32 	%r3, %ctaid.x;
	shl.b32 	%r4, %r2, 12;
	shl.b32 	%r556, %r3, 12;
	sub.s32 	%r6, %r1, %r556;
	setp.gt.u32 	%p1, %r6, 4095;
	@%p1 bra 	$L__BB5_26;
	mov.u32 	%r7, %tid.x;
	setp.ge.u32 	%p23, %r7, %r6;
	mov.b32 	%r550, 0;
	mov.u32 	%r539, %r7;
	@%p23 bra 	$L__BB5_3;
	add.s32 	%r330, %r556, %r7;
	cvt.u64.u32 	%rd66, %r330;
	add.s64 	%rd67, %rd1, %rd66;
	ld.global.s8 	%r550, [%rd67];
	add.s32 	%r539, %r7, 256;
$L__BB5_3:
	setp.ge.u32 	%p24, %r539, %r6;
	@%p24 bra 	$L__BB5_17;
	not.b32 	%r332, %r539;
	add.s32 	%r333, %r1, %r332;
	sub.s32 	%r334, %r333, %r556;
	shr.u32 	%r335, %r334, 8;
	add.s32 	%r12, %r335, 1;
	and.b32  	%r13, %r12, 15;
	setp.lt.u32 	%p25, %r334, 3840;
	@%p25 bra 	$L__BB5_8;
	or.b32  	%r536, %r539, 2048;
	add.s32 	%r535, %r539, %r556;
	and.b32  	%r336, %r12, 33554416;
	neg.s32 	%r534, %r336;
$L__BB5_6:
	.pragma "nounroll";
	cvt.u64.u32 	%rd68, %r535;
	add.s64 	%rd69, %rd1, %rd68;
	ld.global.s8 	%r337, [%rd69];
	add.s32 	%r338, %r550, %r337;
	add.s32 	%r339, %r535, 256;
	cvt.u64.u32 	%rd70, %r339;
	add.s64 	%rd71, %rd1, %rd70;
	ld.global.s8 	%r340, [%rd71];
	add.s32 	%r341, %r338, %r340;
	add.s32 	%r342, %r535, 512;
	cvt.u64.u32 	%rd72, %r342;
	add.s64 	%rd73, %rd1, %rd72;
	ld.global.s8 	%r343, [%rd73];
	add.s32 	%r344, %r341, %r343;
	add.s32 	%r345, %r535, 768;
	cvt.u64.u32 	%rd74, %r345;
	add.s64 	%rd75, %rd1, %rd74;
	ld.global.s8 	%r346, [%rd75];
	add.s32 	%r347, %r344, %r346;
	add.s32 	%r348, %r535, 1024;
	cvt.u64.u32 	%rd76, %r348;
	add.s64 	%rd77, %rd1, %rd76;
	ld.global.s8 	%r349, [%rd77];
	add.s32 	%r350, %r347, %r349;
	add.s32 	%r351, %r535, 1280;
	cvt.u64.u32 	%rd78, %r351;
	add.s64 	%rd79, %rd1, %rd78;
	ld.global.s8 	%r352, [%rd79];
	add.s32 	%r353, %r350, %r352;
	add.s32 	%r354, %r535, 1536;
	cvt.u64.u32 	%rd80, %r354;
	add.s64 	%rd81, %rd1, %rd80;
	ld.global.s8 	%r355, [%rd81];
	add.s32 	%r356, %r353, %r355;
	add.s32 	%r357, %r535, 1792;
	cvt.u64.u32 	%rd82, %r357;
	add.s64 	%rd83, %rd1, %rd82;
	ld.global.s8 	%r358, [%rd83];
	add.s32 	%r359, %r356, %r358;
	add.s32 	%r360, %r535, 2048;
	cvt.u64.u32 	%rd84, %r360;
	add.s64 	%rd85, %rd1, %rd84;
	ld.global.s8 	%r361, [%rd85];
	add.s32 	%r362, %r359, %r361;
	add.s32 	%r363, %r535, 2304;
	cvt.u64.u32 	%rd86, %r363;
	add.s64 	%rd87, %rd1, %rd86;
	ld.global.s8 	%r364, [%rd87];
	add.s32 	%r365, %r362, %r364;
	add.s32 	%r366, %r535, 2560;
	cvt.u64.u32 	%rd88, %r366;
	add.s64 	%rd89, %rd1, %rd88;
	ld.global.s8 	%r367, [%rd89];
	add.s32 	%r368, %r365, %r367;
	add.s32 	%r369, %r535, 2816;
	cvt.u64.u32 	%rd90, %r369;
	add.s64 	%rd91, %rd1, %rd90;
	ld.global.s8 	%r370, [%rd91];
	add.s32 	%r371, %r368, %r370;
	add.s32 	%r372, %r535, 3072;
	cvt.u64.u32 	%rd92, %r372;
	add.s64 	%rd93, %rd1, %rd92;
	ld.global.s8 	%r373, [%rd93];
	add.s32 	%r374, %r371, %r373;
	add.s32 	%r375, %r535, 3328;
	cvt.u64.u32 	%rd94, %r375;
	add.s64 	%rd95, %rd1, %rd94;
	ld.global.s8 	%r376, [%rd95];
	add.s32 	%r377, %r374, %r376;
	add.s32 	%r378, %r535, 3584;
	cvt.u64.u32 	%rd96, %r378;
	add.s64 	%rd97, %rd1, %rd96;
	ld.global.s8 	%r379, [%rd97];
	add.s32 	%r380, %r377, %r379;
	add.s32 	%r381, %r535, 3840;
	cvt.u64.u32 	%rd98, %r381;
	add.s64 	%rd99, %rd1, %rd98;
	ld.global.s8 	%r382, [%rd99];
	add.s32 	%r550, %r380, %r382;
	add.s32 	%r536, %r536, 4096;
	add.s32 	%r535, %r535, 4096;
	add.s32 	%r534, %r534, 16;
	setp.ne.s32 	%p26, %r534, 0;
	@%p26 bra 	$L__BB5_6;
	add.s32 	%r539, %r536, -2048;
$L__BB5_8:
	setp.eq.s32 	%p27, %r13, 0;
	@%p27 bra 	$L__BB5_17;
	and.b32  	%r29, %r12, 7;
	setp.lt.u32 	%p28, %r13, 8;
	@%p28 bra 	$L__BB5_11;
	add.s32 	%r384, %r556, %r539;
	cvt.u64.u32 	%rd100, %r384;
	add.s64 	%rd101, %rd1, %rd100;
	ld.global.s8 	%r385, [%rd101];
	add.s32 	%r386, %r550, %r385;
	add.s32 	%r387, %r384, 256;
	cvt.u64.u32 	%rd102, %r387;
	add.s64 	%rd103, %rd1, %rd102;
	ld.global.s8 	%r388, [%rd103];
	add.s32 	%r389, %r386, %r388;
	add.s32 	%r390, %r384, 512;
	cvt.u64.u32 	%rd104, %r390;
	add.s64 	%rd105, %rd1, %rd104;
	ld.global.s8 	%r391, [%rd105];
	add.s32 	%r392, %r389, %r391;
	add.s32 	%r393, %r384, 768;
	cvt.u64.u32 	%rd106, %r393;
	add.s64 	%rd107, %rd1, %rd106;
	ld.global.s8 	%r394, [%rd107];
	add.s32 	%r395, %r392, %r394;
	add.s32 	%r396, %r384, 1024;
	cvt.u64.u32 	%rd108, %r396;
	add.s64 	%rd109, %rd1, %rd108;
	ld.global.s8 	%r397, [%rd109];
	add.s32 	%r398, %r395, %r397;
	add.s32 	%r399, %r384, 1280;
	cvt.u64.u32 	%rd110, %r399;
	add.s64 	%rd111, %rd1, %rd110;
	ld.global.s8 	%r400, [%rd111];
	add.s32 	%r401, %r398, %r400;
	add.s32 	%r402, %r384, 1536;
	cvt.u64.u32 	%rd112, %r402;
	add.s64 	%rd113, %rd1, %rd112;
	ld.global.s8 	%r403, [%rd113];
	add.s32 	%r404, %r401, %r403;
	add.s32 	%r405, %r384, 1792;
	cvt.u64.u32 	%rd114, %r405;
	add.s64 	%rd115, %rd1, %rd114;
	ld.global.s8 	%r406, [%rd115];
	add.s32 	%r550, %r404, %r406;
	add.s32 	%r539, %r539, 2048;
$L__BB5_11:
	setp.eq.s32 	%p29, %r29, 0;
	@%p29 bra 	$L__BB5_17;
	and.b32  	%r35, %r12, 3;
	setp.lt.u32 	%p30, %r29, 4;
	@%p30 bra 	$L__BB5_14;
	add.s32 	%r408, %r556, %r539;
	cvt.u64.u32 	%rd116, %r408;
	add.s64 	%rd117, %rd1, %rd116;
	ld.global.s8 	%r409, [%rd117];
	add.s32 	%r410, %r550, %r409;
	add.s32 	%r411, %r408, 256;
	cvt.u64.u32 	%rd118, %r411;
	add.s64 	%rd119, %rd1, %rd118;
	ld.global.s8 	%r412, [%rd119];
	add.s32 	%r413, %r410, %r412;
	add.s32 	%r414, %r408, 512;
	cvt.u64.u32 	%rd120, %r414;
	add.s64 	%rd121, %rd1, %rd120;
	ld.global.s8 	%r415, [%rd121];
	add.s32 	%r416, %r413, %r415;
	add.s32 	%r417, %r408, 768;
	cvt.u64.u32 	%rd122, %r417;
	add.s64 	%rd123, %rd1, %rd122;
	ld.global.s8 	%r418, [%rd123];
	add.s32 	%r550, %r416, %r418;
	add.s32 	%r539, %r539, 1024;
$L__BB5_14:
	setp.eq.s32 	%p31, %r35, 0;
	@%p31 bra 	$L__BB5_17;
	add.s32 	%r548, %r539, %r556;
	neg.s32 	%r547, %r35;
$L__BB5_16:
	.pragma "nounroll";
	cvt.u64.u32 	%rd124, %r548;
	add.s64 	%rd125, %rd1, %rd124;
	ld.global.s8 	%r419, [%rd125];
	add.s32 	%r550, %r550, %r419;
	add.s32 	%r548, %r548, 256;
	add.s32 	%r547, %r547, 1;
	setp.ne.s32 	%p32, %r547, 0;
	@%p32 bra 	$L__BB5_16;
$L__BB5_17:
	setp.lt.u32 	%p33, %r6, 256;
	@%p33 bra 	$L__BB5_22;
	// begin inline asm
	mov.u32 %r483, %laneid;
	// end inline asm
	mov.b32 	%r486, 1;
	mov.b32 	%r507, 31;
	mov.b32 	%r508, -1;
	// begin inline asm
	shfl.sync.down.b32 %r484, %r550, %r486, %r507, %r508;
	// end inline asm
	setp.gt.s32 	%p49, %r483, 30;
	selp.b32 	%r509, 0, %r484, %p49;
	add.s32 	%r490, %r509, %r550;
	mov.b32 	%r491, 2;
	// begin inline asm
	shfl.sync.down.b32 %r489, %r490, %r491, %r507, %r508;
	// end inline asm
	setp.gt.s32 	%p50, %r483, 29;
	selp.b32 	%r510, 0, %r489, %p50;
	add.s32 	%r495, %r490, %r510;
	mov.b32 	%r496, 4;
	// begin inline asm
	shfl.sync.down.b32 %r494, %r495, %r496, %r507, %r508;
	// end inline asm
	setp.gt.s32 	%p51, %r483, 27;
	selp.b32 	%r511, 0, %r494, %p51;
	add.s32 	%r500, %r495, %r511;
	mov.b32 	%r501, 8;
	// begin inline asm
	shfl.sync.down.b32 %r499, %r500, %r501, %r507, %r508;
	// end inline asm
	setp.gt.s32 	%p52, %r483, 23;
	selp.b32 	%r512, 0, %r499, %p52;
	add.s32 	%r505, %r500, %r512;
	mov.b32 	%r506, 16;
	// begin inline asm
	shfl.sync.down.b32 %r504, %r505, %r506, %r507, %r508;
	// end inline asm
	setp.gt.s32 	%p53, %r483, 15;
	selp.b32 	%r513, 0, %r504, %p53;
	add.s32 	%r574, %r505, %r513;
	setp.ne.s32 	%p54, %r483, 0;
	@%p54 bra 	$L__BB5_20;
	shr.u32 	%r514, %r7, 3;
	and.b32  	%r515, %r514, 124;
	mov.u32 	%r516, _ZZN3cub18CUB_300001_SM_10006detail6reduce18DeviceReduceKernelINS2_10policy_hubIijN4cuda3std3__44plusIiEEE10Policy1000EN6thrust24THRUST_300001_SM_1000_NS6detail15normal_iteratorINSD_10device_ptrIcEEEEjS9_iNS7_10__identityEEEvT0_PT3_T1_NS0_13GridEvenShareISN_EET2_T4_E12temp_storage;
	add.s32 	%r517, %r516, %r515;
	st.shared.u32 	[%r517+8], %r574;
$L__BB5_20:
	bar.sync 	0;
	setp.ne.s32 	%p55, %r7, 0;
	@%p55 bra 	$L__BB5_48;
	ld.shared.u32 	%r518, [_ZZN3cub18CUB_300001_SM_10006detail6reduce18DeviceReduceKernelINS2_10policy_hubIijN4cuda3std3__44plusIiEEE10Policy1000EN6thrust24THRUST_300001_SM_1000_NS6detail15normal_iteratorINSD_10device_ptrIcEEEEjS9_iNS7_10__identityEEEvT0_PT3_T1_NS0_13GridEvenShareISN_EET2_T4_E12temp_storage+12];
	add.s32 	%r519, %r518, %r574;
	ld.shared.u32 	%r520, [_ZZN3cub18CUB_300001_SM_10006detail6reduce18DeviceReduceKernelINS2_10policy_hubIijN4cuda3std3__44plusIiEEE10Policy1000EN6thrust24THRUST_300001_SM_1000_NS6detail15normal_iteratorINSD_10device_ptrIcEEEEjS9_iNS7_10__identityEEEvT0_PT3_T1_NS0_13GridEvenShareISN_EET2_T4_E12temp_storage+16];
	add.s32 	%r521, %r519, %r520;
	ld.shared.u32 	%r522, [_ZZN3cub18CUB_300001_SM_10006detail6reduce18DeviceReduceKernelINS2_10policy_hubIijN4cuda3std3__44plusIiEEE10Policy1000EN6thrust24THRUST_300001_SM_1000_NS6detail15normal_iteratorINSD_10device_ptrIcEEEEjS9_iNS7_10__identityEEEvT0_PT3_T1_NS0_13GridEvenShareISN_EET2_T4_E12temp_storage+20];
	add.s32 	%r523, %r521, %r522;
	ld.shared.u32 	%r524, [_ZZN3cub18CUB_300001_SM_10006detail6reduce18DeviceReduceKernelINS2_10policy_hubIijN4cuda3std3__44plusIiEEE10Policy1000EN6thrust24THRUST_300001_SM_1000_NS6detail15normal_iteratorINSD_10device_ptrIcEEEEjS9_iNS7_10__identityEEEvT0_PT3_T1_NS0_13GridEvenShareISN_EET2_T4_E12temp_storage+24];
	add.s32 	%r525, %r523, %r524;
	ld.shared.u32 	%r526, [_ZZN3cub18CUB_300001_SM_10006detail6reduce18DeviceReduceKernelINS2_10policy_hubIijN4cuda3std3__44plusIiEEE10Policy1000EN6thrust24THRUST_300001_SM_1000_NS6detail15normal_iteratorINSD_10device_ptrIcEEEEjS9_iNS7_10__identityEEEvT0_PT3_T1_NS0_13GridEvenShareISN_EET2_T4_E12temp_storage+28];
	add.s32 	%r527, %r525, %r526;
	ld.shared.u32 	%r528, [_ZZN3cub18CUB_300001_SM_10006detail6reduce18DeviceReduceKernelINS2_10policy_hubIijN4cuda3std3__44plusIiEEE10Policy1000EN6thrust24THRUST_300001_SM_1000_NS6detail15normal_iteratorINSD_10device_ptrIcEEEEjS9_iNS7_10__identityEEEvT0_PT3_T1_NS0_13GridEvenShareISN_EET2_T4_E12temp_storage+32];
	add.s32 	%r529, %r527, %r528;
	ld.shared.u32 	%r530, [_ZZN3cub18CUB_300001_SM_10006detail6reduce18DeviceReduceKernelINS2_10policy_hubIijN4cuda3std3__44plusIiEEE10Policy1000EN6thrust24THRUST_300001_SM_1000_NS6detail15normal_iteratorINSD_10device_ptrIcEEEEjS9_iNS7_10__identityEEEvT0_PT3_T1_NS0_13GridEvenShareISN_EET2_T4_E12temp_storage+36];
	add.s32 	%r574, %r529, %r530;
	bra.uni 	$L__BB5_48;
$L__BB5_22:
	// begin inline asm
	mov.u32 %r420, %laneid;
	// end inline asm
	and.b32  	%r446, %r7, 992;
	add.s32 	%r447, %r446, 32;
	setp.gt.u32 	%p34, %r447, %r6;
	not.b32 	%r448, %r446;
	add.s32 	%r449, %r6, %r448;
	selp.b32 	%r444, %r449, 31, %p34;
	mov.b32 	%r423, 1;
	mov.b32 	%r445, -1;
	// begin inline asm
	shfl.sync.down.b32 %r421, %r550, %r423, %r444, %r445;
	// end inline asm
	setp.lt.s32 	%p35, %r420, %r444;
	selp.b32 	%r450, %r421, 0, %p35;
	add.s32 	%r427, %r450, %r550;
	mov.b32 	%r428, 2;
	// begin inline asm
	shfl.sync.down.b32 %r426, %r427, %r428, %r444, %r445;
	// end inline asm
	add.s32 	%r451, %r420, 2;
	setp.gt.s32 	%p36, %r451, %r444;
	selp.b32 	%r452, 0, %r426, %p36;
	add.s32 	%r432, %r427, %r452;
	mov.b32 	%r433, 4;
	// begin inline asm
	shfl.sync.down.b32 %r431, %r432, %r433, %r444, %r445;
	// end inline asm
	add.s32 	%r453, %r420, 4;
	setp.gt.s32 	%p37, %r453, %r444;
	selp.b32 	%r454, 0, %r431, %p37;
	add.s32 	%r437, %r432, %r454;
	mov.b32 	%r438, 8;
	// begin inline asm
	shfl.sync.down.b32 %r436, %r437, %r438, %r444, %r445;
	// end inline asm
	add.s32 	%r455, %r420, 8;
	setp.gt.s32 	%p38, %r455, %r444;
	selp.b32 	%r456, 0, %r436, %p38;
	add.s32 	%r442, %r437, %r456;
	mov.b32 	%r443, 16;
	// begin inline asm
	shfl.sync.down.b32 %r441, %r442, %r443, %r444, %r445;
	// end inline asm
	add.s32 	%r457, %r420, 16;
	setp.gt.s32 	%p39, %r457, %r444;
	selp.b32 	%r458, 0, %r441, %p39;
	add.s32 	%r574, %r442, %r458;
	setp.ne.s32 	%p40, %r420, 0;
	@%p40 bra 	$L__BB5_24;
	shr.u32 	%r459, %r7, 3;
	and.b32  	%r460, %r459, 124;
	mov.u32 	%r461, _ZZN3cub18CUB_300001_SM_10006detail6reduce18DeviceReduceKernelINS2_10policy_hubIijN4cuda3std3__44plusIiEEE10Policy1000EN6thrust24THRUST_300001_SM_1000_NS6detail15normal_iteratorINSD_10device_ptrIcEEEEjS9_iNS7_10__identityEEEvT0_PT3_T1_NS0_13GridEvenShareISN_EET2_T4_E12temp_storage;
	add.s32 	%r462, %r461, %r460;
	st.shared.u32 	[%r462+8], %r574;
$L__BB5_24:
	bar.sync 	0;
	setp.ne.s32 	%p41, %r7, 0;
	@%p41 bra 	$L__BB5_48;
	setp.gt.u32 	%p42, %r6, 32;
	ld.shared.u32 	%r463, [_ZZN3cub18CUB_300001_SM_10006detail6reduce18DeviceReduceKernelINS2_10policy_hubIijN4cuda3std3__44plusIiEEE10Policy1000EN6thrust24THRUST_300001_SM_1000_NS6detail15normal_iteratorINSD_10device_ptrIcEEEEjS9_iNS7_10__identityEEEvT0_PT3_T1_NS0_13GridEvenShareISN_EET2_T4_E12temp_storage+12];
	selp.b32 	%r464, %r463, 0, %p42;
	add.s32 	%r465, %r464, %r574;
	setp.gt.u32 	%p43, %r6, 64;
	ld.shared.u32 	%r466, [_ZZN3cub18CUB_300001_SM_10006detail6reduce18DeviceReduceKernelINS2_10policy_hubIijN4cuda3std3__44plusIiEEE10Policy1000EN6thrust24THRUST_300001_SM_1000_NS6detail15normal_iteratorINSD_10device_ptrIcEEEEjS9_iNS7_10__identityEEEvT0_PT3_T1_NS0_13GridEvenShareISN_EET2_T4_E12temp_storage+16];
	selp.b32 	%r467, %r466, 0, %p43;
	add.s32 	%r468, %r465, %r467;
	setp.gt.u32 	%p44, %r6, 96;
	ld.shared.u32 	%r469, [_ZZN3cub18CUB_300001_SM_10006detail6reduce18DeviceReduceKernelINS2_10policy_hubIijN4cuda3std3__44plusIiEEE10Policy1000EN6thrust24THRUST_300001_SM_1000_NS6detail15normal_iteratorINSD_10device_ptrIcEEEEjS9_iNS7_10__identityEEEvT0_PT3_T1_NS0_13GridEvenShareISN_EET2_T4_E12temp_storage+20];
	selp.b32 	%r470, %r469, 0, %p44;
	add.s32 	%r471, %r468, %r470;
	setp.gt.u32 	%p45, %r6, 128;
	ld.shared.u32 	%r472, [_ZZN3cub18CUB_300001_SM_10006detail6reduce18DeviceReduceKernelINS2_10policy_hubIijN4cuda3std3__44plusIiEEE10Policy1000EN6thrust24THRUST_300001_SM_1000_NS6detail15normal_iteratorINSD_10device_ptrIcEEEEjS9_iNS7_10__identityEEEvT0_PT3_T1_NS0_13GridEvenShareISN_EET2_T4_E12temp_storage+24];
	selp.b32 	%r473, %r472, 0, %p45;
	add.s32 	%r474, %r471, %r473;
	setp.gt.u32 	%p46, %r6, 160;
	ld.shared.u32 	%r475, [_ZZN3cub18CUB_300001_SM_10006detail6reduce18DeviceReduceKernelINS2_10policy_hubIijN4cuda3std3__44plusIiEEE10Policy1000EN6thrust24THRUST_300001_SM_1000_NS6detail15normal_iteratorINSD_10device_ptrIcEEEEjS9_iNS7_10__identityEEEvT0_PT3_T1_NS0_13GridEvenShareISN_EET2_T4_E12temp_storage+28];
	selp.b32 	%r476, %r475, 0, %p46;
	add.s32 	%r477, %r474, %r476;
	setp.gt.u32 	%p47, %r6, 192;
	ld.shared.u32 	%r478, [_ZZN3cub18CUB_300001_SM_10006detail6reduce18DeviceReduceKernelINS2_10policy_hubIijN4cuda3std3__44plusIiEEE10Policy1000EN6thrust24THRUST_300001_SM_1000_NS6detail15normal_iteratorINSD_10device_ptrIcEEEEjS9_iNS7_10__identityEEEvT0_PT3_T1_NS0_13GridEvenShareISN_EET2_T4_E12temp_storage+32];
	selp.b32 	%r479, %r478, 0, %p47;
	add.s32 	%r480, %r477, %r479;
	setp.gt.u32 	%p48, %r6, 224;
	ld.shared.u32 	%r481, [_ZZN3cub18CUB_300001_SM_10006detail6reduce18DeviceReduceKernelINS2_10policy_hubIijN4cuda3std3__44plusIiEEE10Policy1000EN6thrust24THRUST_300001_SM_1000_NS6detail15normal_iteratorINSD_10device_ptrIcEEEEjS9_iNS7_10__identityEEEvT0_PT3_T1_NS0_13GridEvenShareISN_EET2_T4_E12temp_storage+36];
	selp.b32 	%r482, %r481, 0, %p48;
	add.s32 	%r574, %r480, %r482;
	bra.uni 	$L__BB5_48;
$L__BB5_26:
	mov.u32 	%r54, %tid.x;
	add.s32 	%r110, %r54, %r556;
	cvt.u64.u32 	%rd4, %r110;
	add.s64 	%rd5, %rd1, %rd4;
	ld.global.s8 	%r111, [%rd5];
	ld.global.s8 	%r112, [%rd5+256];
	ld.global.s8 	%r113, [%rd5+512];
	ld.global.s8 	%r114, [%rd5+768];
	ld.global.s8 	%r115, [%rd5+1024];
	ld.global.s8 	%r116, [%rd5+1280];
	ld.global.s8 	%r117, [%rd5+1536];
	ld.global.s8 	%r118, [%rd5+1792];
	ld.global.s8 	%r119, [%rd5+2048];
	ld.global.s8 	%r120, [%rd5+2304];
	ld.global.s8 	%r121, [%rd5+2560];
	ld.global.s8 	%r122, [%rd5+2816];
	ld.global.s8 	%r123, [%rd5+3072];
	ld.global.s8 	%r124, [%rd5+3328];
	ld.global.s8 	%r125, [%rd5+3584];
	ld.global.s8 	%r126, [%rd5+3840];
	add.s32 	%r127, %r112, %r111;
	add.s32 	%r128, %r127, %r113;
	add.s32 	%r129, %r128, %r114;
	add.s32 	%r130, %r129, %r115;
	add.s32 	%r131, %r130, %r116;
	add.s32 	%r132, %r131, %r117;
	add.s32 	%r133, %r132, %r118;
	add.s32 	%r134, %r133, %r119;
	add.s32 	%r135, %r134, %r120;
	add.s32 	%r136, %r135, %r121;
	add.s32 	%r137, %r136, %r122;
	add.s32 	%r138, %r137, %r123;
	add.s32 	%r139, %r138, %r124;
	add.s32 	%r140, %r139, %r125;
	add.s32 	%r573, %r140, %r126;
	setp.lt.u32 	%p2, %r6, %r4;
	@%p2 bra 	$L__BB5_44;
	add.s32 	%r56, %r4, %r556;
	not.b32 	%r142, %r54;
	add.s32 	%r143, %r142, %r1;
	sub.s32 	%r144, %r143, %r4;
	sub.s32 	%r552, %r144, %r556;
	add.s32 	%r145, %r56, %r54;
	add.s32 	%r551, %r145, 2048;
	mov.b32 	%r554, 0;
	mov.u32 	%r553, %r56;
$L__BB5_28:
	add.s32 	%r556, %r556, %r4;
	add.s32 	%r147, %r1, -4096;
	setp.gt.u32 	%p3, %r556, %r147;
	@%p3 bra 	$L__BB5_30;
	add.s32 	%r148, %r54, %r556;
	cvt.u64.u32 	%rd6, %r148;
	add.s64 	%rd7, %rd1, %rd6;
	ld.global.s8 	%r149, [%rd7];
	ld.global.s8 	%r150, [%rd7+256];
	ld.global.s8 	%r151, [%rd7+512];
	ld.global.s8 	%r152, [%rd7+768];
	ld.global.s8 	%r153, [%rd7+1024];
	ld.global.s8 	%r154, [%rd7+1280];
	ld.global.s8 	%r155, [%rd7+1536];
	ld.global.s8 	%r156, [%rd7+1792];
	ld.global.s8 	%r157, [%rd7+2048];
	ld.global.s8 	%r158, [%rd7+2304];
	ld.global.s8 	%r159, [%rd7+2560];
	ld.global.s8 	%r160, [%rd7+2816];
	ld.global.s8 	%r161, [%rd7+3072];
	ld.global.s8 	%r162, [%rd7+3328];
	ld.global.s8 	%r163, [%rd7+3584];
	ld.global.s8 	%r164, [%rd7+3840];
	add.s32 	%r165, %r573, %r149;
	add.s32 	%r166, %r165, %r150;
	add.s32 	%r167, %r166, %r151;
	add.s32 	%r168, %r167, %r152;
	add.s32 	%r169, %r168, %r153;
	add.s32 	%r170, %r169, %r154;
	add.s32 	%r171, %r170, %r155;
	add.s32 	%r172, %r171, %r156;
	add.s32 	%r173, %r172, %r157;
	add.s32 	%r174, %r173, %r158;
	add.s32 	%r175, %r174, %r159;
	add.s32 	%r176, %r175, %r160;
	add.s32 	%r177, %r176, %r161;
	add.s32 	%r178, %r177, %r162;
	add.s32 	%r179, %r178, %r163;
	add.s32 	%r573, %r179, %r164;
	sub.s32 	%r180, %r1, %r556;
	setp.lt.u32 	%p4, %r180, %r4;
	add.s32 	%r554, %r554, 1;
	add.s32 	%r553, %r553, %r4;
	sub.s32 	%r552, %r552, %r4;
	add.s32 	%r551, %r551, %r4;
	@%p4 bra 	$L__BB5_44;
	bra.uni 	$L__BB5_28;
$L__BB5_30:
	setp.le.u32 	%p5, %r1, %r556;
	sub.s32 	%r182, %r1, %r556;
	setp.ge.s32 	%p6, %r54, %r182;
	or.pred  	%p7, %p5, %p6;
	@%p7 bra 	$L__BB5_44;
	not.b32 	%r185, %r54;
	add.s32 	%r186, %r1, %r185;
	sub.s32 	%r187, %r186, %r56;
	mul.lo.s32 	%r188, %r2, %r554;
	shl.b32 	%r189, %r188, 12;
	sub.s32 	%r190, %r187, %r189;
	shr.u32 	%r191, %r190, 8;
	add.s32 	%r71, %r191, 1;
	and.b32  	%r72, %r71, 15;
	setp.lt.u32 	%p8, %r190, 3840;
	mov.u32 	%r565, %r54;
	@%p8 bra 	$L__BB5_35;
	or.b32  	%r559, %r54, 2048;
	shr.u32 	%r192, %r552, 8;
	add.s32 	%r193, %r192, 1;
	and.b32  	%r194, %r193, 33554416;
	neg.s32 	%r557, %r194;
$L__BB5_33:
	.pragma "nounroll";
	add.s32 	%r195, %r551, -2048;
	cvt.u64.u32 	%rd8, %r195;
	add.s64 	%rd9, %rd1, %rd8;
	ld.global.s8 	%r196, [%rd9];
	add.s32 	%r197, %r573, %r196;
	add.s32 	%r198, %r551, -1792;
	cvt.u64.u32 	%rd10, %r198;
	add.s64 	%rd11, %rd1, %rd10;
	ld.global.s8 	%r199, [%rd11];
	add.s32 	%r200, %r197, %r199;
	add.s32 	%r201, %r551, -1536;
	cvt.u64.u32 	%rd12, %r201;
	add.s64 	%rd13, %rd1, %rd12;
	ld.global.s8 	%r202, [%rd13];
	add.s32 	%r203, %r200, %r202;
	add.s32 	%r204, %r551, -1280;
	cvt.u64.u32 	%rd14, %r204;
	add.s64 	%rd15, %rd1, %rd14;
	ld.global.s8 	%r205, [%rd15];
	add.s32 	%r206, %r203, %r205;
	add.s32 	%r207, %r551, -1024;
	cvt.u64.u32 	%rd16, %r207;
	add.s64 	%rd17, %rd1, %rd16;
	ld.global.s8 	%r208, [%rd17];
	add.s32 	%r209, %r206, %r208;
	add.s32 	%r210, %r551, -768;
	cvt.u64.u32 	%rd18, %r210;
	add.s64 	%rd19, %rd1, %rd18;
	ld.global.s8 	%r211, [%rd19];
	add.s32 	%r212, %r209, %r211;
	add.s32 	%r213, %r551, -512;
	cvt.u64.u32 	%rd20, %r213;
	add.s64 	%rd21, %rd1, %rd20;
	ld.global.s8 	%r214, [%rd21];
	add.s32 	%r215, %r212, %r214;
	add.s32 	%r216, %r551, 1792;
	add.s32 	%r217, %r551, -256;
	cvt.u64.u32 	%rd22, %r217;
	add.s64 	%rd23, %rd1, %rd22;
	ld.global.s8 	%r218, [%rd23];
	add.s32 	%r219, %r215, %r218;
	cvt.u64.u32 	%rd24, %r551;
	add.s64 	%rd25, %rd1, %rd24;
	ld.global.s8 	%r220, [%rd25];
	add.s32 	%r221, %r219, %r220;
	add.s32 	%r222, %r551, 256;
	cvt.u64.u32 	%rd26, %r222;
	add.s64 	%rd27, %rd1, %rd26;
	ld.global.s8 	%r223, [%rd27];
	add.s32 	%r224, %r221, %r223;
	add.s32 	%r225, %r551, 512;
	cvt.u64.u32 	%rd28, %r225;
	add.s64 	%rd29, %rd1, %rd28;
	ld.global.s8 	%r226, [%rd29];
	add.s32 	%r227, %r224, %r226;
	add.s32 	%r228, %r551, 768;
	cvt.u64.u32 	%rd30, %r228;
	add.s64 	%rd31, %rd1, %rd30;
	ld.global.s8 	%r229, [%rd31];
	add.s32 	%r230, %r227, %r229;
	add.s32 	%r231, %r551, 1024;
	cvt.u64.u32 	%rd32, %r231;
	add.s64 	%rd33, %rd1, %rd32;
	ld.global.s8 	%r232, [%rd33];
	add.s32 	%r233, %r230, %r232;
	add.s32 	%r234, %r551, 1280;
	cvt.u64.u32 	%rd34, %r234;
	add.s64 	%rd35, %rd1, %rd34;
	ld.global.s8 	%r235, [%rd35];
	add.s32 	%r236, %r233, %r235;
	add.s32 	%r237, %r551, 1536;
	cvt.u64.u32 	%rd36, %r237;
	add.s64 	%rd37, %rd1, %rd36;
	ld.global.s8 	%r238, [%rd37];
	add.s32 	%r239, %r236, %r238;
	cvt.u64.u32 	%rd38, %r216;
	add.s64 	%rd39, %rd1, %rd38;
	ld.global.s8 	%r240, [%rd39];
	add.s32 	%r573, %r239, %r240;
	add.s32 	%r559, %r559, 4096;
	add.s32 	%r551, %r551, 4096;
	add.s32 	%r557, %r557, 16;
	setp.ne.s32 	%p9, %r557, 0;
	@%p9 bra 	$L__BB5_33;
	add.s32 	%r565, %r559, -2048;
$L__BB5_35:
	setp.eq.s32 	%p10, %r72, 0;
	@%p10 bra 	$L__BB5_44;
	and.b32  	%r87, %r71, 7;
	setp.lt.u32 	%p11, %r72, 8;
	@%p11 bra 	$L__BB5_38;
	add.s32 	%r242, %r565, %r556;
	cvt.u64.u32 	%rd40, %r242;
	add.s64 	%rd41, %rd1, %rd40;
	ld.global.s8 	%r243, [%rd41];
	add.s32 	%r244, %r573, %r243;
	add.s32 	%r245, %r242, 256;
	cvt.u64.u32 	%rd42, %r245;
	add.s64 	%rd43, %rd1, %rd42;
	ld.global.s8 	%r246, [%rd43];
	add.s32 	%r247, %r244, %r246;
	add.s32 	%r248, %r242, 512;
	cvt.u64.u32 	%rd44, %r248;
	add.s64 	%rd45, %rd1, %rd44;
	ld.global.s8 	%r249, [%rd45];
	add.s32 	%r250, %r247, %r249;
	add.s32 	%r251, %r242, 768;
	cvt.u64.u32 	%rd46, %r251;
	add.s64 	%rd47, %rd1, %rd46;
	ld.global.s8 	%r252, [%rd47];
	add.s32 	%r253, %r250, %r252;
	add.s32 	%r254, %r242, 1024;
	cvt.u64.u32 	%rd48, %r254;
	add.s64 	%rd49, %rd1, %rd48;
	ld.global.s8 	%r255, [%rd49];
	add.s32 	%r256, %r253, %r255;
	add.s32 	%r257, %r242, 1280;
	cvt.u64.u32 	%rd50, %r257;
	add.s64 	%rd51, %rd1, %rd50;
	ld.global.s8 	%r258, [%rd51];
	add.s32 	%r259, %r256, %r258;
	add.s32 	%r260, %r242, 1536;
	cvt.u64.u32 	%rd52, %r260;
	add.s64 	%rd53, %rd1, %rd52;
	ld.global.s8 	%r261, [%rd53];
	add.s32 	%r262, %r259, %r261;
	add.s32 	%r263, %r242, 1792;
	cvt.u64.u32 	%rd54, %r263;
	add.s64 	%rd55, %rd1, %rd54;
	ld.global.s8 	%r264, [%rd55];
	add.s32 	%r573, %r262, %r264;
	add.s32 	%r565, %r565, 2048;
$L__BB5_38:
	setp.eq.s32 	%p12, %r87, 0;
	@%p12 bra 	$L__BB5_44;
	setp.lt.u32 	%p13, %r87, 4;
	@%p13 bra 	$L__BB5_41;
	add.s32 	%r266, %r565, %r556;
	cvt.u64.u32 	%rd56, %r266;
	add.s64 	%rd57, %rd1, %rd56;
	ld.global.s8 	%r267, [%rd57];
	add.s32 	%r268, %r573, %r267;
	add.s32 	%r269, %r266, 256;
	cvt.u64.u32 	%rd58, %r269;
	add.s64 	%rd59, %rd1, %rd58;
	ld.global.s8 	%r270, [%rd59];
	add.s32 	%r271, %r268, %r270;
	add.s32 	%r272, %r266, 512;
	cvt.u64.u32 	%rd60, %r272;
	add.s64 	%rd61, %rd1, %rd60;
	ld.global.s8 	%r273, [%rd61];
	add.s32 	%r274, %r271, %r273;
	add.s32 	%r275, %r266, 768;
	cvt.u64.u32 	%rd62, %r275;
	add.s64 	%rd63, %rd1, %rd62;
	ld.global.s8 	%r276, [%rd63];
	add.s32 	%r573, %r274, %r276;
	add.s32 	%r565, %r565, 1024;
$L__BB5_41:
	and.b32  	%r277, %r71, 3;
	setp.eq.s32 	%p14, %r277, 0;
	@%p14 bra 	$L__BB5_44;
	add.s32 	%r571, %r565, %r553;
	cvt.u16.u32 	%rs1, %r552;
	shr.u16 	%rs2, %rs1, 8;
	add.s16 	%rs3, %rs2, 1;
	cvt.u32.u16 	%r278, %rs3;
	and.b32  	%r279, %r278, 3;
	neg.s32 	%r570, %r279;
$L__BB5_43:
	.pragma "nounroll";
	cvt.u64.u32 	%rd64, %r571;
	add.s64 	%rd65, %rd1, %rd64;
	ld.global.s8 	%r280, [%rd65];
	add.s32 	%r573, %r573, %r280;
	add.s32 	%r571, %r571, 256;
	add.s32 	%r570, %r570, 1;
	setp.ne.s32 	%p15, %r570, 0;
	@%p15 bra 	$L__BB5_43;
$L__BB5_44:
	// begin inline asm
	mov.u32 %r281, %laneid;
	// end inline asm
	mov.b32 	%r284, 1;
	mov.b32 	%r305, 31;
	mov.b32 	%r306, -1;
	// begin inline asm
	shfl.sync.down.b32 %r282, %r573, %r284, %r305, %r306;
	// end inline asm
	setp.gt.s32 	%p16, %r281, 30;
	selp.b32 	%r307, 0, %r282, %p16;
	add.s32 	%r288, %r307, %r573;
	mov.b32 	%r289, 2;
	// begin inline asm
	shfl.sync.down.b32 %r287, %r288, %r289, %r305, %r306;
	// end inline asm
	setp.gt.s32 	%p17, %r281, 29;
	selp.b32 	%r308, 0, %r287, %p17;
	add.s32 	%r293, %r288, %r308;
	mov.b32 	%r294, 4;
	// begin inline asm
	shfl.sync.down.b32 %r292, %r293, %r294, %r305, %r306;
	// end inline asm
	setp.gt.s32 	%p18, %r281, 27;
	selp.b32 	%r309, 0, %r292, %p18;
	add.s32 	%r298, %r293, %r309;
	mov.b32 	%r299, 8;
	// begin inline asm
	shfl.sync.down.b32 %r297, %r298, %r299, %r305, %r306;
	// end inline asm
	setp.gt.s32 	%p19, %r281, 23;
	selp.b32 	%r310, 0, %r297, %p19;
	add.s32 	%r303, %r298, %r310;
	mov.b32 	%r304, 16;
	// begin inline asm
	shfl.sync.down.b32 %r302, %r303, %r304, %r305, %r306;
	// end inline asm
	setp.gt.s32 	%p20, %r281, 15;
	selp.b32 	%r311, 0, %r302, %p20;
	add.s32 	%r574, %r303, %r311;
	setp.ne.s32 	%p21, %r281, 0;
	@%p21 bra 	$L__BB5_46;
	shr.u32 	%r312, %r54, 3;
	and.b32  	%r313, %r312, 124;
	mov.u32 	%r314, _ZZN3cub18CUB_300001_SM_10006detail6reduce18DeviceReduceKernelINS2_10policy_hubIijN4cuda3std3__44plusIiEEE10Policy1000EN6thrust24THRUST_300001_SM_1000_NS6detail15normal_iteratorINSD_10device_ptrIcEEEEjS9_iNS7_10__identityEEEvT0_PT3_T1_NS0_13GridEvenShareISN_EET2_T4_E12temp_storage;
	add.s32 	%r315, %r314, %r313;
	st.shared.u32 	[%r315+8], %r574;
$L__BB5_46:
	bar.sync 	0;
	setp.ne.s32 	%p22, %r54, 0;
	@%p22 bra 	$L__BB5_48;
	ld.shared.u32 	%r316, [_ZZN3cub18CUB_300001_SM_10006detail6reduce18DeviceReduceKernelINS2_10policy_hubIijN4cuda3std3__44plusIiEEE10Policy1000EN6thrust24THRUST_300001_SM_1000_NS6detail15normal_iteratorINSD_10device_ptrIcEEEEjS9_iNS7_10__identityEEEvT0_PT3_T1_NS0_13GridEvenShareISN_EET2_T4_E12temp_storage+12];
	add.s32 	%r317, %r316, %r574;
	ld.shared.u32 	%r318, [_ZZN3cub18CUB_300001_SM_10006detail6reduce18DeviceReduceKernelINS2_10policy_hubIijN4cuda3std3__44plusIiEEE10Policy1000EN6thrust24THRUST_300001_SM_1000_NS6detail15normal_iteratorINSD_10device_ptrIcEEEEjS9_iNS7_10__identityEEEvT0_PT3_T1_NS0_13GridEvenShareISN_EET2_T4_E12temp_storage+16];
	add.s32 	%r319, %r317, %r318;
	ld.shared.u32 	%r320, [_ZZN3cub18CUB_300001_SM_10006detail6reduce18DeviceReduceKernelINS2_10policy_hubIijN4cuda3std3__44plusIiEEE10Policy1000EN6thrust24THRUST_300001_SM_1000_NS6detail15normal_iteratorINSD_10device_ptrIcEEEEjS9_iNS7_10__identityEEEvT0_PT3_T1_NS0_13GridEvenShareISN_EET2_T4_E12temp_storage+20];
	add.s32 	%r321, %r319, %r320;
	ld.shared.u32 	%r322, [_ZZN3cub18CUB_300001_SM_10006detail6reduce18DeviceReduceKernelINS2_10policy_hubIijN4cuda3std3__44plusIiEEE10Policy1000EN6thrust24THRUST_300001_SM_1000_NS6detail15normal_iteratorINSD_10device_ptrIcEEEEjS9_iNS7_10__identityEEEvT0_PT3_T1_NS0_13GridEvenShareISN_EET2_T4_E12temp_storage+24];
	add.s32 	%r323, %r321, %r322;
	ld.shared.u32 	%r324, [_ZZN3cub18CUB_300001_SM_10006detail6reduce18DeviceReduceKernelINS2_10policy_hubIijN4cuda3std3__44plusIiEEE10Policy1000EN6thrust24THRUST_300001_SM_1000_NS6detail15normal_iteratorINSD_10device_ptrIcEEEEjS9_iNS7_10__identityEEEvT0_PT3_T1_NS0_13GridEvenShareISN_EET2_T4_E12temp_storage+28];
	add.s32 	%r325, %r323, %r324;
	ld.shared.u32 	%r326, [_ZZN3cub18CUB_300001_SM_10006detail6reduce18DeviceReduceKernelINS2_10policy_hubIijN4cuda3std3__44plusIiEEE10Policy1000EN6thrust24THRUST_300001_SM_1000_NS6detail15normal_iteratorINSD_10device_ptrIcEEEEjS9_iNS7_10__identityEEEvT0_PT3_T1_NS0_13GridEvenShareISN_EET2_T4_E12temp_storage+32];
	add.s32 	%r327, %r325, %r326;
	ld.shared.u32 	%r328, [_ZZN3cub18CUB_300001_SM_10006detail6reduce18DeviceReduceKernelINS2_10policy_hubIijN4cuda3std3__44plusIiEEE10Policy1000EN6thrust24THRUST_300001_SM_1000_NS6detail15normal_iteratorINSD_10device_ptrIcEEEEjS9_iNS7_10__identityEEEvT0_PT3_T1_NS0_13GridEvenShareISN_EET2_T4_E12temp_storage+36];
	add.s32 	%r574, %r327, %r328;
$L__BB5_48:
	mov.u32 	%r531, %tid.x;
	setp.ne.s32 	%p56, %r531, 0;
	@%p56 bra 	$L__BB5_50;
	ld.param.u64 	%rd129, [_ZN3cub18CUB_300001_SM_10006detail6reduce18DeviceReduceKernelINS2_10policy_hubIijN4cuda3std3__44plusIiEEE10Policy1000EN6thrust24THRUST_300001_SM_1000_NS6detail15normal_iteratorINSD_10device_ptrIcEEEEjS9_iNS7_10__identityEEEvT0_PT3_T1_NS0_13GridEvenShareISN_EET2_T4__param_1];
	cvta.to.global.u64 	%rd126, %rd129;
	mul.wide.u32 	%rd127, %r3, 4;
	add.s64 	%rd128, %rd126, %rd127;
	st.global.u32 	[%rd128], %r574;
$L__BB5_50:
	ret;

}
	// .globl	_ZN3cub18CUB_300001_SM_10006detail6reduce28DeviceReduceSingleTileKernelINS2_10policy_hubIijN4cuda3std3__44plusIiEEE10Policy1000EPiSC_iS9_iiNS7_10__identityEEEvT0_T1_T2_T3_T4_T6_
.visible .entry _ZN3cub18CUB_300001_SM_10006detail6reduce28DeviceReduceSingleTileKernelINS2_10policy_hubIijN4cuda3std3__44plusIiEEE10Policy1000EPiSC_iS9_iiNS7_10__identityEEEvT0_T1_T2_T3_T4_T6_(
	.param .u64 .ptr .align 1 _ZN3cub18CUB_300001_SM_10006detail6reduce28DeviceReduceSingleTileKernelINS2_10policy_hubIijN4cuda3std3__44plusIiEEE10Policy1000EPiSC_iS9_iiNS7_10__identityEEEvT0_T1_T2_T3_T4_T6__param_0,
	.param .u64 .ptr .align 1 _ZN3cub18CUB_300001_SM_10006detail6reduce28DeviceReduceSingleTileKernelINS2_10policy_hubIijN4cuda3std3__44plusIiEEE10Policy1000EPiSC_iS9_iiNS7_10__identityEEEvT0_T1_T2_T3_T4_T6__param_1,
	.param .u32 _ZN3cub18CUB_300001_SM_10006detail6reduce28DeviceReduceSingleTileKernelINS2_10policy_hubIijN4cuda3std3__44plusIiEEE10Policy1000EPiSC_iS9_iiNS7_10__identityEEEvT0_T1_T2_T3_T4_T6__param_2,
	.param .align 1 .b8 _ZN3cub18CUB_300001_SM_10006detail6reduce28DeviceReduceSingleTileKernelINS2_10policy_hubIijN4cuda3std3__44plusIiEEE10Policy1000EPiSC_iS9_iiNS7_10__identityEEEvT0_T1_T2_T3_T4_T6__param_3[1],
	.param .u32 _ZN3cub18CUB_300001_SM_10006detail6reduce28DeviceReduceSingleTileKernelINS2_10policy_hubIijN4cuda3std3__44plusIiEEE10Policy1000EPiSC_iS9_iiNS7_10__identityEEEvT0_T1_T2_T3_T4_T6__param_4,
	.param .align 1 .b8 _ZN3cub18CUB_300001_SM_10006detail6reduce28DeviceReduceSingleTileKernelINS2_10policy_hubIijN4cuda3std3__44plusIiEEE10Policy1000EPiSC_iS9_iiNS7_10__identityEEEvT0_T1_T2_T3_T4_T6__param_5[1]
)
.maxntid 256
.minnctapersm 1
{
	.reg .pred 	%p<97>;
	.reg .b32 	%r<687>;
	.reg .b64 	%rd<125>;
	// demoted variable
	.shared .align 4 .b8 _ZZN3cub18CUB_300001_SM_10006detail6reduce28DeviceReduceSingleTileKernelINS2_10policy_hubIijN4cuda3std3__44plusIiEEE10Policy1000EPiSC_iS9_iiNS7_10__identityEEEvT0_T1_T2_T3_T4_T6_E12temp_storage[44];
	ld.param.u64 	%rd16, [_ZN3cub18CUB_300001_SM_10006detail6reduce28DeviceReduceSingleTileKernelINS2_10policy_hubIijN4cuda3std3__44plusIiEEE10Policy1000EPiSC_iS9_iiNS7_10__identityEEEvT0_T1_T2_T3_T4_T6__param_0];
	ld.param.u64 	%rd17, [_ZN3cub18CUB_300001_SM_10006detail6reduce28DeviceReduceSingleTileKernelINS2_10policy_hubIijN4cuda3std3__44plusIiEEE10Policy1000EPiSC_iS9_iiNS7_10__identityEEEvT0_T1_T2_T3_T4_T6__param_1];
	ld.param.u32 	%r120, [_ZN3cub18CUB_300001_SM_10006detail6reduce28DeviceReduceSingleTileKernelINS2_10policy_hubIijN4cuda3std3__44plusIiEEE10Policy1000EPiSC_iS9_iiNS7_10__identityEEEvT0_T1_T2_T3_T4_T6__param_2];
	ld.param.u32 	%r121, [_ZN3cub18CUB_300001_SM_10006detail6reduce28DeviceReduceSingleTileKernelINS2_10policy_hubIijN4cuda3std3__44plusIiEEE10Policy1000EPiSC_iS9_iiNS7_10__identityEEEvT0_T1_T2_T3_T4_T6__param_4];
	cvta.to.global.u64 	%rd1, %rd17;
	setp.ne.s32 	%p1, %r120, 0;
	@%p1 bra 	$L__BB6_3;
	mov.u32 	%r633, %tid.x;
	setp.ne.s32 	%p96, %r633, 0;
	@%p96 bra 	$L__BB6_74;
	st.global.u32 	[%rd1], %r121;
	bra.uni 	$L__BB6_74;
$L__BB6_3:
	and.b64  	%rd18, %rd16, 15;
	setp.ne.s64 	%p2, %rd18, 0;
	@%p2 bra 	$L__BB6_38;
	setp.gt.s32 	%p49, %r120, 4095;
	@%p49 bra 	$L__BB6_22;
	mov.u32 	%r1, %tid.x;
	setp.ge.s32 	%p66, %r1, %r120;
	mov.b32 	%r644, 0;
	mov.u32 	%r639, %r1;
	@%p66 bra 	$L__BB6_7;
	mul.wide.u32 	%rd113, %r1, 4;
	add.s64 	%rd112, %rd16, %rd113;
	// begin inline asm
	ld.global.nc.u32 %r644, [%rd112];
	// end inline asm
	add.s32 	%r639, %r1, 256;
$L__BB6_7:
	setp.ge.s32 	%p67, %r639, %r120;
	@%p67 bra 	$L__BB6_13;
	not.b32 	%r507, %r639;
	add.s32 	%r6, %r120, %r507;
	and.b32  	%r508, %r6, 768;
	setp.eq.s32 	%p68, %r508, 768;
	@%p68 bra 	$L__BB6_11;
	mul.wide.u32 	%rd114, %r639, 4;
	add.s64 	%rd121, %rd16, %rd114;
	shr.u32 	%r509, %r6, 8;
	add.s32 	%r510, %r509, 1;
	and.b32  	%r511, %r510, 3;
	neg.s32 	%r636, %r511;
$L__BB6_10:
	.pragma "nounroll";
	// begin inline asm
	ld.global.nc.u32 %r512, [%rd121];
	// end inline asm
	add.s32 	%r644, %r512, %r644;
	add.s32 	%r639, %r639, 256;
	add.s64 	%rd121, %rd121, 1024;
	add.s32 	%r636, %r636, 1;
	setp.ne.s32 	%p69, %r636, 0;
	@%p69 bra 	$L__BB6_10;
$L__BB6_11:
	setp.lt.u32 	%p70, %r6, 768;
	@%p70 bra 	$L__BB6_13;
$L__BB6_12:
	mul.wide.s32 	%rd120, %r639, 4;
	add.s64 	%rd116, %rd16, %rd120;
	// begin inline asm
	ld.global.nc.u32 %r513, [%rd116];
	// end inline asm
	add.s32 	%r517, %r513, %r644;
	add.s64 	%rd117, %rd116, 1024;
	// begin inline asm
	ld.global.nc.u32 %r514, [%rd117];
	// end inline asm
	add.s32 	%r518, %r514, %r517;
	add.s64 	%rd118, %rd116, 2048;
	// begin inline asm
	ld.global.nc.u32 %r515, [%rd118];
	// end inline asm
	add.s32 	%r519, %r515, %r518;
	add.s64 	%rd119, %rd116, 3072;
	// begin inline asm
	ld.global.nc.u32 %r516, [%rd119];
	// end inline asm
	add.s32 	%r644, %r516, %r519;
	add.s32 	%r639, %r639, 1024;
	setp.lt.s32 	%p71, %r639, %r120;
	@%p71 bra 	$L__BB6_12;
$L__BB6_13:
	setp.lt.s32 	%p72, %r120, 256;
	@%p72 bra 	$L__BB6_18;
	// begin inline asm
	mov.u32 %r583, %laneid;
	// end inline asm
	mov.b32 	%r586, 1;
	mov.b32 	%r607, 31;
	mov.b32 	%r608, -1;
	// begin inline asm
	shfl.sync.down.b32 %r584, %r644, %r586, %r607, %r608;
	// end inline asm
	setp.gt.s32 	%p88, %r583, 30;
	selp.b32 	%r609, 0, %r584, %p88;
	add.s32 	%r590, %r609, %r644;
	mov.b32 	%r591, 2;
	// begin inline asm
	shfl.sync.down.b32 %r589, %r590, %r591, %r607, %r608;
	// end inline asm
	setp.gt.s32 	%p89, %r583, 29;
	selp.b32 	%r610, 0, %r589, %p89;
	add.s32 	%r595, %r590, %r610;
	mov.b32 	%r596, 4;
	// begin inline asm
	shfl.sync.down.b32 %r594, %r595, %r596, %r607, %r608;
	// end inline asm
	setp.gt.s32 	%p90, %r583, 27;
	selp.b32 	%r611, 0, %r594, %p90;
	add.s32 	%r600, %r595, %r611;
	mov.b32 	%r601, 8;
	// begin inline asm
	shfl.sync.down.b32 %r599, %r600, %r601, %r607, %r608;
	// end inline asm
	setp.gt.s32 	%p91, %r583, 23;
	selp.b32 	%r612, 0, %r599, %p91;
	add.s32 	%r605, %r600, %r612;
	mov.b32 	%r606, 16;
	// begin inline asm
	shfl.sync.down.b32 %r604, %r605, %r606, %r607, %r608;
	// end inline asm
	setp.gt.s32 	%p92, %r583, 15;
	selp.b32 	%r613, 0, %r604, %p92;
	add.s32 	%r686, %r605, %r613;
	setp.ne.s32 	%p93, %r583, 0;
	@%p93 bra 	$L__BB6_16;
	shr.u32 	%r614, %r1, 3;
	and.b32  	%r615, %r614, 124;
	mov.u32 	%r616, _ZZN3cub18CUB_300001_SM_10006detail6reduce28DeviceReduceSingleTileKernelINS2_10policy_hubIijN4cuda3std3__44plusIiEEE10Policy1000EPiSC_iS9_iiNS7_10__identityEEEvT0_T1_T2_T3_T4_T6_E12temp_storage;
	add.s32 	%r617, %r616, %r615;
	st.shared.u32 	[%r617+8], %r686;
$L__BB6_16:
	bar.sync 	0;
	setp.ne.s32 	%p94, %r1, 0;
	@%p94 bra 	$L__BB6_72;
	ld.shared.u32 	%r618, [_ZZN3cub18CUB_300001_SM_10006detail6reduce28DeviceReduceSingleTileKernelINS2_10policy_hubIijN4cuda3std3__44plusIiEEE10Policy1000EPiSC_iS9_iiNS7_10__identityEEEvT0_T1_T2_T3_T4_T6_E12temp_storage+12];
	add.s32 	%r619, %r618, %r686;
	ld.shared.u32 	%r620, [_ZZN3cub18CUB_300001_SM_10006detail6reduce28DeviceReduceSingleTileKernelINS2_10policy_hubIijN4cuda3std3__44plusIiEEE10Policy1000EPiSC_iS9_iiNS7_10__identityEEEvT0_T1_T2_T3_T4_T6_E12temp_storage+16];
	add.s32 	%r621, %r619, %r620;
	ld.shared.u32 	%r622, [_ZZN3cub18CUB_300001_SM_10006detail6reduce28DeviceReduceSingleTileKernelINS2_10policy_hubIijN4cuda3std3__44plusIiEEE10Policy1000EPiSC_iS9_iiNS7_10__identityEEEvT0_T1_T2_T3_T4_T6_E12temp_storage+20];
	add.s32 	%r623, %r621, %r622;
	ld.shared.u32 	%r624, [_ZZN3cub18CUB_300001_SM_10006detail6reduce28DeviceReduceSingleTileKernelINS2_10policy_hubIijN4cuda3std3__44plusIiEEE10Policy1000EPiSC_iS9_iiNS7_10__identityEEEvT0_T1_T2_T3_T4_T6_E12temp_storage+24];
	add.s32 	%r625, %r623, %r624;
	ld.shared.u32 	%r626, [_ZZN3cub18CUB_300001_SM_10006detail6reduce28DeviceReduceSingleTileKernelINS2_10policy_hubIijN4cuda3std3__44plusIiEEE10Policy1000EPiSC_iS9_iiNS7_10__identityEEEvT0_T1_T2_T3_T4_T6_E12temp_storage+28];
	add.s32 	%r627, %r625, %r626;
	ld.shared.u32 	%r628, [_ZZN3cub18CUB_300001_SM_10006detail6reduce28DeviceReduceSingleTileKernelINS2_10policy_hubIijN4cuda3std3__44plusIiEEE10Policy1000EPiSC_iS9_iiNS7_10__identityEEEvT0_T1_T2_T3_T4_T6_E12temp_storage+32];
	add.s32 	%r629, %r627, %r628;
	ld.shared.u32 	%r630, [_ZZN3cub18CUB_300001_SM_10006detail6reduce28DeviceReduceSingleTileKernelINS2_10policy_hubIijN4cuda3std3__44plusIiEEE10Policy1000EPiSC_iS9_iiNS7_10__identityEEEvT0_T1_T2_T3_T4_T6_E12temp_storage+36];
	add.s32 	%r686, %r629, %r630;
	bra.uni 	$L__BB6_72;
$L__BB6_18:
	// begin inline asm
	mov.u32 %r520, %laneid;
	// end inline asm
	and.b32  	%r546, %r1, 992;
	add.s32 	%r547, %r546, 32;
	setp.gt.s32 	%p73, %r547, %r120;
	not.b32 	%r548, %r546;
	add.s32 	%r549, %r120, %r548;
	selp.b32 	%r544, %r549, 31, %p73;
	mov.b32 	%r523, 1;
	mov.b32 	%r545, -1;
	// begin inline asm
	shfl.sync.down.b32 %r521, %r644, %r523, %r544, %r545;
	// end inline asm
	setp.lt.s32 	%p74, %r520, %r544;
	selp.b32 	%r550, %r521, 0, %p74;
	add.s32 	%r527, %r550, %r644;
	mov.b32 	%r528, 2;
	// begin inline asm
	shfl.sync.down.b32 %r526, %r527, %r528, %r544, %r545;
	// end inline asm
	add.s32 	%r551, %r520, 2;
	setp.gt.s32 	%p75, %r551, %r544;
	selp.b32 	%r552, 0, %r526, %p75;
	add.s32 	%r532, %r527, %r552;
	mov.b32 	%r533, 4;
	// begin inline asm
	shfl.sync.down.b32 %r531, %r532, %r533, %r544, %r545;
	// end inline asm
	add.s32 	%r553, %r520, 4;
	setp.gt.s32 	%p76, %r553, %r544;
	selp.b32 	%r554, 0, %r531, %p76;
	add.s32 	%r537, %r532, %r554;
	mov.b32 	%r538, 8;
	// begin inline asm
	shfl.sync.down.b32 %r536, %r537, %r538, %r544, %r545;
	// end inline asm
	add.s32 	%r555, %r520, 8;
	setp.gt.s32 	%p77, %r555, %r544;
	selp.b32 	%r556, 0, %r536, %p77;
	add.s32 	%r542, %r537, %r556;
	mov.b32 	%r543, 16;
	// begin inline asm
	shfl.sync.down.b32 %r541, %r542, %r543, %r544, %r545;
	// end inline asm
	add.s32 	%r557, %r520, 16;
	setp.gt.s32 	%p78, %r557, %r544;
	selp.b32 	%r558, 0, %r541, %p78;
	add.s32 	%r686, %r542, %r558;
	setp.ne.s32 	%p79, %r520, 0;
	@%p79 bra 	$L__BB6_20;
	shr.u32 	%r559, %r1, 3;
	and.b32  	%r560, %r559, 124;
	mov.u32 	%r561, _ZZN3cub18CUB_300001_SM_10006detail6reduce28DeviceReduceSingleTileKernelINS2_10policy_hubIijN4cuda3std3__44plusIiEEE10Policy1000EPiSC_iS9_iiNS7_10__identityEEEvT0_T1_T2_T3_T4_T6_E12temp_storage;
	add.s32 	%r562, %r561, %r560;
	st.shared.u32 	[%r562+8], %r686;
$L__BB6_20:
	bar.sync 	0;
	setp.ne.s32 	%p80, %r1, 0;
	@%p80 bra 	$L__BB6_72;
	setp.gt.s32 	%p81, %r120, 32;
	ld.shared.u32 	%r563, [_ZZN3cub18CUB_300001_SM_10006detail6reduce28DeviceReduceSingleTileKernelINS2_10policy_hubIijN4cuda3std3__44plusIiEEE10Policy1000EPiSC_iS9_iiNS7_10__identityEEEvT0_T1_T2_T3_T4_T6_E12temp_storage+12];
	selp.b32 	%r564, %r563, 0, %p81;
	add.s32 	%r565, %r564, %r686;
	setp.gt.s32 	%p82, %r120, 64;
	ld.shared.u32 	%r566, [_ZZN3cub18CUB_300001_SM_10006detail6reduce28DeviceReduceSingleTileKernelINS2_10policy_hubIijN4cuda3std3__44plusIiEEE10Policy1000EPiSC_iS9_iiNS7_10__identityEEEvT0_T1_T2_T3_T4_T6_E12temp_storage+16];
	selp.b32 	%r567, %r566, 0, %p82;
	add.s32 	%r568, %r565, %r567;
	setp.gt.s32 	%p83, %r120, 96;
	ld.shared.u32 	%r569, [_ZZN3cub18CUB_300001_SM_10006detail6reduce28DeviceReduceSingleTileKernelINS2_10policy_hubIijN4cuda3std3__44plusIiEEE10Policy1000EPiSC_iS9_iiNS7_10__identityEEEvT0_T1_T2_T3_T4_T6_E12temp_storage+20];
	selp.b32 	%r570, %r569, 0, %p83;
	add.s32 	%r571, %r568, %r570;
	setp.gt.s32 	%p84, %r120, 128;
	ld.shared.u32 	%r572, [_ZZN3cub18CUB_300001_SM_10006detail6reduce28DeviceReduceSingleTileKernelINS2_10policy_hubIijN4cuda3std3__44plusIiEEE10Policy1000EPiSC_iS9_iiNS7_10__identityEEEvT0_T1_T2_T3_T4_T6_E12temp_storage+24];
	selp.b32 	%r573, %r572, 0, %p84;
	add.s32 	%r574, %r571, %r573;
	setp.gt.s32 	%p85, %r120, 160;
	ld.shared.u32 	%r575, [_ZZN3cub18CUB_300001_SM_10006detail6reduce28DeviceReduceSingleTileKernelINS2_10policy_hubIijN4cuda3std3__44plusIiEEE10Policy1000EPiSC_iS9_iiNS7_10__identityEEEvT0_T1_T2_T3_T4_T6_E12temp_storage+28];
	selp.b32 	%r576, %r575, 0, %p85;
	add.s32 	%r577, %r574, %r576;
	setp.gt.s32 	%p86, %r120, 192;
	ld.shared.u32 	%r578, [_ZZN3cub18CUB_300001_SM_10006detail6reduce28DeviceReduceSingleTileKernelINS2_10policy_hubIijN4cuda3std3__44plusIiEEE10Policy1000EPiSC_iS9_iiNS7_10__identityEEEvT0_T1_T2_T3_T4_T6_E12temp_storage+32];
	selp.b32 	%r579, %r578, 0, %p86;
	add.s32 	%r580, %r577, %r579;
	setp.gt.s32 	%p87, %r120, 224;
	ld.shared.u32 	%r581, [_ZZN3cub18CUB_300001_SM_10006detail6reduce28DeviceReduceSingleTileKernelINS2_10policy_hubIijN4cuda3std3__44plusIiEEE10Policy1000EPiSC_iS9_iiNS7_10__identityEEEvT0_T1_T2_T3_T4_T6_E12temp_storage+36];
	selp.b32 	%r582, %r581, 0, %p87;
	add.s32 	%r686, %r580, %r582;
	bra.uni 	$L__BB6_72;
$L__BB6_22:
	mov.u32 	%r26, %tid.x;
	shl.b32 	%r377, %r26, 2;
	mul.wide.u32 	%rd86, %r377, 4;
	add.s64 	%rd76, %rd16, %rd86;
	// begin inline asm
	ld.global.nc.v2.u64 {%rd74, %rd75}, [%rd76];
	// end inline asm
	mov.b64 	{%r378, %r379}, %rd75;
	mov.b64 	{%r380, %r381}, %rd74;
	add.s64 	%rd79, %rd76, 4096;
	// begin inline asm
	ld.global.nc.v2.u64 {%rd77, %rd78}, [%rd79];
	// end inline asm
	mov.b64 	{%r382, %r383}, %rd78;
	mov.b64 	{%r384, %r385}, %rd77;
	add.s64 	%rd82, %rd76, 8192;
	// begin inline asm
	ld.global.nc.v2.u64 {%rd80, %rd81}, [%rd82];
	// end inline asm
	mov.b64 	{%r386, %r387}, %rd81;
	mov.b64 	{%r388, %r389}, %rd80;
	add.s64 	%rd85, %rd76, 12288;
	// begin inline asm
	ld.global.nc.v2.u64 {%rd83, %rd84}, [%rd85];
	// end inline asm
	mov.b64 	{%r390, %r391}, %rd84;
	mov.b64 	{%r392, %r393}, %rd83;
	add.s32 	%r394, %r381, %r380;
	add.s32 	%r395, %r378, %r394;
	add.s32 	%r396, %r379, %r395;
	add.s32 	%r397, %r384, %r396;
	add.s32 	%r398, %r385, %r397;
	add.s32 	%r399, %r382, %r398;
	add.s32 	%r400, %r383, %r399;
	add.s32 	%r401, %r388, %r400;
	add.s32 	%r402, %r389, %r401;
	add.s32 	%r403, %r386, %r402;
	add.s32 	%r404, %r387, %r403;
	add.s32 	%r405, %r392, %r404;
	add.s32 	%r406, %r393, %r405;
	add.s32 	%r407, %r390, %r406;
	add.s32 	%r659, %r391, %r407;
	setp.lt.u32 	%p50, %r120, 8192;
	mov.b32 	%r648, 4096;
	@%p50 bra 	$L__BB6_26;
	add.s32 	%r28, %r120, -4096;
	mov.b32 	%r648, 4096;
$L__BB6_24:
	mul.wide.s32 	%rd99, %r648, 4;
	add.s64 	%rd89, %rd76, %rd99;
	// begin inline asm
	ld.global.nc.v2.u64 {%rd87, %rd88}, [%rd89];
	// end inline asm
	mov.b64 	{%r409, %r410}, %rd88;
	mov.b64 	{%r411, %r412}, %rd87;
	add.s64 	%rd92, %rd89, 4096;
	// begin inline asm
	ld.global.nc.v2.u64 {%rd90, %rd91}, [%rd92];
	// end inline asm
	mov.b64 	{%r413, %r414}, %rd91;
	mov.b64 	{%r415, %r416}, %rd90;
	add.s64 	%rd95, %rd89, 8192;
	// begin inline asm
	ld.global.nc.v2.u64 {%rd93, %rd94}, [%rd95];
	// end inline asm
	mov.b64 	{%r417, %r418}, %rd94;
	mov.b64 	{%r419, %r420}, %rd93;
	add.s64 	%rd98, %rd89, 12288;
	// begin inline asm
	ld.global.nc.v2.u64 {%rd96, %rd97}, [%rd98];
	// end inline asm
	mov.b64 	{%r421, %r422}, %rd97;
	mov.b64 	{%r423, %r424}, %rd96;
	add.s32 	%r425, %r411, %r659;
	add.s32 	%r426, %r412, %r425;
	add.s32 	%r427, %r409, %r426;
	add.s32 	%r428, %r410, %r427;
	add.s32 	%r429, %r415, %r428;
	add.s32 	%r430, %r416, %r429;
	add.s32 	%r431, %r413, %r430;
	add.s32 	%r432, %r414, %r431;
	add.s32 	%r433, %r419, %r432;
	add.s32 	%r434, %r420, %r433;
	add.s32 	%r435, %r417, %r434;
	add.s32 	%r436, %r418, %r435;
	add.s32 	%r437, %r423, %r436;
	add.s32 	%r438, %r424, %r437;
	add.s32 	%r439, %r421, %r438;
	add.s32 	%r659, %r422, %r439;
	sub.s32 	%r440, %r120, %r648;
	setp.lt.s32 	%p51, %r440, 4096;
	@%p51 bra 	$L__BB6_34;
	add.s32 	%r648, %r648, 4096;
	setp.le.s32 	%p52, %r648, %r28;
	@%p52 bra 	$L__BB6_24;
$L__BB6_26:
	setp.le.s32 	%p53, %r120, %r648;
	@%p53 bra 	$L__BB6_34;
	sub.s32 	%r35, %r120, %r648;
	setp.ge.s32 	%p54, %r26, %r35;
	@%p54 bra 	$L__BB6_34;
	not.b32 	%r442, %r26;
	add.s32 	%r443, %r120, %r442;
	sub.s32 	%r36, %r443, %r648;
	and.b32  	%r444, %r36, 768;
	setp.eq.s32 	%p55, %r444, 768;
	mov.u32 	%r653, %r26;
	@%p55 bra 	$L__BB6_31;
	add.s32 	%r650, %r26, %r648;
	shr.u32 	%r445, %r36, 8;
	add.s32 	%r446, %r445, 1;
	and.b32  	%r447, %r446, 3;
	neg.s32 	%r649, %r447;
	mov.u32 	%r653, %r26;
$L__BB6_30:
	.pragma "nounroll";
	mul.wide.u32 	%rd101, %r650, 4;
	add.s64 	%rd100, %rd16, %rd101;
	// begin inline asm
	ld.global.nc.u32 %r448, [%rd100];
	// end inline asm
	add.s32 	%r659, %r448, %r659;
	add.s32 	%r653, %r653, 256;
	add.s32 	%r650, %r650, 256;
	add.s32 	%r649, %r649, 1;
	setp.ne.s32 	%p56, %r649, 0;
	@%p56 bra 	$L__BB6_30;
$L__BB6_31:
	setp.lt.u32 	%p57, %r36, 768;
	@%p57 bra 	$L__BB6_34;
	cvt.u64.u32 	%rd102, %r653;
	cvt.u64.u32 	%rd103, %r648;
	add.s64 	%rd104, %rd102, %rd103;
	shl.b64 	%rd105, %rd104, 2;
	add.s64 	%rd106, %rd105, %rd16;
	add.s64 	%rd122, %rd106, 2048;
	add.s32 	%r656, %r653, %r648;
$L__BB6_33:
	mul.wide.u32 	%rd111, %r656, 4;
	add.s64 	%rd107, %rd16, %rd111;
	// begin inline asm
	ld.global.nc.u32 %r449, [%rd107];
	// end inline asm
	add.s32 	%r453, %r449, %r659;
	add.s64 	%rd108, %rd122, -1024;
	// begin inline asm
	ld.global.nc.u32 %r450, [%rd108];
	// end inline asm
	add.s32 	%r454, %r450, %r453;
	// begin inline asm
	ld.global.nc.u32 %r451, [%rd122];
	// end inline asm
	add.s32 	%r455, %r451, %r454;
	add.s64 	%rd110, %rd122, 1024;
	// begin inline asm
	ld.global.nc.u32 %r452, [%rd110];
	// end inline asm
	add.s32 	%r659, %r452, %r455;
	add.s32 	%r653, %r653, 1024;
	add.s64 	%rd122, %rd122, 4096;
	add.s32 	%r656, %r656, 1024;
	setp.lt.s32 	%p58, %r653, %r35;
	@%p58 bra 	$L__BB6_33;
$L__BB6_34:
	// begin inline asm
	mov.u32 %r456, %laneid;
	// end inline asm
	mov.b32 	%r459, 1;
	mov.b32 	%r480, 31;
	mov.b32 	%r481, -1;
	// begin inline asm
	shfl.sync.down.b32 %r457, %r659, %r459, %r480, %r481;
	// end inline asm
	setp.gt.s32 	%p59, %r456, 30;
	selp.b32 	%r482, 0, %r457, %p59;
	add.s32 	%r463, %r482, %r659;
	mov.b32 	%r464, 2;
	// begin inline asm
	shfl.sync.down.b32 %r462, %r463, %r464, %r480, %r481;
	// end inline asm
	setp.gt.s32 	%p60, %r456, 29;
	selp.b32 	%r483, 0, %r462, %p60;
	add.s32 	%r468, %r463, %r483;
	mov.b32 	%r469, 4;
	// begin inline asm
	shfl.sync.down.b32 %r467, %r468, %r469, %r480, %r481;
	// end inline asm
	setp.gt.s32 	%p61, %r456, 27;
	selp.b32 	%r484, 0, %r467, %p61;
	add.s32 	%r473, %r468, %r484;
	mov.b32 	%r474, 8;
	// begin inline asm
	shfl.sync.down.b32 %r472, %r473, %r474, %r480, %r481;
	// end inline asm
	setp.gt.s32 	%p62, %r456, 23;
	selp.b32 	%r485, 0, %r472, %p62;
	add.s32 	%r478, %r473, %r485;
	mov.b32 	%r479, 16;
	// begin inline asm
	shfl.sync.down.b32 %r477, %r478, %r479, %r480, %r481;
	// end inline asm
	setp.gt.s32 	%p63, %r456, 15;
	selp.b32 	%r486, 0, %r477, %p63;
	add.s32 	%r686, %r478, %r486;
	setp.ne.s32 	%p64, %r456, 0;
	@%p64 bra 	$L__BB6_36;
	shr.u32 	%r487, %r26, 3;
	and.b32  	%r488, %r487, 124;
	mov.u32 	%r489, _ZZN3cub18CUB_300001_SM_10006detail6reduce28DeviceReduceSingleTileKernelINS2_10policy_hubIijN4cuda3std3__44plusIiEEE10Policy1000EPiSC_iS9_iiNS7_10__identityEEEvT0_T1_T2_T3_T4_T6_E12temp_storage;
	add.s32 	%r490, %r489, %r488;
	st.shared.u32 	[%r490+8], %r686;
$L__BB6_36:
	bar.sync 	0;
	setp.ne.s32 	%p65, %r26, 0;
	@%p65 bra 	$L__BB6_72;
	ld.shared.u32 	%r491, [_ZZN3cub18CUB_300001_SM_10006detail6reduce28DeviceReduceSingleTileKernelINS2_10policy_hubIijN4cuda3std3__44plusIiEEE10Policy1000EPiSC_iS9_iiNS7_10__identityEEEvT0_T1_T2_T3_T4_T6_E12temp_storage+12];
	add.s32 	%r492, %r491, %r686;
	ld.shared.u32 	%r493, [_ZZN3cub18CUB_300001_SM_10006detail6reduce28DeviceReduceSingleTileKernelINS2_10policy_hubIijN4cuda3std3__44plusIiEEE10Policy1000EPiSC_iS9_iiNS7_10__identityEEEvT0_T1_T2_T3_T4_T6_E12temp_storage+16];
	add.s32 	%r494, %r492, %r493;
	ld.shared.u32 	%r495, [_ZZN3cub18CUB_300001_SM_10006detail6reduce28DeviceReduceSingleTileKernelINS2_10policy_hubIijN4cuda3std3__44plusIiEEE10Policy1000EPiSC_iS9_iiNS7_10__identityEEEvT0_T1_T2_T3_T4_T6_E12temp_storage+20];
	add.s32 	%r496, %r494, %r495;
	ld.shared.u32 	%r497, [_ZZN3cub18CUB_300001_SM_10006detail6reduce28DeviceReduceSingleTileKernelINS2_10policy_hubIijN4cuda3std3__44plusIiEEE10Policy1000EPiSC_iS9_iiNS7_10__identityEEEvT0_T1_T2_T3_T4_T6_E12temp_storage+24];
	add.s32 	%r498, %r496, %r497;
	ld.shared.u32 	%r499, [_ZZN3cub18CUB_300001_SM_10006detail6reduce28DeviceReduceSingleTileKernelINS2_10policy_hubIijN4cuda3std3__44plusIiEEE10Policy1000EPiSC_iS9_iiNS7_10__identityEEEvT0_T1_T2_T3_T4_T6_E12temp_storage+28];
	add.s32 	%r500, %r498, %r499;
	ld.shared.u32 	%r501, [_ZZN3cub18CUB_300001_SM_10006detail6reduce28DeviceReduceSingleTileKernelINS2_10policy_hubIijN4cuda3std3__44plusIiEEE10Policy1000EPiSC_iS9_iiNS7_10__identityEEEvT0_T1_T2_T3_T4_T6_E12temp_storage+32];
	add.s32 	%r502, %r500, %r501;
	ld.shared.u32 	%r503, [_ZZN3cub18CUB_300001_SM_10006detail6reduce28DeviceReduceSingleTileKernelINS2_10policy_hubIijN4cuda3std3__44plusIiEEE10Policy1000EPiSC_iS9_iiNS7_10__identityEEEvT0_T1_T2_T3_T4_T6_E12temp_storage+36];
	add.s32 	%r686, %r502, %r503;
	bra.uni 	$L__BB6_72;
$L__BB6_38:
	setp.gt.s32 	%p3, %r120, 4095;
	@%p3 bra 	$L__BB6_56;
	mov.u32 	%r60, %tid.x;
	setp.ge.s32 	%p20, %r60, %r120;
	mov.b32 	%r670, 0;
	mov.u32 	%r665, %r60;
	@%p20 bra 	$L__BB6_41;
	mul.wide.u32 	%rd66, %r60, 4;
	add.s64 	%rd65, %rd16, %rd66;
	// begin inline asm
	ld.global.nc.u32 %r670, [%rd65];
	// end inline asm
	add.s32 	%r665, %r60, 256;
$L__BB6_41:
	setp.ge.s32 	%p21, %r665, %r120;
	@%p21 bra 	$L__BB6_47;
	not.b32 	%r252, %r665;
	add.s32 	%r65, %r120, %r252;
	and.b32  	%r253, %r65, 768;
	setp.eq.s32 	%p22, %r253, 768;
	@%p22 bra 	$L__BB6_45;
	mul.wide.u32 	%rd67, %r665, 4;
	add.s64 	%rd123, %rd16, %rd67;
	shr.u32 	%r254, %r65, 8;
	add.s32 	%r255, %r254, 1;
	and.b32  	%r256, %r255, 3;
	neg.s32 	%r662, %r256;
$L__BB6_44:
	.pragma "nounroll";
	// begin inline asm
	ld.global.nc.u32 %r257, [%rd123];
	// end inline asm
	add.s32 	%r670, %r257, %r670;
	add.s32 	%r665, %r665, 256;
	add.s64 	%rd123, %rd123, 1024;
	add.s32 	%r662, %r662, 1;
	setp.ne.s32 	%p23, %r662, 0;
	@%p23 bra 	$L__BB6_44;
$L__BB6_45:
	setp.lt.u32 	%p24, %r65, 768;
	@%p24 bra 	$L__BB6_47;
$L__BB6_46:
	mul.wide.s32 	%rd73, %r665, 4;
	add.s64 	%rd69, %rd16, %rd73;
	// begin inline asm
	ld.global.nc.u32 %r258, [%rd69];
	// end inline asm
	add.s32 	%r262, %r258, %r670;
	add.s64 	%rd70, %rd69, 1024;
	// begin inline asm
	ld.global.nc.u32 %r259, [%rd70];
	// end inline asm
	add.s32 	%r263, %r259, %r262;
	add.s64 	%rd71, %rd69, 2048;
	// begin inline asm
	ld.global.nc.u32 %r260, [%rd71];
	// end inline asm
	add.s32 	%r264, %r260, %r263;
	add.s64 	%rd72, %rd69, 3072;
	// begin inline asm
	ld.global.nc.u32 %r261, [%rd72];
	// end inline asm
	add.s32 	%r670, %r261, %r264;
	add.s32 	%r665, %r665, 1024;
	setp.lt.s32 	%p25, %r665, %r120;
	@%p25 bra 	$L__BB6_46;
$L__BB6_47:
	setp.lt.s32 	%p26, %r120, 256;
	@%p26 bra 	$L__BB6_52;
	// begin inline asm
	mov.u32 %r328, %laneid;
	// end inline asm
	mov.b32 	%r331, 1;
	mov.b32 	%r352, 31;
	mov.b32 	%r353, -1;
	// begin inline asm
	shfl.sync.down.b32 %r329, %r670, %r331, %r352, %r353;
	// end inline asm
	setp.gt.s32 	%p42, %r328, 30;
	selp.b32 	%r354, 0, %r329, %p42;
	add.s32 	%r335, %r354, %r670;
	mov.b32 	%r336, 2;
	// begin inline asm
	shfl.sync.down.b32 %r334, %r335, %r336, %r352, %r353;
	// end inline asm
	setp.gt.s32 	%p43, %r328, 29;
	selp.b32 	%r355, 0, %r334, %p43;
	add.s32 	%r340, %r335, %r355;
	mov.b32 	%r341, 4;
	// begin inline asm
	shfl.sync.down.b32 %r339, %r340, %r341, %r352, %r353;
	// end inline asm
	setp.gt.s32 	%p44, %r328, 27;
	selp.b32 	%r356, 0, %r339, %p44;
	add.s32 	%r345, %r340, %r356;
	mov.b32 	%r346, 8;
	// begin inline asm
	shfl.sync.down.b32 %r344, %r345, %r346, %r352, %r353;
	// end inline asm
	setp.gt.s32 	%p45, %r328, 23;
	selp.b32 	%r357, 0, %r344, %p45;
	add.s32 	%r350, %r345, %r357;
	mov.b32 	%r351, 16;
	// begin inline asm
	shfl.sync.down.b32 %r349, %r350, %r351, %r352, %r353;
	// end inline asm
	setp.gt.s32 	%p46, %r328, 15;
	selp.b32 	%r358, 0, %r349, %p46;
	add.s32 	%r686, %r350, %r358;
	setp.ne.s32 	%p47, %r328, 0;
	@%p47 bra 	$L__BB6_50;
	shr.u32 	%r359, %r60, 3;
	and.b32  	%r360, %r359, 124;
	mov.u32 	%r361, _ZZN3cub18CUB_300001_SM_10006detail6reduce28DeviceReduceSingleTileKernelINS2_10policy_hubIijN4cuda3std3__44plusIiEEE10Policy1000EPiSC_iS9_iiNS7_10__identityEEEvT0_T1_T2_T3_T4_T6_E12temp_storage;
	add.s32 	%r362, %r361, %r360;
	st.shared.u32 	[%r362+8], %r686;
$L__BB6_50:
	bar.sync 	0;
	setp.ne.s32 	%p48, %r60, 0;
	@%p48 bra 	$L__BB6_72;
	ld.shared.u32 	%r363, [_ZZN3cub18CUB_300001_SM_10006detail6reduce28DeviceReduceSingleTileKernelINS2_10policy_hubIijN4cuda3std3__44plusIiEEE10Policy1000EPiSC_iS9_iiNS7_10__identityEEEvT0_T1_T2_T3_T4_T6_E12temp_storage+12];
	add.s32 	%r364, %r363, %r686;
	ld.shared.u32 	%r365, [_ZZN3cub18CUB_300001_SM_10006detail6reduce28DeviceReduceSingleTileKernelINS2_10policy_hubIijN4cuda3std3__44plusIiEEE10Policy1000EPiSC_iS9_iiNS7_10__identityEEEvT0_T1_T2_T3_T4_T6_E12temp_storage+16];
	add.s32 	%r366, %r364, %r365;
	ld.shared.u32 	%r367, [_ZZN3cub18CUB_300001_SM_10006detail6reduce28DeviceReduceSingleTileKernelINS2_10policy_hubIijN4cuda3std3__44plusIiEEE10Policy1000EPiSC_iS9_iiNS7_10__identityEEEvT0_T1_T2_T3_T4_T6_E12temp_storage+20];
	add.s32 	%r368, %r366, %r367;
	ld.shared.u32 	%r369, [_ZZN3cub18CUB_300001_SM_10006detail6reduce28DeviceReduceSingleTileKernelINS2_10policy_hubIijN4cuda3std3__44plusIiEEE10Policy1000EPiSC_iS9_iiNS7_10__identityEEEvT0_T1_T2_T3_T4_T6_E12temp_storage+24];
	add.s32 	%r370, %r368, %r369;
	ld.shared.u32 	%r371, [_ZZN3cub18CUB_300001_SM_10006detail6reduce28DeviceReduceSingleTileKernelINS2_10policy_hubIijN4cuda3std3__44plusIiEEE10Policy1000EPiSC_iS9_iiNS7_10__identityEEEvT0_T1_T2_T3_T4_T6_E12temp_storage+28];
	add.s32 	%r372, %r370, %r371;
	ld.shared.u32 	%r373, [_ZZN3cub18CUB_300001_SM_10006detail6reduce28DeviceReduceSingleTileKernelINS2_10policy_hubIijN4cuda3std3__44plusIiEEE10Policy1000EPiSC_iS9_iiNS7_10__identityEEEvT0_T1_T2_T3_T4_T6_E12temp_storage+32];
	add.s32 	%r374, %r372, %r373;
	ld.shared.u32 	%r375, [_ZZN3cub18CUB_300001_SM_10006detail6reduce28DeviceReduceSingleTileKernelINS2_10policy_hubIijN4cuda3std3__44plusIiEEE10Policy1000EPiSC_iS9_iiNS7_10__identityEEEvT0_T1_T2_T3_T4_T6_E12temp_storage+36];
	add.s32 	%r686, %r374, %r375;
	bra.uni 	$L__BB6_72;
$L__BB6_52:
	// begin inline asm
	mov.u32 %r265, %laneid;
	// end inline asm
	and.b32  	%r291, %r60, 992;
	add.s32 	%r292, %r291, 32;
	setp.gt.s32 	%p27, %r292, %r120;
	not.b32 	%r293, %r291;
	add.s32 	%r294, %r120, %r293;
	selp.b32 	%r289, %r294, 31, %p27;
	mov.b32 	%r268, 1;
	mov.b32 	%r290, -1;
	// begin inline asm
	shfl.sync.down.b32 %r266, %r670, %r268, %r289, %r290;
	// end inline asm
	setp.lt.s32 	%p28, %r265, %r289;
	selp.b32 	%r295, %r266, 0, %p28;
	add.s32 	%r272, %r295, %r670;
	mov.b32 	%r273, 2;
	// begin inline asm
	shfl.sync.down.b32 %r271, %r272, %r273, %r289, %r290;
	// end inline asm
	add.s32 	%r296, %r265, 2;
	setp.gt.s32 	%p29, %r296, %r289;
	selp.b32 	%r297, 0, %r271, %p29;
	add.s32 	%r277, %r272, %r297;
	mov.b32 	%r278, 4;
	// begin inline asm
	shfl.sync.down.b32 %r276, %r277, %r278, %r289, %r290;
	// end inline asm
	add.s32 	%r298, %r265, 4;
	setp.gt.s32 	%p30, %r298, %r289;
	selp.b32 	%r299, 0, %r276, %p30;
	add.s32 	%r282, %r277, %r299;
	mov.b32 	%r283, 8;
	// begin inline asm
	shfl.sync.down.b32 %r281, %r282, %r283, %r289, %r290;
	// end inline asm
	add.s32 	%r300, %r265, 8;
	setp.gt.s32 	%p31, %r300, %r289;
	selp.b32 	%r301, 0, %r281, %p31;
	add.s32 	%r287, %r282, %r301;
	mov.b32 	%r288, 16;
	// begin inline asm
	shfl.sync.down.b32 %r286, %r287, %r288, %r289, %r290;
	// end inline asm
	add.s32 	%r302, %r265, 16;
	setp.gt.s32 	%p32, %r302, %r289;
	selp.b32 	%r303, 0, %r286, %p32;
	add.s32 	%r686, %r287, %r303;
	setp.ne.s32 	%p33, %r265, 0;
	@%p33 bra 	$L__BB6_54;
	shr.u32 	%r304, %r60, 3;
	and.b32  	%r305, %r304, 124;
	mov.u32 	%r306, _ZZN3cub18CUB_300001_SM_10006detail6reduce28DeviceReduceSingleTileKernelINS2_10policy_hubIijN4cuda3std3__44plusIiEEE10Policy1000EPiSC_iS9_iiNS7_10__identityEEEvT0_T1_T2_T3_T4_T6_E12temp_storage;
	add.s32 	%r307, %r306, %r305;
	st.shared.u32 	[%r307+8], %r686;
$L__BB6_54:
	bar.sync 	0;
	setp.ne.s32 	%p34, %r60, 0;
	@%p34 bra 	$L__BB6_72;
	setp.gt.s32 	%p35, %r120, 32;
	ld.shared.u32 	%r308, [_ZZN3cub18CUB_300001_SM_10006detail6reduce28DeviceReduceSingleTileKernelINS2_10policy_hubIijN4cuda3std3__44plusIiEEE10Policy1000EPiSC_iS9_iiNS7_10__identityEEEvT0_T1_T2_T3_T4_T6_E12temp_storage+12];
	selp.b32 	%r309, %r308, 0, %p35;
	add.s32 	%r310, %r309, %r686;
	setp.gt.s32 	%p36, %r120, 64;
	ld.shared.u32 	%r311, [_ZZN3cub18CUB_300001_SM_10006detail6reduce28DeviceReduceSingleTileKernelINS2_10policy_hubIijN4cuda3std3__44plusIiEEE10Policy1000EPiSC_iS9_iiNS7_10__identityEEEvT0_T1_T2_T3_T4_T6_E12temp_storage+16];
	selp.b32 	%r312, %r311, 0, %p36;
	add.s32 	%r313, %r310, %r312;
	setp.gt.s32 	%p37, %r120, 96;
	ld.shared.u32 	%r314, [_ZZN3cub18CUB_300001_SM_10006detail6reduce28DeviceReduceSingleTileKernelINS2_10policy_hubIijN4cuda3std3__44plusIiEEE10Policy1000EPiSC_iS9_iiNS7_10__identityEEEvT0_T1_T2_T3_T4_T6_E12temp_storage+20];
	selp.b32 	%r315, %r314, 0, %p37;
	add.s32 	%r316, %r313, %r315;
	setp.gt.s32 	%p38, %r120, 128;
	ld.shared.u32 	%r317, [_ZZN3cub18CUB_300001_SM_10006detail6reduce28DeviceReduceSingleTileKernelINS2_10policy_hubIijN4cuda3std3__44plusIiEEE10Policy1000EPiSC_iS9_iiNS7_10__identityEEEvT0_T1_T2_T3_T4_T6_E12temp_storage+24];
	selp.b32 	%r318, %r317, 0, %p38;
	add.s32 	%r319, %r316, %r318;
	setp.gt.s32 	%p39, %r120, 160;
	ld.shared.u32 	%r320, [_ZZN3cub18CUB_300001_SM_10006detail6reduce28DeviceReduceSingleTileKernelINS2_10policy_hubIijN4cuda3std3__44plusIiEEE10Policy1000EPiSC_iS9_iiNS7_10__identityEEEvT0_T1_T2_T3_T4_T6_E12temp_storage+28];
	selp.b32 	%r321, %r320, 0, %p39;
	add.s32 	%r322, %r319, %r321;
	setp.gt.s32 	%p40, %r120, 192;
	ld.shared.u32 	%r323, [_ZZN3cub18CUB_300001_SM_10006detail6reduce28DeviceReduceSingleTileKernelINS2_10policy_hubIijN4cuda3std3__44plusIiEEE10Policy1000EPiSC_iS9_iiNS7_10__identityEEEvT0_T1_T2_T3_T4_T6_E12temp_storage+32];
	selp.b32 	%r324, %r323, 0, %p40;
	add.s32 	%r325, %r322, %r324;
	setp.gt.s32 	%p41, %r120, 224;
	ld.shared.u32 	%r326, [_ZZN3cub18CUB_300001_SM_10006detail6reduce28DeviceReduceSingleTileKernelINS2_10policy_hubIijN4cuda3std3__44plusIiEEE10Policy1000EPiSC_iS9_iiNS7_10__identityEEEvT0_T1_T2_T3_T4_T6_E12temp_storage+36];
	selp.b32 	%r327, %r326, 0, %p41;
	add.s32 	%r686, %r325, %r327;
	bra.uni 	$L__BB6_72;
$L__BB6_56:
	mov.u32 	%r85, %tid.x;
	mul.wide.u32 	%rd35, %r85, 4;
	add.s64 	%rd19, %rd16, %rd35;
	// begin inline asm
	ld.global.nc.u32 %r122, [%rd19];
	// end inline asm
	add.s64 	%rd20, %rd19, 1024;
	// begin inline asm
	ld.global.nc.u32 %r123, [%rd20];
	// end inline asm
	add.s64 	%rd21, %rd19, 2048;
	// begin inline asm
	ld.global.nc.u32 %r124, [%rd21];
	// end inline asm
	add.s64 	%rd22, %rd19, 3072;
	// begin inline asm
	ld.global.nc.u32 %r125, [%rd22];
	// end inline asm
	add.s64 	%rd23, %rd19, 4096;
	// begin inline asm
	ld.global.nc.u32 %r126, [%rd23];
	// end inline asm
	add.s64 	%rd24, %rd19, 5120;
	// begin inline asm
	ld.global.nc.u32 %r127, [%rd24];
	// end inline asm
	add.s64 	%rd25, %rd19, 6144;
	// begin inline asm
	ld.global.nc.u32 %r128, [%rd25];
	// end inline asm
	add.s64 	%rd26, %rd19, 7168;
	// begin inline asm
	ld.global.nc.u32 %r129, [%rd26];
	// end inline asm
	add.s64 	%rd27, %rd19, 8192;
	// begin inline asm
	ld.global.nc.u32 %r130, [%rd27];
	// end inline asm
	add.s64 	%rd28, %rd19, 9216;
	// begin inline asm
	ld.global.nc.u32 %r131, [%rd28];
	// end inline asm
	add.s64 	%rd29, %rd19, 10240;
	// begin inline asm
	ld.global.nc.u32 %r132, [%rd29];
	// end inline asm
	add.s64 	%rd30, %rd19, 11264;
	// begin inline asm
	ld.global.nc.u32 %r133, [%rd30];
	// end inline asm
	add.s64 	%rd31, %rd19, 12288;
	// begin inline asm
	ld.global.nc.u32 %r134, [%rd31];
	// end inline asm
	add.s64 	%rd32, %rd19, 13312;
	// begin inline asm
	ld.global.nc.u32 %r135, [%rd32];
	// end inline asm
	add.s64 	%rd33, %rd19, 14336;
	// begin inline asm
	ld.global.nc.u32 %r136, [%rd33];
	// end inline asm
	add.s64 	%rd34, %rd19, 15360;
	// begin inline asm
	ld.global.nc.u32 %r137, [%rd34];
	// end inline asm
	add.s32 	%r139, %r123, %r122;
	add.s32 	%r140, %r124, %r139;
	add.s32 	%r141, %r125, %r140;
	add.s32 	%r142, %r126, %r141;
	add.s32 	%r143, %r127, %r142;
	add.s32 	%r144, %r128, %r143;
	add.s32 	%r145, %r129, %r144;
	add.s32 	%r146, %r130, %r145;
	add.s32 	%r147, %r131, %r146;
	add.s32 	%r148, %r132, %r147;
	add.s32 	%r149, %r133, %r148;
	add.s32 	%r150, %r134, %r149;
	add.s32 	%r151, %r135, %r150;
	add.s32 	%r152, %r136, %r151;
	add.s32 	%r685, %r137, %r152;
	setp.lt.u32 	%p4, %r120, 8192;
	mov.b32 	%r674, 4096;
	@%p4 bra 	$L__BB6_60;
	add.s32 	%r87, %r120, -4096;
	mov.b32 	%r674, 4096;
$L__BB6_58:
	mul.wide.s32 	%rd52, %r674, 4;
	add.s64 	%rd36, %rd19, %rd52;
	// begin inline asm
	ld.global.nc.u32 %r154, [%rd36];
	// end inline asm
	add.s64 	%rd37, %rd36, 1024;
	// begin inline asm
	ld.global.nc.u32 %r155, [%rd37];
	// end inline asm
	add.s64 	%rd38, %rd36, 2048;
	// begin inline asm
	ld.global.nc.u32 %r156, [%rd38];
	// end inline asm
	add.s64 	%rd39, %rd36, 3072;
	// begin inline asm
	ld.global.nc.u32 %r157, [%rd39];
	// end inline asm
	add.s64 	%rd40, %rd36, 4096;
	// begin inline asm
	ld.global.nc.u32 %r158, [%rd40];
	// end inline asm
	add.s64 	%rd41, %rd36, 5120;
	// begin inline asm
	ld.global.nc.u32 %r159, [%rd41];
	// end inline asm
	add.s64 	%rd42, %rd36, 6144;
	// begin inline asm
	ld.global.nc.u32 %r160, [%rd42];
	// end inline asm
	add.s64 	%rd43, %rd36, 7168;
	// begin inline asm
	ld.global.nc.u32 %r161, [%rd43];
	// end inline asm
	add.s64 	%rd44, %rd36, 8192;
	// begin inline asm
	ld.global.nc.u32 %r162, [%rd44];
	// end inline asm
	add.s64 	%rd45, %rd36, 9216;
	// begin inline asm
	ld.global.nc.u32 %r163, [%rd45];
	// end inline asm
	add.s64 	%rd46, %rd36, 10240;
	// begin inline asm
	ld.global.nc.u32 %r164, [%rd46];
	// end inline asm
	add.s64 	%rd47, %rd36, 11264;
	// begin inline asm
	ld.global.nc.u32 %r165, [%rd47];
	// end inline asm
	add.s64 	%rd48, %rd36, 12288;
	// begin inline asm
	ld.global.nc.u32 %r166, [%rd48];
	// end inline asm
	add.s64 	%rd49, %rd36, 13312;
	// begin inline asm
	ld.global.nc.u32 %r167, [%rd49];
	// end inline asm
	add.s64 	%rd50, %rd36, 14336;
	// begin inline asm
	ld.global.nc.u32 %r168, [%rd50];
	// end inline asm
	add.s64 	%rd51, %rd36, 15360;
	// begin inline asm
	ld.global.nc.u32 %r169, [%rd51];
	// end inline asm
	add.s32 	%r170, %r154, %r685;
	add.s32 	%r171, %r155, %r170;
	add.s32 	%r172, %r156, %r171;
	add.s32 	%r173, %r157, %r172;
	add.s32 	%r174, %r158, %r173;
	add.s32 	%r175, %r159, %r174;
	add.s32 	%r176, %r160, %r175;
	add.s32 	%r177, %r161, %r176;
	add.s32 	%r178, %r162, %r177;
	add.s32 	%r179, %r163, %r178;
	add.s32 	%r180, %r164, %r179;
	add.s32 	%r181, %r165, %r180;
	add.s32 	%r182, %r166, %r181;
	add.s32 	%r183, %r167, %r182;
	add.s32 	%r184, %r168, %r183;
	add.s32 	%r685, %r169, %r184;
	sub.s32 	%r185, %r120, %r674;
	setp.lt.s32 	%p5, %r185, 4096;
	@%p5 bra 	$L__BB6_68;
	add.s32 	%r674, %r674, 4096;
	setp.le.s32 	%p6, %r674, %r87;
	@%p6 bra 	$L__BB6_58;
$L__BB6_60:
	setp.le.s32 	%p7, %r120, %r674;
	@%p7 bra 	$L__BB6_68;
	sub.s32 	%r94, %r120, %r674;
	setp.ge.s32 	%p8, %r85, %r94;
	@%p8 bra 	$L__BB6_68;
	not.b32 	%r187, %r85;
	add.s32 	%r188, %r120, %r187;
	sub.s32 	%r95, %r188, %r674;
	and.b32  	%r189, %r95, 768;
	setp.eq.s32 	%p9, %r189, 768;
	mov.u32 	%r679, %r85;
	@%p9 bra 	$L__BB6_65;
	add.s32 	%r676, %r85, %r674;
	shr.u32 	%r190, %r95, 8;
	add.s32 	%r191, %r190, 1;
	and.b32  	%r192, %r191, 3;
	neg.s32 	%r675, %r192;
	mov.u32 	%r679, %r85;
$L__BB6_64:
	.pragma "nounroll";
	mul.wide.u32 	%rd54, %r676, 4;
	add.s64 	%rd53, %rd16, %rd54;
	// begin inline asm
	ld.global.nc.u32 %r193, [%rd53];
	// end inline asm
	add.s32 	%r685, %r193, %r685;
	add.s32 	%r679, %r679, 256;
	add.s32 	%r676, %r676, 256;
	add.s32 	%r675, %r675, 1;
	setp.ne.s32 	%p10, %r675, 0;
	@%p10 bra 	$L__BB6_64;
$L__BB6_65:
	setp.lt.u32 	%p11, %r95, 768;
	@%p11 bra 	$L__BB6_68;
	cvt.u64.u32 	%rd55, %r679;
	cvt.u64.u32 	%rd56, %r674;
	add.s64 	%rd57, %rd55, %rd56;
	shl.b64 	%rd58, %rd57, 2;
	add.s64 	%rd59, %rd58, %rd16;
	add.s64 	%rd124, %rd59, 2048;
	add.s32 	%r682, %r679, %r674;
$L__BB6_67:
	mul.wide.u32 	%rd64, %r682, 4;
	add.s64 	%rd60, %rd16, %rd64;
	// begin inline asm
	ld.global.nc.u32 %r194, [%rd60];
	// end inline asm
	add.s32 	%r198, %r194, %r685;
	add.s64 	%rd61, %rd124, -1024;
	// begin inline asm
	ld.global.nc.u32 %r195, [%rd61];
	// end inline asm
	add.s32 	%r199, %r195, %r198;
	// begin inline asm
	ld.global.nc.u32 %r196, [%rd124];
	// end inline asm
	add.s32 	%r200, %r196, %r199;
	add.s64 	%rd63, %rd124, 1024;
	// begin inline asm
	ld.global.nc.u32 %r197, [%rd63];
	// end inline asm
	add.s32 	%r685, %r197, %r200;
	add.s32 	%r679, %r679, 1024;
	add.s64 	%rd124, %rd124, 4096;
	add.s32 	%r682, %r682, 1024;
	setp.lt.s32 	%p12, %r679, %r94;
	@%p12 bra 	$L__BB6_67;
$L__BB6_68:
	// begin inline asm
	mov.u32 %r201, %laneid;
	// end inline asm
	mov.b32 	%r204, 1;
	mov.b32 	%r225, 31;
	mov.b32 	%r226, -1;
	// begin inline asm
	shfl.sync.down.b32 %r202, %r685, %r204, %r225, %r226;
	// end inline asm
	setp.gt.s32 	%p13, %r201, 30;
	selp.b32 	%r227, 0, %r202, %p13;
	add.s32 	%r208, %r227, %r685;
	mov.b32 	%r209, 2;
	// begin inline asm
	shfl.sync.down.b32 %r207, %r208, %r209, %r225, %r226;
	// end inline asm
	setp.gt.s32 	%p14, %r201, 29;
	selp.b32 	%r228, 0, %r207, %p14;
	add.s32 	%r213, %r208, %r228;
	mov.b32 	%r214, 4;
	// begin inline asm
	shfl.sync.down.b32 %r212, %r213, %r214, %r225, %r226;
	// end inline asm
	setp.gt.s32 	%p15, %r201, 27;
	selp.b32 	%r229, 0, %r212, %p15;
	add.s32 	%r218, %r213, %r229;
	mov.b32 	%r219, 8;
	// begin inline asm
	shfl.sync.down.b32 %r217, %r218, %r219, %r225, %r226;
	// end inline asm
	setp.gt.s32 	%p16, %r201, 23;
	selp.b32 	%r230, 0, %r217, %p16;
	add.s32 	%r223, %r218, %r230;
	mov.b32 	%r224, 16;
	// begin inline asm
	shfl.sync.down.b32 %r222, %r223, %r224, %r225, %r226;
	// end inline asm
	setp.gt.s32 	%p17, %r201, 15;
	selp.b32 	%r231, 0, %r222, %p17;
	add.s32 	%r686, %r223, %r231;
	setp.ne.s32 	%p18, %r201, 0;
	@%p18 bra 	$L__BB6_70;
	shr.u32 	%r232, %r85, 3;
	and.b32  	%r233, %r232, 124;
	mov.u32 	%r234, _ZZN3cub18CUB_300001_SM_10006detail6reduce28DeviceReduceSingleTileKernelINS2_10policy_hubIijN4cuda3std3__44plusIiEEE10Policy1000EPiSC_iS9_iiNS7_10__identityEEEvT0_T1_T2_T3_T4_T6_E12temp_storage;
	add.s32 	%r235, %r234, %r233;
	st.shared.u32 	[%r235+8], %r686;
$L__BB6_70:
	bar.sync 	0;
	setp.ne.s32 	%p19, %r85, 0;
	@%p19 bra 	$L__BB6_72;
	ld.shared.u32 	%r236, [_ZZN3cub18CUB_300001_SM_10006detail6reduce28DeviceReduceSingleTileKernelINS2_10policy_hubIijN4cuda3std3__44plusIiEEE10Policy1000EPiSC_iS9_iiNS7_10__identityEEEvT0_T1_T2_T3_T4_T6_E12temp_storage+12];
	add.s32 	%r237, %r236, %r686;
	ld.shared.u32 	%r238, [_ZZN3cub18CUB_300001_SM_10006detail6reduce28DeviceReduceSingleTileKernelINS2_10policy_hubIijN4cuda3std3__44plusIiEEE10Policy1000EPiSC_iS9_iiNS7_10__identityEEEvT0_T1_T2_T3_T4_T6_E12temp_storage+16];
	add.s32 	%r239, %r237, %r238;
	ld.shared.u32 	%r240, [_ZZN3cub18CUB_300001_SM_10006detail6reduce28DeviceReduceSingleTileKernelINS2_10policy_hubIijN4cuda3std3__44plusIiEEE10Policy1000EPiSC_iS9_iiNS7_10__identityEEEvT0_T1_T2_T3_T4_T6_E12temp_storage+20];
	add.s32 	%r241, %r239, %r240;
	ld.shared.u32 	%r242, [_ZZN3cub18CUB_300001_SM_10006detail6reduce28DeviceReduceSingleTileKernelINS2_10policy_hubIijN4cuda3std3__44plusIiEEE10Policy1000EPiSC_iS9_iiNS7_10__identityEEEvT0_T1_T2_T3_T4_T6_E12temp_storage+24];
	add.s32 	%r243, %r241, %r242;
	ld.shared.u32 	%r244, [_ZZN3cub18CUB_300001_SM_10006detail6reduce28DeviceReduceSingleTileKernelINS2_10policy_hubIijN4cuda3std3__44plusIiEEE10Policy1000EPiSC_iS9_iiNS7_10__identityEEEvT0_T1_T2_T3_T4_T6_E12temp_storage+28];
	add.s32 	%r245, %r243, %r244;
	ld.shared.u32 	%r246, [_ZZN3cub18CUB_300001_SM_10006detail6reduce28DeviceReduceSingleTileKernelINS2_10policy_hubIijN4cuda3std3__44plusIiEEE10Policy1000EPiSC_iS9_iiNS7_10__identityEEEvT0_T1_T2_T3_T4_T6_E12temp_storage+32];
	add.s32 	%r247, %r245, %r246;
	ld.shared.u32 	%r248, [_ZZN3cub18CUB_300001_SM_10006detail6reduce28DeviceReduceSingleTileKernelINS2_10policy_hubIijN4cuda3std3__44plusIiEEE10Policy1000EPiSC_iS9_iiNS7_10__identityEEEvT0_T1_T2_T3_T4_T6_E12temp_storage+36];
	add.s32 	%r686, %r247, %r248;
$L__BB6_72:
	mov.u32 	%r631, %tid.x;
	setp.ne.s32 	%p95, %r631, 0;
	@%p95 bra 	$L__BB6_74;
	add.s32 	%r632, %r686, %r121;
	st.global.u32 	[%rd1], %r632;
$L__BB6_74:
	ret;

}
	// .globl	_ZN3cub18CUB_300001_SM_10006detail6reduce28DeviceReduceSingleTileKernelINS2_10policy_hubIiyN4cuda3std3__44plusIiEEE10Policy1000EN6thrust24THRUST_300001_SM_1000_NS6detail15normal_iteratorINSD_10device_ptrIcEEEEPiyS9_iiNS7_10__identityEEEvT0_T1_T2_T3_T4_T6_
.visible .entry _ZN3cub18CUB_300001_SM_10006detail6reduce28DeviceReduceSingleTileKernelINS2_10policy_hubIiyN4cuda3std3__44plusIiEEE10Policy1000EN6thrust24THRUST_300001_SM_1000_NS6detail15normal_iteratorINSD_10device_ptrIcEEEEPiyS9_iiNS7_10__identityEEEvT0_T1_T2_T3_T4_T6_(
	.param .align 8 .b8 _ZN3cub18CUB_300001_SM_10006detail6reduce28DeviceReduceSingleTileKernelINS2_10policy_hubIiyN4cuda3std3__44plusIiEEE10Policy1000EN6thrust24THRUST_300001_SM_1000_NS6detail15normal_iteratorINSD_10device_ptrIcEEEEPiyS9_iiNS7_10__identityEEEvT0_T1_T2_T3_T4_T6__param_0[8],
	.param .u64 .ptr .align 1 _ZN3cub18CUB_300001_SM_10006detail6reduce28DeviceReduceSingleTileKernelINS2_10policy_hubIiyN4cuda3std3__44plusIiEEE10Policy1000EN6thrust24THRUST_300001_SM_1000_NS6detail15normal_iteratorINSD_10device_ptrIcEEEEPiyS9_iiNS7_10__identityEEEvT0_T1_T2_T3_T4_T6__param_1,
	.param .u64 _ZN3cub18CUB_300001_SM_10006detail6reduce28DeviceReduceSingleTileKernelINS2_10policy_hubIiyN4cuda3std3__44plusIiEEE10Policy1000EN6thrust24THRUST_300001_SM_1000_NS6detail15normal_iteratorINSD_10device_ptrIcEEEEPiyS9_iiNS7_10__identityEEEvT0_T1_T2_T3_T4_T6__param_2,
	.param .align 1 .b8 _ZN3cub18CUB_300001_SM_10006detail6reduce28DeviceReduceSingleTileKernelINS2_10policy_hubIiyN4cuda3std3__44plusIiEEE10Policy1000EN6thrust24THRUST_300001_SM_1000_NS6detail15normal_iteratorINSD_10device_ptrIcEEEEPiyS9_iiNS7_10__identityEEEvT0_T1_T2_T3_T4_T6__param_3[1],
	.param .u32 _ZN3cub18CUB_300001_SM_10006detail6reduce28DeviceReduceSingleTileKernelINS2_10policy_hubIiyN4cuda3std3__44plusIiEEE10Policy1000EN6thrust24THRUST_300001_SM_1000_NS6detail15normal_iteratorINSD_10device_ptrIcEEEEPiyS9_iiNS7_10__identityEEEvT0_T1_T2_T3_T4_T6__param_4,
	.param .align 1 .b8 _ZN3cub18CUB_300001_SM_10006detail6reduce28DeviceReduceSingleTileKernelINS2_10policy_hubIiyN4cuda3std3__44plusIiEEE10Policy1000EN6thrust24THRUST_300001_SM_1000_NS6detail15normal_iteratorINSD_10device_ptrIcEEEEPiyS9_iiNS7_10__identityEEEvT0_T1_T2_T3_T4_T6__param_5[1]
)
.maxntid 256
.minnctapersm 1
{
	.reg .pred 	%p<59>;
	.reg .b32 	%r<471>;
	.reg .b64 	%rd<50>;
	// demoted variable
	.shared .align 4 .b8 _ZZN3cub18CUB_300001_SM_10006detail6reduce28DeviceReduceSingleTileKernelINS2_10policy_hubIiyN4cuda3std3__44plusIiEEE10Policy1000EN6thrust24THRUST_300001_SM_1000_NS6detail15normal_iteratorINSD_10device_ptrIcEEEEPiyS9_iiNS7_10__identityEEEvT0_T1_T2_T3_T4_T6_E12temp_storage[44];
	ld.param.u64 	%rd18, [_ZN3cub18CUB_300001_SM_10006detail6reduce28DeviceReduceSingleTileKernelINS2_10policy_hubIiyN4cuda3std3__44plusIiEEE10Policy1000EN6thrust24THRUST_300001_SM_1000_NS6detail15normal_iteratorINSD_10device_ptrIcEEEEPiyS9_iiNS7_10__identityEEEvT0_T1_T2_T3_T4_T6__param_0];
	ld.param.u64 	%rd20, [_ZN3cub18CUB_300001_SM_10006detail6reduce28DeviceReduceSingleTileKernelINS2_10policy_hubIiyN4cuda3std3__44plusIiEEE10Policy1000EN6thrust24THRUST_300001_SM_1000_NS6detail15normal_iteratorINSD_10device_ptrIcEEEEPiyS9_iiNS7_10__identityEEEvT0_T1_T2_T3_T4_T6__param_1];
	ld.param.u64 	%rd19, [_ZN3cub18CUB_300001_SM_10006detail6reduce28DeviceReduceSingleTileKernelINS2_10policy_hubIiyN4cuda3std3__44plusIiEEE10Policy1000EN6thrust24THRUST_300001_SM_1000_NS6detail15normal_iteratorINSD_10device_ptrIcEEEEPiyS9_iiNS7_10__identityEEEvT0_T1_T2_T3_T4_T6__param_2];
	ld.param.u32 	%r81, [_ZN3cub18CUB_300001_SM_10006detail6reduce28DeviceReduceSingleTileKernelINS2_10policy_hubIiyN4cuda3std3__44plusIiEEE10Policy1000EN6thrust24THRUST_300001_SM_1000_NS6detail15normal_iteratorINSD_10device_ptrIcEEEEPiyS9_iiNS7_10__identityEEEvT0_T1_T2_T3_T4_T6__param_4];
	cvta.to.global.u64 	%rd1, %rd20;
	setp.ne.s64 	%p1, %rd19, 0;
	@%p1 bra 	$L__BB7_3;
	mov.u32 	%r434, %tid.x;
	setp.ne.s32 	%p58, %r434, 0;
	@%p58 bra 	$L__BB7_51;
	st.global.u32 	[%rd1], %r81;
	bra.uni 	$L__BB7_51;
$L__BB7_3:
	cvta.to.global.u64 	%rd2, %rd18;
	setp.gt.u64 	%p2, %rd19, 4095;
	@%p2 bra 	$L__BB7_28;
	cvt.u32.u64 	%r1, %rd19;
	mov.u32 	%r2, %tid.x;
	setp.ge.u32 	%p24, %r2, %r1;
	mov.b32 	%r452, 0;
	mov.u32 	%r441, %r2;
	@%p24 bra 	$L__BB7_6;
	cvt.u64.u32 	%rd35, %r2;
	add.s64 	%rd36, %rd2, %rd35;
	ld.global.s8 	%r452, [%rd36];
	add.s32 	%r441, %r2, 256;
$L__BB7_6:
	setp.ge.u32 	%p25, %r441, %r1;
	@%p25 bra 	$L__BB7_19;
	not.b32 	%r261, %r441;
	add.s32 	%r262, %r261, %r1;
	shr.u32 	%r263, %r262, 8;
	add.s32 	%r7, %r263, 1;
	and.b32  	%r8, %r7, 15;
	setp.lt.u32 	%p26, %r262, 3840;
	@%p26 bra 	$L__BB7_10;
	and.b32  	%r264, %r7, 33554416;
	neg.s32 	%r437, %r264;
	cvt.u64.u32 	%rd37, %r441;
	add.s64 	%rd38, %rd37, %rd2;
	add.s64 	%rd45, %rd38, 2048;
$L__BB7_9:
	.pragma "nounroll";
	ld.global.s8 	%r265, [%rd45+-2048];
	add.s32 	%r266, %r452, %r265;
	ld.global.s8 	%r267, [%rd45+-1792];
	add.s32 	%r268, %r266, %r267;
	ld.global.s8 	%r269, [%rd45+-1536];
	add.s32 	%r270, %r268, %r269;
	ld.global.s8 	%r271, [%rd45+-1280];
	add.s32 	%r272, %r270, %r271;
	ld.global.s8 	%r273, [%rd45+-1024];
	add.s32 	%r274, %r272, %r273;
	ld.global.s8 	%r275, [%rd45+-768];
	add.s32 	%r276, %r274, %r275;
	ld.global.s8 	%r277, [%rd45+-512];
	add.s32 	%r278, %r276, %r277;
	ld.global.s8 	%r279, [%rd45+-256];
	add.s32 	%r280, %r278, %r279;
	ld.global.s8 	%r281, [%rd45];
	add.s32 	%r282, %r280, %r281;
	ld.global.s8 	%r283, [%rd45+256];
	add.s32 	%r284, %r282, %r283;
	ld.global.s8 	%r285, [%rd45+512];
	add.s32 	%r286, %r284, %r285;
	ld.global.s8 	%r287, [%rd45+768];
	add.s32 	%r288, %r286, %r287;
	ld.global.s8 	%r289, [%rd45+1024];
	add.s32 	%r290, %r288, %r289;
	ld.global.s8 	%r291, [%rd45+1280];
	add.s32 	%r292, %r290, %r291;
	ld.global.s8 	%r293, [%rd45+1536];
	add.s32 	%r294, %r292, %r293;
	ld.global.s8 	%r295, [%rd45+1792];
	add.s32 	%r452, %r294, %r295;
	add.s32 	%r441, %r441, 4096;
	add.s32 	%r437, %r437, 16;
	add.s64 	%rd45, %rd45, 4096;
	setp.ne.s32 	%p27, %r437, 0;
	@%p27 bra 	$L__BB7_9;
$L__BB7_10:
	setp.eq.s32 	%p28, %r8, 0;
	@%p28 bra 	$L__BB7_19;
	and.b32  	%r19, %r7, 7;
	setp.lt.u32 	%p29, %r8, 8;
	@%p29 bra 	$L__BB7_13;
	cvt.s64.s32 	%rd39, %r441;
	add.s64 	%rd40, %rd2, %rd39;
	ld.global.s8 	%r297, [%rd40];
	add.s32 	%r298, %r452, %r297;
	ld.global.s8 	%r299, [%rd40+256];
	add.s32 	%r300, %r298, %r299;
	ld.global.s8 	%r301, [%rd40+512];
	add.s32 	%r302, %r300, %r301;
	ld.global.s8 	%r303, [%rd40+768];
	add.s32 	%r304, %r302, %r303;
	ld.global.s8 	%r305, [%rd40+1024];
	add.s32 	%r306, %r304, %r305;
	ld.global.s8 	%r307, [%rd40+1280];
	add.s32 	%r308, %r306, %r307;
	ld.global.s8 	%r309, [%rd40+1536];
	add.s32 	%r310, %r308, %r309;
	ld.global.s8 	%r311, [%rd40+1792];
	add.s32 	%r452, %r310, %r311;
	add.s32 	%r441, %r441, 2048;
$L__BB7_13:
	setp.eq.s32 	%p30, %r19, 0;
	@%p30 bra 	$L__BB7_19;
	and.b32  	%r25, %r7, 3;
	setp.lt.u32 	%p31, %r19, 4;
	@%p31 bra 	$L__BB7_16;
	cvt.s64.s32 	%rd41, %r441;
	add.s64 	%rd42, %rd2, %rd41;
	ld.global.s8 	%r313, [%rd42];
	add.s32 	%r314, %r452, %r313;
	ld.global.s8 	%r315, [%rd42+256];
	add.s32 	%r316, %r314, %r315;
	ld.global.s8 	%r317, [%rd42+512];
	add.s32 	%r318, %r316, %r317;
	ld.global.s8 	%r319, [%rd42+768];
	add.s32 	%r452, %r318, %r319;
	add.s32 	%r441, %r441, 1024;
$L__BB7_16:
	setp.eq.s32 	%p32, %r25, 0;
	@%p32 bra 	$L__BB7_19;
	neg.s32 	%r449, %r25;
$L__BB7_18:
	.pragma "nounroll";
	cvt.s64.s32 	%rd43, %r441;
	add.s64 	%rd44, %rd2, %rd43;
	ld.global.s8 	%r320, [%rd44];
	add.s32 	%r452, %r452, %r320;
	add.s32 	%r441, %r441, 256;
	add.s32 	%r449, %r449, 1;
	setp.ne.s32 	%p33, %r449, 0;
	@%p33 bra 	$L__BB7_18;
$L__BB7_19:
	setp.lt.u64 	%p34, %rd19, 256;
	@%p34 bra 	$L__BB7_24;
	// begin inline asm
	mov.u32 %r384, %laneid;
	// end inline asm
	mov.b32 	%r387, 1;
	mov.b32 	%r408, 31;
	mov.b32 	%r409, -1;
	// begin inline asm
	shfl.sync.down.b32 %r385, %r452, %r387, %r408, %r409;
	// end inline asm
	setp.gt.s32 	%p50, %r384, 30;
	selp.b32 	%r410, 0, %r385, %p50;
	add.s32 	%r391, %r410, %r452;
	mov.b32 	%r392, 2;
	// begin inline asm
	shfl.sync.down.b32 %r390, %r391, %r392, %r408, %r409;
	// end inline asm
	setp.gt.s32 	%p51, %r384, 29;
	selp.b32 	%r411, 0, %r390, %p51;
	add.s32 	%r396, %r391, %r411;
	mov.b32 	%r397, 4;
	// begin inline asm
	shfl.sync.down.b32 %r395, %r396, %r397, %r408, %r409;
	// end inline asm
	setp.gt.s32 	%p52, %r384, 27;
	selp.b32 	%r412, 0, %r395, %p52;
	add.s32 	%r401, %r396, %r412;
	mov.b32 	%r402, 8;
	// begin inline asm
	shfl.sync.down.b32 %r400, %r401, %r402, %r408, %r409;
	// end inline asm
	setp.gt.s32 	%p53, %r384, 23;
	selp.b32 	%r413, 0, %r400, %p53;
	add.s32 	%r406, %r401, %r413;
	mov.b32 	%r407, 16;
	// begin inline asm
	shfl.sync.down.b32 %r405, %r406, %r407, %r408, %r409;
	// end inline asm
	setp.gt.s32 	%p54, %r384, 15;
	selp.b32 	%r414, 0, %r405, %p54;
	add.s32 	%r470, %r406, %r414;
	setp.ne.s32 	%p55, %r384, 0;
	@%p55 bra 	$L__BB7_22;
	shr.u32 	%r415, %r2, 3;
	and.b32  	%r416, %r415, 124;
	mov.u32 	%r417, _ZZN3cub18CUB_300001_SM_10006detail6reduce28DeviceReduceSingleTileKernelINS2_10policy_hubIiyN4cuda3std3__44plusIiEEE10Policy1000EN6thrust24THRUST_300001_SM_1000_NS6detail15normal_iteratorINSD_10device_ptrIcEEEEPiyS9_iiNS7_10__identityEEEvT0_T1_T2_T3_T4_T6_E12temp_storage;
	add.s32 	%r418, %r417, %r416;
	st.shared.u32 	[%r418+8], %r470;
$L__BB7_22:
	bar.sync 	0;
	setp.ne.s32 	%p56, %r2, 0;
	@%p56 bra 	$L__BB7_49;
	ld.shared.u32 	%r419, [_ZZN3cub18CUB_300001_SM_10006detail6reduce28DeviceReduceSingleTileKernelINS2_10policy_hubIiyN4cuda3std3__44plusIiEEE10Policy1000EN6thrust24THRUST_300001_SM_1000_NS6detail15normal_iteratorINSD_10device_ptrIcEEEEPiyS9_iiNS7_10__identityEEEvT0_T1_T2_T3_T4_T6_E12temp_storage+12];
	add.s32 	%r420, %r419, %r470;
	ld.shared.u32 	%r421, [_ZZN3cub18CUB_300001_SM_10006detail6reduce28DeviceReduceSingleTileKernelINS2_10policy_hubIiyN4cuda3std3__44plusIiEEE10Policy1000EN6thrust24THRUST_300001_SM_1000_NS6detail15normal_iteratorINSD_10device_ptrIcEEEEPiyS9_iiNS7_10__identityEEEvT0_T1_T2_T3_T4_T6_E12temp_storage+16];
	add.s32 	%r422, %r420, %r421;
	ld.shared.u32 	%r423, [_ZZN3cub18CUB_300001_SM_10006detail6reduce28DeviceReduceSingleTileKernelINS2_10policy_hubIiyN4cuda3std3__44plusIiEEE10Policy1000EN6thrust24THRUST_300001_SM_1000_NS6detail15normal_iteratorINSD_10device_ptrIcEEEEPiyS9_iiNS7_10__identityEEEvT0_T1_T2_T3_T4_T6_E12temp_storage+20];
	add.s32 	%r424, %r422, %r423;
	ld.shared.u32 	%r425, [_ZZN3cub18CUB_300001_SM_10006detail6reduce28DeviceReduceSingleTileKernelINS2_10policy_hubIiyN4cuda3std3__44plusIiEEE10Policy1000EN6thrust24THRUST_300001_SM_1000_NS6detail15normal_iteratorINSD_10device_ptrIcEEEEPiyS9_iiNS7_10__identityEEEvT0_T1_T2_T3_T4_T6_E12temp_storage+24];
	add.s32 	%r426, %r424, %r425;
	ld.shared.u32 	%r427, [_ZZN3cub18CUB_300001_SM_10006detail6reduce28DeviceReduceSingleTileKernelINS2_10policy_hubIiyN4cuda3std3__44plusIiEEE10Policy1000EN6thrust24THRUST_300001_SM_1000_NS6detail15normal_iteratorINSD_10device_ptrIcEEEEPiyS9_iiNS7_10__identityEEEvT0_T1_T2_T3_T4_T6_E12temp_storage+28];
	add.s32 	%r428, %r426, %r427;
	ld.shared.u32 	%r429, [_ZZN3cub18CUB_300001_SM_10006detail6reduce28DeviceReduceSingleTileKernelINS2_10policy_hubIiyN4cuda3std3__44plusIiEEE10Policy1000EN6thrust24THRUST_300001_SM_1000_NS6detail15normal_iteratorINSD_10device_ptrIcEEEEPiyS9_iiNS7_10__identityEEEvT0_T1_T2_T3_T4_T6_E12temp_storage+32];
	add.s32 	%r430, %r428, %r429;
	ld.shared.u32 	%r431, [_ZZN3cub18CUB_300001_SM_10006detail6reduce28DeviceReduceSingleTileKernelINS2_10policy_hubIiyN4cuda3std3__44plusIiEEE10Policy1000EN6thrust24THRUST_300001_SM_1000_NS6detail15normal_iteratorINSD_10device_ptrIcEEEEPiyS9_iiNS7_10__identityEEEvT0_T1_T2_T3_T4_T6_E12temp_storage+36];
	add.s32 	%r470, %r430, %r431;
	bra.uni 	$L__BB7_49;
$L__BB7_24:
	// begin inline asm
	mov.u32 %r321, %laneid;
	// end inline asm
	and.b32  	%r347, %r2, 992;
	add.s32 	%r348, %r347, 32;
	setp.gt.u32 	%p35, %r348, %r1;
	not.b32 	%r349, %r347;
	add.s32 	%r350, %r1, %r349;
	selp.b32 	%r345, %r350, 31, %p35;
	mov.b32 	%r324, 1;
	mov.b32 	%r346, -1;
	// begin inline asm
	shfl.sync.down.b32 %r322, %r452, %r324, %r345, %r346;
	// end inline asm
	setp.lt.s32 	%p36, %r321, %r345;
	selp.b32 	%r351, %r322, 0, %p36;
	add.s32 	%r328, %r351, %r452;
	mov.b32 	%r329, 2;
	// begin inline asm
	shfl.sync.down.b32 %r327, %r328, %r329, %r345, %r346;
	// end inline asm
	add.s32 	%r352, %r321, 2;
	setp.gt.s32 	%p37, %r352, %r345;
	selp.b32 	%r353, 0, %r327, %p37;
	add.s32 	%r333, %r328, %r353;
	mov.b32 	%r334, 4;
	// begin inline asm
	shfl.sync.down.b32 %r332, %r333, %r334, %r345, %r346;
	// end inline asm
	add.s32 	%r354, %r321, 4;
	setp.gt.s32 	%p38, %r354, %r345;
	selp.b32 	%r355, 0, %r332, %p38;
	add.s32 	%r338, %r333, %r355;
	mov.b32 	%r339, 8;
	// begin inline asm
	shfl.sync.down.b32 %r337, %r338, %r339, %r345, %r346;
	// end inline asm
	add.s32 	%r356, %r321, 8;
	setp.gt.s32 	%p39, %r356, %r345;
	selp.b32 	%r357, 0, %r337, %p39;
	add.s32 	%r343, %r338, %r357;
	mov.b32 	%r344, 16;
	// begin inline asm
	shfl.sync.down.b32 %r342, %r343, %r344, %r345, %r346;
	// end inline asm
	add.s32 	%r358, %r321, 16;
	setp.gt.s32 	%p40, %r358, %r345;
	selp.b32 	%r359, 0, %r342, %p40;
	add.s32 	%r470, %r343, %r359;
	setp.ne.s32 	%p41, %r321, 0;
	@%p41 bra 	$L__BB7_26;
	shr.u32 	%r360, %r2, 3;
	and.b32  	%r361, %r360, 124;
	mov.u32 	%r362, _ZZN3cub18CUB_300001_SM_10006detail6reduce28DeviceReduceSingleTileKernelINS2_10policy_hubIiyN4cuda3std3__44plusIiEEE10Policy1000EN6thrust24THRUST_300001_SM_1000_NS6detail15normal_iteratorINSD_10device_ptrIcEEEEPiyS9_iiNS7_10__identityEEEvT0_T1_T2_T3_T4_T6_E12temp_storage;
	add.s32 	%r363, %r362, %r361;
	st.shared.u32 	[%r363+8], %r470;
$L__BB7_26:
	bar.sync 	0;
	setp.ne.s32 	%p42, %r2, 0;
	@%p42 bra 	$L__BB7_49;
	setp.gt.u64 	%p43, %rd19, 32;
	ld.shared.u32 	%r364, [_ZZN3cub18CUB_300001_SM_10006detail6reduce28DeviceReduceSingleTileKernelINS2_10policy_hubIiyN4cuda3std3__44plusIiEEE10Policy1000EN6thrust24THRUST_300001_SM_1000_NS6detail15normal_iteratorINSD_10device_ptrIcEEEEPiyS9_iiNS7_10__identityEEEvT0_T1_T2_T3_T4_T6_E12temp_storage+12];
	selp.b32 	%r365, %r364, 0, %p43;
	add.s32 	%r366, %r365, %r470;
	setp.gt.u64 	%p44, %rd19, 64;
	ld.shared.u32 	%r367, [_ZZN3cub18CUB_300001_SM_10006detail6reduce28DeviceReduceSingleTileKernelINS2_10policy_hubIiyN4cuda3std3__44plusIiEEE10Policy1000EN6thrust24THRUST_300001_SM_1000_NS6detail15normal_iteratorINSD_10device_ptrIcEEEEPiyS9_iiNS7_10__identityEEEvT0_T1_T2_T3_T4_T6_E12temp_storage+16];
	selp.b32 	%r368, %r367, 0, %p44;
	add.s32 	%r369, %r366, %r368;
	setp.gt.u64 	%p45, %rd19, 96;
	ld.shared.u32 	%r370, [_ZZN3cub18CUB_300001_SM_10006detail6reduce28DeviceReduceSingleTileKernelINS2_10policy_hubIiyN4cuda3std3__44plusIiEEE10Policy1000EN6thrust24THRUST_300001_SM_1000_NS6detail15normal_iteratorINSD_10device_ptrIcEEEEPiyS9_iiNS7_10__identityEEEvT0_T1_T2_T3_T4_T6_E12temp_storage+20];
	selp.b32 	%r371, %r370, 0, %p45;
	add.s32 	%r372, %r369, %r371;
	setp.gt.u64 	%p46, %rd19, 128;
	ld.shared.u32 	%r373, [_ZZN3cub18CUB_300001_SM_10006detail6reduce28DeviceReduceSingleTileKernelINS2_10policy_hubIiyN4cuda3std3__44plusIiEEE10Policy1000EN6thrust24THRUST_300001_SM_1000_NS6detail15normal_iteratorINSD_10device_ptrIcEEEEPiyS9_iiNS7_10__identityEEEvT0_T1_T2_T3_T4_T6_E12temp_storage+24];
	selp.b32 	%r374, %r373, 0, %p46;
	add.s32 	%r375, %r372, %r374;
	setp.gt.u64 	%p47, %rd19, 160;
	ld.shared.u32 	%r376, [_ZZN3cub18CUB_300001_SM_10006detail6reduce28DeviceReduceSingleTileKernelINS2_10policy_hubIiyN4cuda3std3__44plusIiEEE10Policy1000EN6thrust24THRUST_300001_SM_1000_NS6detail15normal_iteratorINSD_10device_ptrIcEEEEPiyS9_iiNS7_10__identityEEEvT0_T1_T2_T3_T4_T6_E12temp_storage+28];
	selp.b32 	%r377, %r376, 0, %p47;
	add.s32 	%r378, %r375, %r377;
	setp.gt.u64 	%p48, %rd19, 192;
	ld.shared.u32 	%r379, [_ZZN3cub18CUB_300001_SM_10006detail6reduce28DeviceReduceSingleTileKernelINS2_10policy_hubIiyN4cuda3std3__44plusIiEEE10Policy1000EN6thrust24THRUST_300001_SM_1000_NS6detail15normal_iteratorINSD_10device_ptrIcEEEEPiyS9_iiNS7_10__identityEEEvT0_T1_T2_T3_T4_T6_E12temp_storage+32];
	selp.b32 	%r380, %r379, 0, %p48;
	add.s32 	%r381, %r378, %r380;
	setp.gt.u64 	%p49, %rd19, 224;
	ld.shared.u32 	%r382, [_ZZN3cub18CUB_300001_SM_10006detail6reduce28DeviceReduceSingleTileKernelINS2_10policy_hubIiyN4cuda3std3__44plusIiEEE10Policy1000EN6thrust24THRUST_300001_SM_1000_NS6detail15normal_iteratorINSD_10device_ptrIcEEEEPiyS9_iiNS7_10__identityEEEvT0_T1_T2_T3_T4_T6_E12temp_storage+36];
	selp.b32 	%r383, %r382, 0, %p49;
	add.s32 	%r470, %r381, %r383;
	bra.uni 	$L__BB7_49;
$L__BB7_28:
	mov.u32 	%r43, %tid.x;
	cvt.u64.u32 	%rd6, %r43;
	add.s64 	%rd7, %rd2, %rd6;
	ld.global.s8 	%r82, [%rd7];
	ld.global.s8 	%r83, [%rd7+256];
	ld.global.s8 	%r84, [%rd7+512];
	ld.global.s8 	%r85, [%rd7+768];
	ld.global.s8 	%r86, [%rd7+1024];
	ld.global.s8 	%r87, [%rd7+1280];
	ld.global.s8 	%r88, [%rd7+1536];
	ld.global.s8 	%r89, [%rd7+1792];
	ld.global.s8 	%r90, [%rd7+2048];
	ld.global.s8 	%r91, [%rd7+2304];
	ld.global.s8 	%r92, [%rd7+2560];
	ld.global.s8 	%r93, [%rd7+2816];
	ld.global.s8 	%r94, [%rd7+3072];
	ld.global.s8 	%r95, [%rd7+3328];
	ld.global.s8 	%r96, [%rd7+3584];
	ld.global.s8 	%r97, [%rd7+3840];
	add.s32 	%r98, %r83, %r82;
	add.s32 	%r99, %r98, %r84;
	add.s32 	%r100, %r99, %r85;
	add.s32 	%r101, %r100, %r86;
	add.s32 	%r102, %r101, %r87;
	add.s32 	%r103, %r102, %r88;
	add.s32 	%r104, %r103, %r89;
	add.s32 	%r105, %r104, %r90;
	add.s32 	%r106, %r105, %r91;
	add.s32 	%r107, %r106, %r92;
	add.s32 	%r108, %r107, %r93;
	add.s32 	%r109, %r108, %r94;
	add.s32 	%r110, %r109, %r95;
	add.s32 	%r111, %r110, %r96;
	add.s32 	%r469, %r111, %r97;
	add.s64 	%rd8, %rd19, -4096;
	setp.lt.u64 	%p3, %rd8, 4096;
	mov.b64 	%rd47, 4096;
	@%p3 bra 	$L__BB7_32;
	mov.b64 	%rd47, 4096;
$L__BB7_30:
	add.s64 	%rd23, %rd7, %rd47;
	ld.global.s8 	%r112, [%rd23];
	ld.global.s8 	%r113, [%rd23+256];
	ld.global.s8 	%r114, [%rd23+512];
	ld.global.s8 	%r115, [%rd23+768];
	ld.global.s8 	%r116, [%rd23+1024];
	ld.global.s8 	%r117, [%rd23+1280];
	ld.global.s8 	%r118, [%rd23+1536];
	ld.global.s8 	%r119, [%rd23+1792];
	ld.global.s8 	%r120, [%rd23+2048];
	ld.global.s8 	%r121, [%rd23+2304];
	ld.global.s8 	%r122, [%rd23+2560];
	ld.global.s8 	%r123, [%rd23+2816];
	ld.global.s8 	%r124, [%rd23+3072];
	ld.global.s8 	%r125, [%rd23+3328];
	ld.global.s8 	%r126, [%rd23+3584];
	ld.global.s8 	%r127, [%rd23+3840];
	add.s32 	%r128, %r469, %r112;
	add.s32 	%r129, %r128, %r113;
	add.s32 	%r130, %r129, %r114;
	add.s32 	%r131, %r130, %r115;
	add.s32 	%r132, %r131, %r116;
	add.s32 	%r133, %r132, %r117;
	add.s32 	%r134, %r133, %r118;
	add.s32 	%r135, %r134, %r119;
	add.s32 	%r136, %r135, %r120;
	add.s32 	%r137, %r136, %r121;
	add.s32 	%r138, %r137, %r122;
	add.s32 	%r139, %r138, %r123;
	add.s32 	%r140, %r139, %r124;
	add.s32 	%r141, %r140, %r125;
	add.s32 	%r142, %r141, %r126;
	add.s32 	%r469, %r142, %r127;
	sub.s64 	%rd24, %rd19, %rd47;
	setp.lt.u64 	%p4, %rd24, 4096;
	@%p4 bra 	$L__BB7_45;
	add.s64 	%rd47, %rd47, 4096;
	setp.le.u64 	%p5, %rd47, %rd8;
	@%p5 bra 	$L__BB7_30;
$L__BB7_32:
	setp.le.u64 	%p6, %rd19, %rd47;
	cvt.u32.u64 	%r143, %rd47;
	cvt.u32.u64 	%r144, %rd19;
	sub.s32 	%r145, %r144, %r143;
	setp.ge.s32 	%p7, %r43, %r145;
	or.pred  	%p8, %p6, %p7;
	@%p8 bra 	$L__BB7_45;
	not.b32 	%r149, %r43;
	add.s32 	%r150, %r149, %r144;
	sub.s32 	%r152, %r150, %r143;
	shr.u32 	%r153, %r152, 8;
	add.s32 	%r48, %r153, 1;
	and.b32  	%r49, %r48, 15;
	setp.lt.u32 	%p9, %r152, 3840;
	mov.u32 	%r459, %r43;
	@%p9 bra 	$L__BB7_36;
	and.b32  	%r154, %r48, 33554416;
	neg.s32 	%r455, %r154;
	add.s64 	%rd25, %rd47, %rd6;
	add.s64 	%rd26, %rd25, %rd2;
	add.s64 	%rd48, %rd26, 2048;
	mov.u32 	%r459, %r43;
$L__BB7_35:
	.pragma "nounroll";
	ld.global.s8 	%r155, [%rd48+-2048];
	add.s32 	%r156, %r469, %r155;
	ld.global.s8 	%r157, [%rd48+-1792];
	add.s32 	%r158, %r156, %r157;
	ld.global.s8 	%r159, [%rd48+-1536];
	add.s32 	%r160, %r158, %r159;
	ld.global.s8 	%r161, [%rd48+-1280];
	add.s32 	%r162, %r160, %r161;
	ld.global.s8 	%r163, [%rd48+-1024];
	add.s32 	%r164, %r162, %r163;
	ld.global.s8 	%r165, [%rd48+-768];
	add.s32 	%r166, %r164, %r165;
	ld.global.s8 	%r167, [%rd48+-512];
	add.s32 	%r168, %r166, %r167;
	ld.global.s8 	%r169, [%rd48+-256];
	add.s32 	%r170, %r168, %r169;
	ld.global.s8 	%r171, [%rd48];
	add.s32 	%r172, %r170, %r171;
	ld.global.s8 	%r173, [%rd48+256];
	add.s32 	%r174, %r172, %r173;
	ld.global.s8 	%r175, [%rd48+512];
	add.s32 	%r176, %r174, %r175;
	ld.global.s8 	%r177, [%rd48+768];
	add.s32 	%r178, %r176, %r177;
	ld.global.s8 	%r179, [%rd48+1024];
	add.s32 	%r180, %r178, %r179;
	ld.global.s8 	%r181, [%rd48+1280];
	add.s32 	%r182, %r180, %r181;
	ld.global.s8 	%r183, [%rd48+1536];
	add.s32 	%r184, %r182, %r183;
	ld.global.s8 	%r185, [%rd48+1792];
	add.s32 	%r469, %r184, %r185;
	add.s32 	%r459, %r459, 4096;
	add.s32 	%r455, %r455, 16;
	add.s64 	%rd48, %rd48, 4096;
	setp.ne.s32 	%p10, %r455, 0;
	@%p10 bra 	$L__BB7_35;
$L__BB7_36:
	setp.eq.s32 	%p11, %r49, 0;
	@%p11 bra 	$L__BB7_45;
	and.b32  	%r60, %r48, 7;
	setp.lt.u32 	%p12, %r49, 8;
	@%p12 bra 	$L__BB7_39;
	cvt.u64.u32 	%rd27, %r459;
	add.s64 	%rd28, %rd47, %rd27;
	add.s64 	%rd29, %rd2, %rd28;
	ld.global.s8 	%r187, [%rd29];
	add.s32 	%r188, %r469, %r187;
	ld.global.s8 	%r189, [%rd29+256];
	add.s32 	%r190, %r188, %r189;
	ld.global.s8 	%r191, [%rd29+512];
	add.s32 	%r192, %r190, %r191;
	ld.global.s8 	%r193, [%rd29+768];
	add.s32 	%r194, %r192, %r193;
	ld.global.s8 	%r195, [%rd29+1024];
	add.s32 	%r196, %r194, %r195;
	ld.global.s8 	%r197, [%rd29+1280];
	add.s32 	%r198, %r196, %r197;
	ld.global.s8 	%r199, [%rd29+1536];
	add.s32 	%r200, %r198, %r199;
	ld.global.s8 	%r201, [%rd29+1792];
	add.s32 	%r469, %r200, %r201;
	add.s32 	%r459, %r459, 2048;
$L__BB7_39:
	setp.eq.s32 	%p13, %r60, 0;
	@%p13 bra 	$L__BB7_45;
	and.b32  	%r66, %r48, 3;
	setp.lt.u32 	%p14, %r60, 4;
	@%p14 bra 	$L__BB7_42;
	cvt.u64.u32 	%rd30, %r459;
	add.s64 	%rd31, %rd47, %rd30;
	add.s64 	%rd32, %rd2, %rd31;
	ld.global.s8 	%r203, [%rd32];
	add.s32 	%r204, %r469, %r203;
	ld.global.s8 	%r205, [%rd32+256];
	add.s32 	%r206, %r204, %r205;
	ld.global.s8 	%r207, [%rd32+512];
	add.s32 	%r208, %r206, %r207;
	ld.global.s8 	%r209, [%rd32+768];
	add.s32 	%r469, %r208, %r209;
	add.s32 	%r459, %r459, 1024;
$L__BB7_42:
	setp.eq.s32 	%p15, %r66, 0;
	@%p15 bra 	$L__BB7_45;
	cvt.u64.u32 	%rd33, %r459;
	add.s64 	%rd34, %rd47, %rd33;
	add.s64 	%rd49, %rd2, %rd34;
	neg.s32 	%r467, %r66;
$L__BB7_44:
	.pragma "nounroll";
	ld.global.s8 	%r210, [%rd49];
	add.s32 	%r469, %r469, %r210;
	add.s64 	%rd49, %rd49, 256;
	add.s32 	%r467, %r467, 1;
	setp.ne.s32 	%p16, %r467, 0;
	@%p16 bra 	$L__BB7_44;
$L__BB7_45:
	// begin inline asm
	mov.u32 %r211, %laneid;
	// end inline asm
	mov.b32 	%r214, 1;
	mov.b32 	%r235, 31;
	mov.b32 	%r236, -1;
	// begin inline asm
	shfl.sync.down.b32 %r212, %r469, %r214, %r235, %r236;
	// end inline asm
	setp.gt.s32 	%p17, %r211, 30;
	selp.b32 	%r237, 0, %r212, %p17;
	add.s32 	%r218, %r237, %r469;
	mov.b32 	%r219, 2;
	// begin inline asm
	shfl.sync.down.b32 %r217, %r218, %r219, %r235, %r236;
	// end inline asm
	setp.gt.s32 	%p18, %r211, 29;
	selp.b32 	%r238, 0, %r217, %p18;
	add.s32 	%r223, %r218, %r238;
	mov.b32 	%r224, 4;
	// begin inline asm
	shfl.sync.down.b32 %r222, %r223, %r224, %r235, %r236;
	// end inline asm
	setp.gt.s32 	%p19, %r211, 27;
	selp.b32 	%r239, 0, %r222, %p19;
	add.s32 	%r228, %r223, %r239;
	mov.b32 	%r229, 8;
	// begin inline asm
	shfl.sync.down.b32 %r227, %r228, %r229, %r235, %r236;
	// end inline asm
	setp.gt.s32 	%p20, %r211, 23;
	selp.b32 	%r240, 0, %r227, %p20;
	add.s32 	%r233, %r228, %r240;
	mov.b32 	%r234, 16;
	// begin inline asm
	shfl.sync.down.b32 %r232, %r233, %r234, %r235, %r236;
	// end inline asm
	setp.gt.s32 	%p21, %r211, 15;
	selp.b32 	%r241, 0, %r232, %p21;
	add.s32 	%r470, %r233, %r241;
	setp.ne.s32 	%p22, %r211, 0;
	@%p22 bra 	$L__BB7_47;
	shr.u32 	%r242, %r43, 3;
	and.b32  	%r243, %r242, 124;
	mov.u32 	%r244, _ZZN3cub18CUB_300001_SM_10006detail6reduce28DeviceReduceSingleTileKernelINS2_10policy_hubIiyN4cuda3std3__44plusIiEEE10Policy1000EN6thrust24THRUST_300001_SM_1000_NS6detail15normal_iteratorINSD_10device_ptrIcEEEEPiyS9_iiNS7_10__identityEEEvT0_T1_T2_T3_T4_T6_E12temp_storage;
	add.s32 	%r245, %r244, %r243;
	st.shared.u32 	[%r245+8], %r470;
$L__BB7_47:
	bar.sync 	0;
	setp.ne.s32 	%p23, %r43, 0;
	@%p23 bra 	$L__BB7_49;
	ld.shared.u32 	%r246, [_ZZN3cub18CUB_300001_SM_10006detail6reduce28DeviceReduceSingleTileKernelINS2_10policy_hubIiyN4cuda3std3__44plusIiEEE10Policy1000EN6thrust24THRUST_300001_SM_1000_NS6detail15normal_iteratorINSD_10device_ptrIcEEEEPiyS9_iiNS7_10__identityEEEvT0_T1_T2_T3_T4_T6_E12temp_storage+12];
	add.s32 	%r247, %r246, %r470;
	ld.shared.u32 	%r248, [_ZZN3cub18CUB_300001_SM_10006detail6reduce28DeviceReduceSingleTileKernelINS2_10policy_hubIiyN4cuda3std3__44plusIiEEE10Policy1000EN6thrust24THRUST_300001_SM_1000_NS6detail15normal_iteratorINSD_10device_ptrIcEEEEPiyS9_iiNS7_10__identityEEEvT0_T1_T2_T3_T4_T6_E12temp_storage+16];
	add.s32 	%r249, %r247, %r248;
	ld.shared.u32 	%r250, [_ZZN3cub18CUB_300001_SM_10006detail6reduce28DeviceReduceSingleTileKernelINS2_10policy_hubIiyN4cuda3std3__44plusIiEEE10Policy1000EN6thrust24THRUST_300001_SM_1000_NS6detail15normal_iteratorINSD_10device_ptrIcEEEEPiyS9_iiNS7_10__identityEEEvT0_T1_T2_T3_T4_T6_E12temp_storage+20];
	add.s32 	%r251, %r249, %r250;
	ld.shared.u32 	%r252, [_ZZN3cub18CUB_300001_SM_10006detail6reduce28DeviceReduceSingleTileKernelINS2_10policy_hubIiyN4cuda3std3__44plusIiEEE10Policy1000EN6thrust24THRUST_300001_SM_1000_NS6detail15normal_iteratorINSD_10device_ptrIcEEEEPiyS9_iiNS7_10__identityEEEvT0_T1_T2_T3_T4_T6_E12temp_storage+24];
	add.s32 	%r253, %r251, %r252;
	ld.shared.u32 	%r254, [_ZZN3cub18CUB_300001_SM_10006detail6reduce28DeviceReduceSingleTileKernelINS2_10policy_hubIiyN4cuda3std3__44plusIiEEE10Policy1000EN6thrust24THRUST_300001_SM_1000_NS6detail15normal_iteratorINSD_10device_ptrIcEEEEPiyS9_iiNS7_10__identityEEEvT0_T1_T2_T3_T4_T6_E12temp_storage+28];
	add.s32 	%r255, %r253, %r254;
	ld.shared.u32 	%r256, [_ZZN3cub18CUB_300001_SM_10006detail6reduce28DeviceReduceSingleTileKernelINS2_10policy_hubIiyN4cuda3std3__44plusIiEEE10Policy1000EN6thrust24THRUST_300001_SM_1000_NS6detail15normal_iteratorINSD_10device_ptrIcEEEEPiyS9_iiNS7_10__identityEEEvT0_T1_T2_T3_T4_T6_E12temp_storage+32];
	add.s32 	%r257, %r255, %r256;
	ld.shared.u32 	%r258, [_ZZN3cub18CUB_300001_SM_10006detail6reduce28DeviceReduceSingleTileKernelINS2_10policy_hubIiyN4cuda3std3__44plusIiEEE10Policy1000EN6thrust24THRUST_300001_SM_1000_NS6detail15normal_iteratorINSD_10device_ptrIcEEEEPiyS9_iiNS7_10__identityEEEvT0_T1_T2_T3_T4_T6_E12temp_storage+36];
	add.s32 	%r470, %r257, %r258;
$L__BB7_49:
	mov.u32 	%r432, %tid.x;
	setp.ne.s32 	%p57, %r432, 0;
	@%p57 bra 	$L__BB7_51;
	add.s32 	%r433, %r470, %r81;
	st.global.u32 	[%rd1], %r433;
$L__BB7_51:
	ret;

}
	// .globl	_ZN3cub18CUB_300001_SM_10006detail6reduce18DeviceReduceKernelINS2_10policy_hubIiyN4cuda3std3__44plusIiEEE10Policy1000EN6thrust24THRUST_300001_SM_1000_NS6detail15normal_iteratorINSD_10device_ptrIcEEEEyS9_iNS7_10__identityEEEvT0_PT3_T1_NS0_13GridEvenShareISN_EET2_T4_
.visible .entry _ZN3cub18CUB_300001_SM_10006detail6reduce18DeviceReduceKernelINS2_10policy_hubIiyN4cuda3std3__44plusIiEEE10Policy1000EN6thrust24THRUST_300001_SM_1000_NS6detail15normal_iteratorINSD_10device_ptrIcEEEEyS9_iNS7_10__identityEEEvT0_PT3_T1_NS0_13GridEvenShareISN_EET2_T4_(
	.param .align 8 .b8 _ZN3cub18CUB_300001_SM_10006detail6reduce18DeviceReduceKernelINS2_10policy_hubIiyN4cuda3std3__44plusIiEEE10Policy1000EN6thrust24THRUST_300001_SM_1000_NS6detail15normal_iteratorINSD_10device_ptrIcEEEEyS9_iNS7_10__identityEEEvT0_PT3_T1_NS0_13GridEvenShareISN_EET2_T4__param_0[8],
	.param .u64 .ptr .align 1 _ZN3cub18CUB_300001_SM_10006detail6reduce18DeviceReduceKernelINS2_10policy_hubIiyN4cuda3std3__44plusIiEEE10Policy1000EN6thrust24THRUST_300001_SM_1000_NS6detail15normal_iteratorINSD_10device_ptrIcEEEEyS9_iNS7_10__identityEEEvT0_PT3_T1_NS0_13GridEvenShareISN_EET2_T4__param_1,
	.param .u64 _ZN3cub18CUB_300001_SM_10006detail6reduce18DeviceReduceKernelINS2_10policy_hubIiyN4cuda3std3__44plusIiEEE10Policy1000EN6thrust24THRUST_300001_SM_1000_NS6detail15normal_iteratorINSD_10device_ptrIcEEEEyS9_iNS7_10__identityEEEvT0_PT3_T1_NS0_13GridEvenShareISN_EET2_T4__param_2,
	.param .align 8 .b8 _ZN3cub18CUB_300001_SM_10006detail6reduce18DeviceReduceKernelINS2_10policy_hubIiyN4cuda3std3__44plusIiEEE10Policy1000EN6thrust24THRUST_300001_SM_1000_NS6detail15normal_iteratorINSD_10device_ptrIcEEEEyS9_iNS7_10__identityEEEvT0_PT3_T1_NS0_13GridEvenShareISN_EET2_T4__param_3[72],
	.param .align 1 .b8 _ZN3cub18CUB_300001_SM_10006detail6reduce18DeviceReduceKernelINS2_10policy_hubIiyN4cuda3std3__44plusIiEEE10Policy1000EN6thrust24THRUST_300001_SM_1000_NS6detail15normal_iteratorINSD_10device_ptrIcEEEEyS9_iNS7_10__identityEEEvT0_PT3_T1_NS0_13GridEvenShareISN_EET2_T4__param_4[1],
	.param .align 1 .b8 _ZN3cub18CUB_300001_SM_10006detail6reduce18DeviceReduceKernelINS2_10policy_hubIiyN4cuda3std3__44plusIiEEE10Policy1000EN6thrust24THRUST_300001_SM_1000_NS6detail15normal_iteratorINSD_10device_ptrIcEEEEyS9_iNS7_10__identityEEEvT0_PT3_T1_NS0_13GridEvenShareISN_EET2_T4__param_5[1]
)
.maxntid 256
{
	.reg .pred 	%p<57>;
	.reg .b16 	%rs<4>;
	.reg .b32 	%r<502>;
	.reg .b64 	%rd<68>;
	// demoted variable
	.shared .align 4 .b8 _ZZN3cub18CUB_300001_SM_10006detail6reduce18DeviceReduceKernelINS2_10policy_hubIiyN4cuda3std3__44plusIiEEE10Policy1000EN6thrust24THRUST_300001_SM_1000_NS6detail15normal_iteratorINSD_10device_ptrIcEEEEyS9_iNS7_10__identityEEEvT0_PT3_T1_NS0_13GridEvenShareISN_EET2_T4_E12temp_storage[44];
	ld.param.u64 	%rd1, [_ZN3cub18CUB_300001_SM_10006detail6reduce18DeviceReduceKernelINS2_10policy_hubIiyN4cuda3std3__44plusIiEEE10Policy1000EN6thrust24THRUST_300001_SM_1000_NS6detail15normal_iteratorINSD_10device_ptrIcEEEEyS9_iNS7_10__identityEEEvT0_PT3_T1_NS0_13GridEvenShareISN_EET2_T4__param_3+32];
	ld.param.u32 	%r1, [_ZN3cub18CUB_300001_SM_10006detail6reduce18DeviceReduceKernelINS2_10policy_hubIiyN4cuda3std3__44plusIiEEE10Policy1000EN6thrust24THRUST_300001_SM_1000_NS6detail15normal_iteratorINSD_10device_ptrIcEEEEyS9_iNS7_10__identityEEEvT0_PT3_T1_NS0_13GridEvenShareISN_EET2_T4__param_3+40];
	ld.param.u64 	%rd25, [_ZN3cub18CUB_300001_SM_10006detail6reduce18DeviceReduceKernelINS2_10policy_hubIiyN4cuda3std3__44plusIiEEE10Policy1000EN6thrust24THRUST_300001_SM_1000_NS6detail15normal_iteratorINSD_10device_ptrIcEEEEyS9_iNS7_10__identityEEEvT0_PT3_T1_NS0_13GridEvenShareISN_EET2_T4__param_0];
	cvta.to.global.u64 	%rd2, %rd25;
	mov.u32 	%r2, %ctaid.x;
	shl.b32 	%r88, %r1, 12;
	cvt.s64.s32 	%rd3, %r88;
	shl.b32 	%r89, %r2, 12;
	cvt.u64.u32 	%rd4, %r89;
	sub.s64 	%rd5, %rd1, %rd4;
	setp.gt.u64 	%p1, %rd5, 4095;
	@%p1 bra 	$L__BB8_25;
	cvt.u32.u64 	%r287, %rd4;
	cvt.u32.u64 	%r3, %rd1;
	sub.s32 	%r4, %r3, %r287;
	mov.u32 	%r5, %tid.x;
	setp.ge.s32 	%p23, %r5, %r4;
	mov.b32 	%r482, 0;
	mov.u32 	%r471, %r5;
	@%p23 bra 	$L__BB8_3;
	add.s32 	%r289, %r287, %r5;
	cvt.u64.u32 	%rd45, %r289;
	add.s64 	%rd46, %rd2, %rd45;
	ld.global.s8 	%r482, [%rd46];
	add.s32 	%r471, %r5, 256;
$L__BB8_3:
	setp.ge.s32 	%p24, %r471, %r4;
	@%p24 bra 	$L__BB8_16;
	not.b32 	%r292, %r471;
	add.s32 	%r293, %r292, %r3;
	sub.s32 	%r294, %r293, %r287;
	shr.u32 	%r295, %r294, 8;
	add.s32 	%r10, %r295, 1;
	and.b32  	%r11, %r10, 15;
	setp.lt.u32 	%p25, %r294, 3840;
	@%p25 bra 	$L__BB8_7;
	and.b32  	%r296, %r10, 33554416;
	neg.s32 	%r467, %r296;
	cvt.u64.u32 	%rd47, %r471;
	add.s64 	%rd48, %rd4, %rd47;
	add.s64 	%rd49, %rd48, %rd2;
	add.s64 	%rd62, %rd49, 2048;
$L__BB8_6:
	.pragma "nounroll";
	ld.global.s8 	%r297, [%rd62+-2048];
	add.s32 	%r298, %r482, %r297;
	ld.global.s8 	%r299, [%rd62+-1792];
	add.s32 	%r300, %r298, %r299;
	ld.global.s8 	%r301, [%rd62+-1536];
	add.s32 	%r302, %r300, %r301;
	ld.global.s8 	%r303, [%rd62+-1280];
	add.s32 	%r304, %r302, %r303;
	ld.global.s8 	%r305, [%rd62+-1024];
	add.s32 	%r306, %r304, %r305;
	ld.global.s8 	%r307, [%rd62+-768];
	add.s32 	%r308, %r306, %r307;
	ld.global.s8 	%r309, [%rd62+-512];
	add.s32 	%r310, %r308, %r309;
	ld.global.s8 	%r311, [%rd62+-256];
	add.s32 	%r312, %r310, %r311;
	ld.global.s8 	%r313, [%rd62];
	add.s32 	%r314, %r312, %r313;
	ld.global.s8 	%r315, [%rd62+256];
	add.s32 	%r316, %r314, %r315;
	ld.global.s8 	%r317, [%rd62+512];
	add.s32 	%r318, %r316, %r317;
	ld.global.s8 	%r319, [%rd62+768];
	add.s32 	%r320, %r318, %r319;
	ld.global.s8 	%r321, [%rd62+1024];
	add.s32 	%r322, %r320, %r321;
	ld.global.s8 	%r323, [%rd62+1280];
	add.s32 	%r324, %r322, %r323;
	ld.global.s8 	%r325, [%rd62+1536];
	add.s32 	%r326, %r324, %r325;
	ld.global.s8 	%r327, [%rd62+1792];
	add.s32 	%r482, %r326, %r327;
	add.s32 	%r471, %r471, 4096;
	add.s32 	%r467, %r467, 16;
	add.s64 	%rd62, %rd62, 4096;
	setp.ne.s32 	%p26, %r467, 0;
	@%p26 bra 	$L__BB8_6;
$L__BB8_7:
	setp.eq.s32 	%p27, %r11, 0;
	@%p27 bra 	$L__BB8_16;
	and.b32  	%r22, %r10, 7;
	setp.lt.u32 	%p28, %r11, 8;
	@%p28 bra 	$L__BB8_10;
	cvt.s64.s32 	%rd50, %r471;
	add.s64 	%rd51, %rd50, %rd4;
	add.s64 	%rd52, %rd2, %rd51;
	ld.global.s8 	%r329, [%rd52];
	add.s32 	%r330, %r482, %r329;
	ld.global.s8 	%r331, [%rd52+256];
	add.s32 	%r332, %r330, %r331;
	ld.global.s8 	%r333, [%rd52+512];
	add.s32 	%r334, %r332, %r333;
	ld.global.s8 	%r335, [%rd52+768];
	add.s32 	%r336, %r334, %r335;
	ld.global.s8 	%r337, [%rd52+1024];
	add.s32 	%r338, %r336, %r337;
	ld.global.s8 	%r339, [%rd52+1280];
	add.s32 	%r340, %r338, %r339;
	ld.global.s8 	%r341, [%rd52+1536];
	add.s32 	%r342, %r340, %r341;
	ld.global.s8 	%r343, [%rd52+1792];
	add.s32 	%r482, %r342, %r343;
	add.s32 	%r471, %r471, 2048;
$L__BB8_10:
	setp.eq.s32 	%p29, %r22, 0;
	@%p29 bra 	$L__BB8_16;
	and.b32  	%r28, %r10, 3;
	setp.lt.u32 	%p30, %r22, 4;
	@%p30 bra 	$L__BB8_13;
	cvt.s64.s32 	%rd53, %r471;
	add.s64 	%rd54, %rd53, %rd4;
	add.s64 	%rd55, %rd2, %rd54;
	ld.global.s8 	%r345, [%rd55];
	add.s32 	%r346, %r482, %r345;
	ld.global.s8 	%r347, [%rd55+256];
	add.s32 	%r348, %r346, %r347;
	ld.global.s8 	%r349, [%rd55+512];
	add.s32 	%r350, %r348, %r349;
	ld.global.s8 	%r351, [%rd55+768];
	add.s32 	%r482, %r350, %r351;
	add.s32 	%r471, %r471, 1024;
$L__BB8_13:
	setp.eq.s32 	%p31, %r28, 0;
	@%p31 bra 	$L__BB8_16;
	add.s64 	%rd9, %rd2, %rd4;
	neg.s32 	%r479, %r28;
$L__BB8_15:
	.pragma "nounroll";
	cvt.s64.s32 	%rd56, %r471;
	add.s64 	%rd57, %rd9, %rd56;
	ld.global.s8 	%r352, [%rd57];
	add.s32 	%r482, %r482, %r352;
	add.s32 	%r471, %r471, 256;
	add.s32 	%r479, %r479, 1;
	setp.ne.s32 	%p32, %r479, 0;
	@%p32 bra 	$L__BB8_15;
$L__BB8_16:
	setp.lt.s32 	%p33, %r4, 256;
	@%p33 bra 	$L__BB8_21;
	// begin inline asm
	mov.u32 %r416, %laneid;
	// end inline asm
	mov.b32 	%r419, 1;
	mov.b32 	%r440, 31;
	mov.b32 	%r441, -1;
	// begin inline asm
	shfl.sync.down.b32 %r417, %r482, %r419, %r440, %r441;
	// end inline asm
	setp.gt.s32 	%p49, %r416, 30;
	selp.b32 	%r442, 0, %r417, %p49;
	add.s32 	%r423, %r442, %r482;
	mov.b32 	%r424, 2;
	// begin inline asm
	shfl.sync.down.b32 %r422, %r423, %r424, %r440, %r441;
	// end inline asm
	setp.gt.s32 	%p50, %r416, 29;
	selp.b32 	%r443, 0, %r422, %p50;
	add.s32 	%r428, %r423, %r443;
	mov.b32 	%r429, 4;
	// begin inline asm
	shfl.sync.down.b32 %r427, %r428, %r429, %r440, %r441;
	// end inline asm
	setp.gt.s32 	%p51, %r416, 27;
	selp.b32 	%r444, 0, %r427, %p51;
	add.s32 	%r433, %r428, %r444;
	mov.b32 	%r434, 8;
	// begin inline asm
	shfl.sync.down.b32 %r432, %r433, %r434, %r440, %r441;
	// end inline asm
	setp.gt.s32 	%p52, %r416, 23;
	selp.b32 	%r445, 0, %r432, %p52;
	add.s32 	%r438, %r433, %r445;
	mov.b32 	%r439, 16;
	// begin inline asm
	shfl.sync.down.b32 %r437, %r438, %r439, %r440, %r441;
	// end inline asm
	setp.gt.s32 	%p53, %r416, 15;
	selp.b32 	%r446, 0, %r437, %p53;
	add.s32 	%r501, %r438, %r446;
	setp.ne.s32 	%p54, %r416, 0;
	@%p54 bra 	$L__BB8_19;
	shr.u32 	%r447, %r5, 3;
	and.b32  	%r448, %r447, 124;
	mov.u32 	%r449, _ZZN3cub18CUB_300001_SM_10006detail6reduce18DeviceReduceKernelINS2_10policy_hubIiyN4cuda3std3__44plusIiEEE10Policy1000EN6thrust24THRUST_300001_SM_1000_NS6detail15normal_iteratorINSD_10device_ptrIcEEEEyS9_iNS7_10__identityEEEvT0_PT3_T1_NS0_13GridEvenShareISN_EET2_T4_E12temp_storage;
	add.s32 	%r450, %r449, %r448;
	st.shared.u32 	[%r450+8], %r501;
$L__BB8_19:
	bar.sync 	0;
	setp.ne.s32 	%p55, %r5, 0;
	@%p55 bra 	$L__BB8_46;
	ld.shared.u32 	%r451, [_ZZN3cub18CUB_300001_SM_10006detail6reduce18DeviceReduceKernelINS2_10policy_hubIiyN4cuda3std3__44plusIiEEE10Policy1000EN6thrust24THRUST_300001_SM_1000_NS6detail15normal_iteratorINSD_10device_ptrIcEEEEyS9_iNS7_10__identityEEEvT0_PT3_T1_NS0_13GridEvenShareISN_EET2_T4_E12temp_storage+12];
	add.s32 	%r452, %r451, %r501;
	ld.shared.u32 	%r453, [_ZZN3cub18CUB_300001_SM_10006detail6reduce18DeviceReduceKernelINS2_10policy_hubIiyN4cuda3std3__44plusIiEEE10Policy1000EN6thrust24THRUST_300001_SM_1000_NS6detail15normal_iteratorINSD_10device_ptrIcEEEEyS9_iNS7_10__identityEEEvT0_PT3_T1_NS0_13GridEvenShareISN_EET2_T4_E12temp_storage+16];
	add.s32 	%r454, %r452, %r453;
	ld.shared.u32 	%r455, [_ZZN3cub18CUB_300001_SM_10006detail6reduce18DeviceReduceKernelINS2_10policy_hubIiyN4cuda3std3__44plusIiEEE10Policy1000EN6thrust24THRUST_300001_SM_1000_NS6detail15normal_iteratorINSD_10device_ptrIcEEEEyS9_iNS7_10__identityEEEvT0_PT3_T1_NS0_13GridEvenShareISN_EET2_T4_E12temp_storage+20];
	add.s32 	%r456, %r454, %r455;
	ld.shared.u32 	%r457, [_ZZN3cub18CUB_300001_SM_10006detail6reduce18DeviceReduceKernelINS2_10policy_hubIiyN4cuda3std3__44plusIiEEE10Policy1000EN6thrust24THRUST_300001_SM_1000_NS6detail15normal_iteratorINSD_10device_ptrIcEEEEyS9_iNS7_10__identityEEEvT0_PT3_T1_NS0_13GridEvenShareISN_EET2_T4_E12temp_storage+24];
	add.s32 	%r458, %r456, %r457;
	ld.shared.u32 	%r459, [_ZZN3cub18CUB_300001_SM_10006detail6reduce18DeviceReduceKernelINS2_10policy_hubIiyN4cuda3std3__44plusIiEEE10Policy1000EN6thrust24THRUST_300001_SM_1000_NS6detail15normal_iteratorINSD_10device_ptrIcEEEEyS9_iNS7_10__identityEEEvT0_PT3_T1_NS0_13GridEvenShareISN_EET2_T4_E12temp_storage+28];
	add.s32 	%r460, %r458, %r459;
	ld.shared.u32 	%r461, [_ZZN3cub18CUB_300001_SM_10006detail6reduce18DeviceReduceKernelINS2_10policy_hubIiyN4cuda3std3__44plusIiEEE10Policy1000EN6thrust24THRUST_300001_SM_1000_NS6detail15normal_iteratorINSD_10device_ptrIcEEEEyS9_iNS7_10__identityEEEvT0_PT3_T1_NS0_13GridEvenShareISN_EET2_T4_E12temp_storage+32];
	add.s32 	%r462, %r460, %r461;
	ld.shared.u32 	%r463, [_ZZN3cub18CUB_300001_SM_10006detail6reduce18DeviceReduceKernelINS2_10policy_hubIiyN4cuda3std3__44plusIiEEE10Policy1000EN6thrust24THRUST_300001_SM_1000_NS6detail15normal_iteratorINSD_10device_ptrIcEEEEyS9_iNS7_10__identityEEEvT0_PT3_T1_NS0_13GridEvenShareISN_EET2_T4_E12temp_storage+36];
	add.s32 	%r501, %r462, %r463;
	bra.uni 	$L__BB8_46;
$L__BB8_21:
	// begin inline asm
	mov.u32 %r353, %laneid;
	// end inline asm
	and.b32  	%r379, %r5, 992;
	add.s32 	%r380, %r379, 32;
	setp.gt.s32 	%p34, %r380, %r4;
	not.b32 	%r381, %r379;
	add.s32 	%r382, %r4, %r381;
	selp.b32 	%r377, %r382, 31, %p34;
	mov.b32 	%r356, 1;
	mov.b32 	%r378, -1;
	// begin inline asm
	shfl.sync.down.b32 %r354, %r482, %r356, %r377, %r378;
	// end inline asm
	setp.lt.s32 	%p35, %r353, %r377;
	selp.b32 	%r383, %r354, 0, %p35;
	add.s32 	%r360, %r383, %r482;
	mov.b32 	%r361, 2;
	// begin inline asm
	shfl.sync.down.b32 %r359, %r360, %r361, %r377, %r378;
	// end inline asm
	add.s32 	%r384, %r353, 2;
	setp.gt.s32 	%p36, %r384, %r377;
	selp.b32 	%r385, 0, %r359, %p36;
	add.s32 	%r365, %r360, %r385;
	mov.b32 	%r366, 4;
	// begin inline asm
	shfl.sync.down.b32 %r364, %r365, %r366, %r377, %r378;
	// end inline asm
	add.s32 	%r386, %r353, 4;
	setp.gt.s32 	%p37, %r386, %r377;
	selp.b32 	%r387, 0, %r364, %p37;
	add.s32 	%r370, %r365, %r387;
	mov.b32 	%r371, 8;
	// begin inline asm
	shfl.sync.down.b32 %r369, %r370, %r371, %r377, %r378;
	// end inline asm
	add.s32 	%r388, %r353, 8;
	setp.gt.s32 	%p38, %r388, %r377;
	selp.b32 	%r389, 0, %r369, %p38;
	add.s32 	%r375, %r370, %r389;
	mov.b32 	%r376, 16;
	// begin inline asm
	shfl.sync.down.b32 %r374, %r375, %r376, %r377, %r378;
	// end inline asm
	add.s32 	%r390, %r353, 16;
	setp.gt.s32 	%p39, %r390, %r377;
	selp.b32 	%r391, 0, %r374, %p39;
	add.s32 	%r501, %r375, %r391;
	setp.ne.s32 	%p40, %r353, 0;
	@%p40 bra 	$L__BB8_23;
	shr.u32 	%r392, %r5, 3;
	and.b32  	%r393, %r392, 124;
	mov.u32 	%r394, _ZZN3cub18CUB_300001_SM_10006detail6reduce18DeviceReduceKernelINS2_10policy_hubIiyN4cuda3std3__44plusIiEEE10Policy1000EN6thrust24THRUST_300001_SM_1000_NS6detail15normal_iteratorINSD_10device_ptrIcEEEEyS9_iNS7_10__identityEEEvT0_PT3_T1_NS0_13GridEvenShareISN_EET2_T4_E12temp_storage;
	add.s32 	%r395, %r394, %r393;
	st.shared.u32 	[%r395+8], %r501;
$L__BB8_23:
	bar.sync 	0;
	setp.ne.s32 	%p41, %r5, 0;
	@%p41 bra 	$L__BB8_46;
	setp.gt.s32 	%p42, %r4, 32;
	ld.shared.u32 	%r396, [_ZZN3cub18CUB_300001_SM_10006detail6reduce18DeviceReduceKernelINS2_10policy_hubIiyN4cuda3std3__44plusIiEEE10Policy1000EN6thrust24THRUST_300001_SM_1000_NS6detail15normal_iteratorINSD_10device_ptrIcEEEEyS9_iNS7_10__identityEEEvT0_PT3_T1_NS0_13GridEvenShareISN_EET2_T4_E12temp_storage+12];
	selp.b32 	%r397, %r396, 0, %p42;
	add.s32 	%r398, %r397, %r501;
	setp.gt.s32 	%p43, %r4, 64;
	ld.shared.u32 	%r399, [_ZZN3cub18CUB_300001_SM_10006detail6reduce18DeviceReduceKernelINS2_10policy_hubIiyN4cuda3std3__44plusIiEEE10Policy1000EN6thrust24THRUST_300001_SM_1000_NS6detail15normal_iteratorINSD_10device_ptrIcEEEEyS9_iNS7_10__identityEEEvT0_PT3_T1_NS0_13GridEvenShareISN_EET2_T4_E12temp_storage+16];
	selp.b32 	%r400, %r399, 0, %p43;
	add.s32 	%r401, %r398, %r400;
	setp.gt.s32 	%p44, %r4, 96;
	ld.shared.u32 	%r402, [_ZZN3cub18CUB_300001_SM_10006detail6reduce18DeviceReduceKernelINS2_10policy_hubIiyN4cuda3std3__44plusIiEEE10Policy1000EN6thrust24THRUST_300001_SM_1000_NS6detail15normal_iteratorINSD_10device_ptrIcEEEEyS9_iNS7_10__identityEEEvT0_PT3_T1_NS0_13GridEvenShareISN_EET2_T4_E12temp_storage+20];
	selp.b32 	%r403, %r402, 0, %p44;
	add.s32 	%r404, %r401, %r403;
	setp.gt.s32 	%p45, %r4, 128;
	ld.shared.u32 	%r405, [_ZZN3cub18CUB_300001_SM_10006detail6reduce18DeviceReduceKernelINS2_10policy_hubIiyN4cuda3std3__44plusIiEEE10Policy1000EN6thrust24THRUST_300001_SM_1000_NS6detail15normal_iteratorINSD_10device_ptrIcEEEEyS9_iNS7_10__identityEEEvT0_PT3_T1_NS0_13GridEvenShareISN_EET2_T4_E12temp_storage+24];
	selp.b32 	%r406, %r405, 0, %p45;
	add.s32 	%r407, %r404, %r406;
	setp.gt.s32 	%p46, %r4, 160;
	ld.shared.u32 	%r408, [_ZZN3cub18CUB_300001_SM_10006detail6reduce18DeviceReduceKernelINS2_10policy_hubIiyN4cuda3std3__44plusIiEEE10Policy1000EN6thrust24THRUST_300001_SM_1000_NS6detail15normal_iteratorINSD_10device_ptrIcEEEEyS9_iNS7_10__identityEEEvT0_PT3_T1_NS0_13GridEvenShareISN_EET2_T4_E12temp_storage+28];
	selp.b32 	%r409, %r408, 0, %p46;
	add.s32 	%r410, %r407, %r409;
	setp.gt.s32 	%p47, %r4, 192;
	ld.shared.u32 	%r411, [_ZZN3cub18CUB_300001_SM_10006detail6reduce18DeviceReduceKernelINS2_10policy_hubIiyN4cuda3std3__44plusIiEEE10Policy1000EN6thrust24THRUST_300001_SM_1000_NS6detail15normal_iteratorINSD_10device_ptrIcEEEEyS9_iNS7_10__identityEEEvT0_PT3_T1_NS0_13GridEvenShareISN_EET2_T4_E12temp_storage+32];
	selp.b32 	%r412, %r411, 0, %p47;
	add.s32 	%r413, %r410, %r412;
	setp.gt.s32 	%p48, %r4, 224;
	ld.shared.u32 	%r414, [_ZZN3cub18CUB_300001_SM_10006detail6reduce18DeviceReduceKernelINS2_10policy_hubIiyN4cuda3std3__44plusIiEEE10Policy1000EN6thrust24THRUST_300001_SM_1000_NS6detail15normal_iteratorINSD_10device_ptrIcEEEEyS9_iNS7_10__identityEEEvT0_PT3_T1_NS0_13GridEvenShareISN_EET2_T4_E12temp_storage+36];
	selp.b32 	%r415, %r414, 0, %p48;
	add.s32 	%r501, %r413, %r415;
	bra.uni 	$L__BB8_46;
$L__BB8_25:
	cvt.u32.u64 	%r90, %rd4;
	mov.u32 	%r46, %tid.x;
	add.s32 	%r91, %r46, %r90;
	cvt.u64.u32 	%rd26, %r91;
	add.s64 	%rd27, %rd2, %rd26;
	ld.global.s8 	%r92, [%rd27];
	ld.global.s8 	%r93, [%rd27+256];
	ld.global.s8 	%r94, [%rd27+512];
	ld.global.s8 	%r95, [%rd27+768];
	ld.global.s8 	%r96, [%rd27+1024];
	ld.global.s8 	%r97, [%rd27+1280];
	ld.global.s8 	%r98, [%rd27+1536];
	ld.global.s8 	%r99, [%rd27+1792];
	ld.global.s8 	%r100, [%rd27+2048];
	ld.global.s8 	%r101, [%rd27+2304];
	ld.global.s8 	%r102, [%rd27+2560];
	ld.global.s8 	%r103, [%rd27+2816];
	ld.global.s8 	%r104, [%rd27+3072];
	ld.global.s8 	%r105, [%rd27+3328];
	ld.global.s8 	%r106, [%rd27+3584];
	ld.global.s8 	%r107, [%rd27+3840];
	add.s32 	%r108, %r93, %r92;
	add.s32 	%r109, %r108, %r94;
	add.s32 	%r110, %r109, %r95;
	add.s32 	%r111, %r110, %r96;
	add.s32 	%r112, %r111, %r97;
	add.s32 	%r113, %r112, %r98;
	add.s32 	%r114, %r113, %r99;
	add.s32 	%r115, %r114, %r100;
	add.s32 	%r116, %r115, %r101;
	add.s32 	%r117, %r116, %r102;
	add.s32 	%r118, %r117, %r103;
	add.s32 	%r119, %r118, %r104;
	add.s32 	%r120, %r119, %r105;
	add.s32 	%r121, %r120, %r106;
	add.s32 	%r500, %r121, %r107;
	setp.lt.u64 	%p2, %rd5, %rd3;
	@%p2 bra 	$L__BB8_42;
	cvt.u32.u64 	%r123, %rd3;
	cvt.u64.u32 	%rd28, %r46;
	add.s64 	%rd29, %rd4, %rd3;
	add.s64 	%rd64, %rd2, %rd29;
	cvt.u32.u64 	%r48, %rd1;
	not.b32 	%r125, %r46;
	add.s32 	%r126, %r125, %r48;
	sub.s32 	%r127, %r126, %r123;
	sub.s32 	%r483, %r127, %r90;
	add.s64 	%rd30, %rd29, %rd28;
	add.s64 	%rd31, %rd30, %rd2;
	add.s64 	%rd63, %rd31, 2048;
	mov.b32 	%r484, 0;
	shl.b32 	%r128, %r1, 12;
	mov.u64 	%rd65, %rd4;
$L__BB8_27:
	cvt.s64.s32 	%rd15, %r128;
	add.s64 	%rd65, %rd65, %rd15;
	add.s64 	%rd32, %rd1, -4096;
	setp.gt.u64 	%p3, %rd65, %rd32;
	@%p3 bra 	$L__BB8_29;
	shl.b32 	%r129, %r1, 12;
	cvt.s64.s32 	%rd33, %r129;
	cvt.u64.u32 	%rd34, %r46;
	add.s64 	%rd35, %rd65, %rd34;
	add.s64 	%rd36, %rd2, %rd35;
	ld.global.s8 	%r130, [%rd36];
	ld.global.s8 	%r131, [%rd36+256];
	ld.global.s8 	%r132, [%rd36+512];
	ld.global.s8 	%r133, [%rd36+768];
	ld.global.s8 	%r134, [%rd36+1024];
	ld.global.s8 	%r135, [%rd36+1280];
	ld.global.s8 	%r136, [%rd36+1536];
	ld.global.s8 	%r137, [%rd36+1792];
	ld.global.s8 	%r138, [%rd36+2048];
	ld.global.s8 	%r139, [%rd36+2304];
	ld.global.s8 	%r140, [%rd36+2560];
	ld.global.s8 	%r141, [%rd36+2816];
	ld.global.s8 	%r142, [%rd36+3072];
	ld.global.s8 	%r143, [%rd36+3328];
	ld.global.s8 	%r144, [%rd36+3584];
	ld.global.s8 	%r145, [%rd36+3840];
	add.s32 	%r146, %r500, %r130;
	add.s32 	%r147, %r146, %r131;
	add.s32 	%r148, %r147, %r132;
	add.s32 	%r149, %r148, %r133;
	add.s32 	%r150, %r149, %r134;
	add.s32 	%r151, %r150, %r135;
	add.s32 	%r152, %r151, %r136;
	add.s32 	%r153, %r152, %r137;
	add.s32 	%r154, %r153, %r138;
	add.s32 	%r155, %r154, %r139;
	add.s32 	%r156, %r155, %r140;
	add.s32 	%r157, %r156, %r141;
	add.s32 	%r158, %r157, %r142;
	add.s32 	%r159, %r158, %r143;
	add.s32 	%r160, %r159, %r144;
	add.s32 	%r500, %r160, %r145;
	sub.s64 	%rd37, %rd1, %rd65;
	setp.lt.u64 	%p4, %rd37, %rd33;
	add.s32 	%r484, %r484, 1;
	add.s64 	%rd64, %rd64, %rd33;
	sub.s32 	%r483, %r483, %r129;
	add.s64 	%rd63, %rd63, %rd33;
	@%p4 bra 	$L__BB8_42;
	bra.uni 	$L__BB8_27;
$L__BB8_29:
	setp.le.u64 	%p5, %rd1, %rd65;
	cvt.u32.u64 	%r161, %rd65;
	cvt.u32.u64 	%r162, %rd1;
	sub.s32 	%r163, %r162, %r161;
	setp.ge.s32 	%p6, %r46, %r163;
	or.pred  	%p7, %p5, %p6;
	@%p7 bra 	$L__BB8_42;
	cvt.u32.u64 	%r166, %rd4;
	cvt.u32.u64 	%r167, %rd15;
	not.b32 	%r168, %r46;
	add.s32 	%r169, %r168, %r48;
	add.s32 	%r170, %r167, %r166;
	sub.s32 	%r171, %r169, %r170;
	mul.lo.s32 	%r172, %r1, %r484;
	shl.b32 	%r173, %r172, 12;
	sub.s32 	%r174, %r171, %r173;
	shr.u32 	%r175, %r174, 8;
	add.s32 	%r56, %r175, 1;
	and.b32  	%r57, %r56, 15;
	setp.lt.u32 	%p8, %r174, 3840;
	mov.u32 	%r490, %r46;
	@%p8 bra 	$L__BB8_33;
	shr.u32 	%r176, %r483, 8;
	add.s32 	%r177, %r176, 1;
	and.b32  	%r178, %r177, 33554416;
	neg.s32 	%r486, %r178;
	mov.u32 	%r490, %r46;
$L__BB8_32:
	.pragma "nounroll";
	ld.global.s8 	%r179, [%rd63+-2048];
	add.s32 	%r180, %r500, %r179;
	ld.global.s8 	%r181, [%rd63+-1792];
	add.s32 	%r182, %r180, %r181;
	ld.global.s8 	%r183, [%rd63+-1536];
	add.s32 	%r184, %r182, %r183;
	ld.global.s8 	%r185, [%rd63+-1280];
	add.s32 	%r186, %r184, %r185;
	ld.global.s8 	%r187, [%rd63+-1024];
	add.s32 	%r188, %r186, %r187;
	ld.global.s8 	%r189, [%rd63+-768];
	add.s32 	%r190, %r188, %r189;
	ld.global.s8 	%r191, [%rd63+-512];
	add.s32 	%r192, %r190, %r191;
	ld.global.s8 	%r193, [%rd63+-256];
	add.s32 	%r194, %r192, %r193;
	ld.global.s8 	%r195, [%rd63];
	add.s32 	%r196, %r194, %r195;
	ld.global.s8 	%r197, [%rd63+256];
	add.s32 	%r198, %r196, %r197;
	ld.global.s8 	%r199, [%rd63+512];
	add.s32 	%r200, %r198, %r199;
	ld.global.s8 	%r201, [%rd63+768];
	add.s32 	%r202, %r200, %r201;
	ld.global.s8 	%r203, [%rd63+1024];
	add.s32 	%r204, %r202, %r203;
	ld.global.s8 	%r205, [%rd63+1280];
	add.s32 	%r206, %r204, %r205;
	ld.global.s8 	%r207, [%rd63+1536];
	add.s32 	%r208, %r206, %r207;
	ld.global.s8 	%r209, [%rd63+1792];
	add.s32 	%r500, %r208, %r209;
	add.s32 	%r490, %r490, 4096;
	add.s32 	%r486, %r486, 16;
	add.s64 	%rd63, %rd63, 4096;
	setp.ne.s32 	%p9, %r486, 0;
	@%p9 bra 	$L__BB8_32;
$L__BB8_33:
	setp.eq.s32 	%p10, %r57, 0;
	@%p10 bra 	$L__BB8_42;
	and.b32  	%r68, %r56, 7;
	setp.lt.u32 	%p11, %r57, 8;
	@%p11 bra 	$L__BB8_36;
	cvt.u64.u32 	%rd38, %r490;
	add.s64 	%rd39, %rd65, %rd38;
	add.s64 	%rd40, %rd2, %rd39;
	ld.global.s8 	%r211, [%rd40];
	add.s32 	%r212, %r500, %r211;
	ld.global.s8 	%r213, [%rd40+256];
	add.s32 	%r214, %r212, %r213;
	ld.global.s8 	%r215, [%rd40+512];
	add.s32 	%r216, %r214, %r215;
	ld.global.s8 	%r217, [%rd40+768];
	add.s32 	%r218, %r216, %r217;
	ld.global.s8 	%r219, [%rd40+1024];
	add.s32 	%r220, %r218, %r219;
	ld.global.s8 	%r221, [%rd40+1280];
	add.s32 	%r222, %r220, %r221;
	ld.global.s8 	%r223, [%rd40+1536];
	add.s32 	%r224, %r222, %r223;
	ld.global.s8 	%r225, [%rd40+1792];
	add.s32 	%r500, %r224, %r225;
	add.s32 	%r490, %r490, 2048;
$L__BB8_36:
	setp.eq.s32 	%p12, %r68, 0;
	@%p12 bra 	$L__BB8_42;
	setp.lt.u32 	%p13, %r68, 4;
	@%p13 bra 	$L__BB8_39;
	cvt.u64.u32 	%rd41, %r490;
	add.s64 	%rd42, %rd65, %rd41;
	add.s64 	%rd43, %rd2, %rd42;
	ld.global.s8 	%r227, [%rd43];
	add.s32 	%r228, %r500, %r227;
	ld.global.s8 	%r229, [%rd43+256];
	add.s32 	%r230, %r228, %r229;
	ld.global.s8 	%r231, [%rd43+512];
	add.s32 	%r232, %r230, %r231;
	ld.global.s8 	%r233, [%rd43+768];
	add.s32 	%r500, %r232, %r233;
	add.s32 	%r490, %r490, 1024;
$L__BB8_39:
	and.b32  	%r234, %r56, 3;
	setp.eq.s32 	%p14, %r234, 0;
	@%p14 bra 	$L__BB8_42;
	cvt.u64.u32 	%rd44, %r490;
	add.s64 	%rd67, %rd64, %rd44;
	cvt.u16.u32 	%rs1, %r483;
	shr.u16 	%rs2, %rs1, 8;
	add.s16 	%rs3, %rs2, 1;
	cvt.u32.u16 	%r235, %rs3;
	and.b32  	%r236, %r235, 3;
	neg.s32 	%r498, %r236;
$L__BB8_41:
	.pragma "nounroll";
	ld.global.s8 	%r237, [%rd67];
	add.s32 	%r500, %r500, %r237;
	add.s64 	%rd67, %rd67, 256;
	add.s32 	%r498, %r498, 1;
	setp.ne.s32 	%p15, %r498, 0;
	@%p15 bra 	$L__BB8_41;
$L__BB8_42:
	// begin inline asm
	mov.u32 %r238, %laneid;
	// end inline asm
	mov.b32 	%r241, 1;
	mov.b32 	%r262, 31;
	mov.b32 	%r263, -1;
	// begin inline asm
	shfl.sync.down.b32 %r239, %r500, %r241, %r262, %r263;
	// end inline asm
	setp.gt.s32 	%p16, %r238, 30;
	selp.b32 	%r264, 0, %r239, %p16;
	add.s32 	%r245, %r264, %r500;
	mov.b32 	%r246, 2;
	// begin inline asm
	shfl.sync.down.b32 %r244, %r245, %r246, %r262, %r263;
	// end inline asm
	setp.gt.s32 	%p17, %r238, 29;
	selp.b32 	%r265, 0, %r244, %p17;
	add.s32 	%r250, %r245, %r265;
	mov.b32 	%r251, 4;
	// begin inline asm
	shfl.sync.down.b32 %r249, %r250, %r251, %r262, %r263;
	// end inline asm
	setp.gt.s32 	%p18, %r238, 27;
	selp.b32 	%r266, 0, %r249, %p18;
	add.s32 	%r255, %r250, %r266;
	mov.b32 	%r256, 8;
	// begin inline asm
	shfl.sync.down.b32 %r254, %r255, %r256, %r262, %r263;
	// end inline asm
	setp.gt.s32 	%p19, %r238, 23;
	selp.b32 	%r267, 0, %r254, %p19;
	add.s32 	%r260, %r255, %r267;
	mov.b32 	%r261, 16;
	// begin inline asm
	shfl.sync.down.b32 %r259, %r260, %r261, %r262, %r263;
	// end inline asm
	setp.gt.s32 	%p20, %r238, 15;
	selp.b32 	%r268, 0, %r259, %p20;
	add.s32 	%r501, %r260, %r268;
	setp.ne.s32 	%p21, %r238, 0;
	@%p21 bra 	$L__BB8_44;
	shr.u32 	%r269, %r46, 3;
	and.b32  	%r270, %r269, 124;
	mov.u32 	%r271, _ZZN3cub18CUB_300001_SM_10006detail6reduce18DeviceReduceKernelINS2_10policy_hubIiyN4cuda3std3__44plusIiEEE10Policy1000EN6thrust24THRUST_300001_SM_1000_NS6detail15normal_iteratorINSD_10device_ptrIcEEEEyS9_iNS7_10__identityEEEvT0_PT3_T1_NS0_13GridEvenShareISN_EET2_T4_E12temp_storage;
	add.s32 	%r272, %r271, %r270;
	st.shared.u32 	[%r272+8], %r501;
$L__BB8_44:
	bar.sync 	0;
	setp.ne.s32 	%p22, %r46, 0;
	@%p22 bra 	$L__BB8_46;
	ld.shared.u32 	%r273, [_ZZN3cub18CUB_300001_SM_10006detail6reduce18DeviceReduceKernelINS2_10policy_hubIiyN4cuda3std3__44plusIiEEE10Policy1000EN6thrust24THRUST_300001_SM_1000_NS6detail15normal_iteratorINSD_10device_ptrIcEEEEyS9_iNS7_10__identityEEEvT0_PT3_T1_NS0_13GridEvenShareISN_EET2_T4_E12temp_storage+12];
	add.s32 	%r274, %r273, %r501;
	ld.shared.u32 	%r275, [_ZZN3cub18CUB_300001_SM_10006detail6reduce18DeviceReduceKernelINS2_10policy_hubIiyN4cuda3std3__44plusIiEEE10Policy1000EN6thrust24THRUST_300001_SM_1000_NS6detail15normal_iteratorINSD_10device_ptrIcEEEEyS9_iNS7_10__identityEEEvT0_PT3_T1_NS0_13GridEvenShareISN_EET2_T4_E12temp_storage+16];
	add.s32 	%r276, %r274, %r275;
	ld.shared.u32 	%r277, [_ZZN3cub18CUB_300001_SM_10006detail6reduce18DeviceReduceKernelINS2_10policy_hubIiyN4cuda3std3__44plusIiEEE10Policy1000EN6thrust24THRUST_300001_SM_1000_NS6detail15normal_iteratorINSD_10device_ptrIcEEEEyS9_iNS7_10__identityEEEvT0_PT3_T1_NS0_13GridEvenShareISN_EET2_T4_E12temp_storage+20];
	add.s32 	%r278, %r276, %r277;
	ld.shared.u32 	%r279, [_ZZN3cub18CUB_300001_SM_10006detail6reduce18DeviceReduceKernelINS2_10policy_hubIiyN4cuda3std3__44plusIiEEE10Policy1000EN6thrust24THRUST_300001_SM_1000_NS6detail15normal_iteratorINSD_10device_ptrIcEEEEyS9_iNS7_10__identityEEEvT0_PT3_T1_NS0_13GridEvenShareISN_EET2_T4_E12temp_storage+24];
	add.s32 	%r280, %r278, %r279;
	ld.shared.u32 	%r281, [_ZZN3cub18CUB_300001_SM_10006detail6reduce18DeviceReduceKernelINS2_10policy_hubIiyN4cuda3std3__44plusIiEEE10Policy1000EN6thrust24THRUST_300001_SM_1000_NS6detail15normal_iteratorINSD_10device_ptrIcEEEEyS9_iNS7_10__identityEEEvT0_PT3_T1_NS0_13GridEvenShareISN_EET2_T4_E12temp_storage+28];
	add.s32 	%r282, %r280, %r281;
	ld.shared.u32 	%r283, [_ZZN3cub18CUB_300001_SM_10006detail6reduce18DeviceReduceKernelINS2_10policy_hubIiyN4cuda3std3__44plusIiEEE10Policy1000EN6thrust24THRUST_300001_SM_1000_NS6detail15normal_iteratorINSD_10device_ptrIcEEEEyS9_iNS7_10__identityEEEvT0_PT3_T1_NS0_13GridEvenShareISN_EET2_T4_E12temp_storage+32];
	add.s32 	%r284, %r282, %r283;
	ld.shared.u32 	%r285, [_ZZN3cub18CUB_300001_SM_10006detail6reduce18DeviceReduceKernelINS2_10policy_hubIiyN4cuda3std3__44plusIiEEE10Policy1000EN6thrust24THRUST_300001_SM_1000_NS6detail15normal_iteratorINSD_10device_ptrIcEEEEyS9_iNS7_10__identityEEEvT0_PT3_T1_NS0_13GridEvenShareISN_EET2_T4_E12temp_storage+36];
	add.s32 	%r501, %r284, %r285;
$L__BB8_46:
	mov.u32 	%r464, %tid.x;
	setp.ne.s32 	%p56, %r464, 0;
	@%p56 bra 	$L__BB8_48;
	ld.param.u64 	%rd61, [_ZN3cub18CUB_300001_SM_10006detail6reduce18DeviceReduceKernelINS2_10policy_hubIiyN4cuda3std3__44plusIiEEE10Policy1000EN6thrust24THRUST_300001_SM_1000_NS6detail15normal_iteratorINSD_10device_ptrIcEEEEyS9_iNS7_10__identityEEEvT0_PT3_T1_NS0_13GridEvenShareISN_EET2_T4__param_1];
	cvta.to.global.u64 	%rd58, %rd61;
	mul.wide.u32 	%rd59, %r2, 4;
	add.s64 	%rd60, %rd58, %rd59;
	st.global.u32 	[%rd60], %r501;
$L__BB8_48:
	ret;

}
	// .globl	_ZN3cub18CUB_300001_SM_10006detail6reduce28DeviceReduceSingleTileKernelINS2_10policy_hubIiyN4cuda3std3__44plusIiEEE10Policy1000EPiSC_iS9_iiNS7_10__identityEEEvT0_T1_T2_T3_T4_T6_
.visible .entry _ZN3cub18CUB_300001_SM_10006detail6reduce28DeviceReduceSingleTileKernelINS2_10policy_hubIiyN4cuda3std3__44plusIiEEE10Policy1000EPiSC_iS9_iiNS7_10__identityEEEvT0_T1_T2_T3_T4_T6_(
	.param .u64 .ptr .align 1 _ZN3cub18CUB_300001_SM_10006detail6reduce28DeviceReduceSingleTileKernelINS2_10policy_hubIiyN4cuda3std3__44plusIiEEE10Policy1000EPiSC_iS9_iiNS7_10__identityEEEvT0_T1_T2_T3_T4_T6__param_0,
	.param .u64 .ptr .align 1 _ZN3cub18CUB_300001_SM_10006detail6reduce28DeviceReduceSingleTileKernelINS2_10policy_hubIiyN4cuda3std3__44plusIiEEE10Policy1000EPiSC_iS9_iiNS7_10__identityEEEvT0_T1_T2_T3_T4_T6__param_1,
	.param .u32 _ZN3cub18CUB_300001_SM_10006detail6reduce28DeviceReduceSingleTileKernelINS2_10policy_hubIiyN4cuda3std3__44plusIiEEE10Policy1000EPiSC_iS9_iiNS7_10__identityEEEvT0_T1_T2_T3_T4_T6__param_2,
	.param .align 1 .b8 _ZN3cub18CUB_300001_SM_10006detail6reduce28DeviceReduceSingleTileKernelINS2_10policy_hubIiyN4cuda3std3__44plusIiEEE10Policy1000EPiSC_iS9_iiNS7_10__identityEEEvT0_T1_T2_T3_T4_T6__param_3[1],
	.param .u32 _ZN3cub18CUB_300001_SM_10006detail6reduce28DeviceReduceSingleTileKernelINS2_10policy_hubIiyN4cuda3std3__44plusIiEEE10Policy1000EPiSC_iS9_iiNS7_10__identityEEEvT0_T1_T2_T3_T4_T6__param_4,
	.param .align 1 .b8 _ZN3cub18CUB_300001_SM_10006detail6reduce28DeviceReduceSingleTileKernelINS2_10policy_hubIiyN4cuda3std3__44plusIiEEE10Policy1000EPiSC_iS9_iiNS7_10__identityEEEvT0_T1_T2_T3_T4_T6__param_5[1]
)
.maxntid 256
.minnctapersm 1
{
	.reg .pred 	%p<97>;
	.reg .b32 	%r<687>;
	.reg .b64 	%rd<125>;
	// demoted variable
	.shared .align 4 .b8 _ZZN3cub18CUB_300001_SM_10006detail6reduce28DeviceReduceSingleTileKernelINS2_10policy_hubIiyN4cuda3std3__44plusIiEEE10Policy1000EPiSC_iS9_iiNS7_10__identityEEEvT0_T1_T2_T3_T4_T6_E12temp_storage[44];
	ld.param.u64 	%rd16, [_ZN3cub18CUB_300001_SM_10006detail6reduce28DeviceReduceSingleTileKernelINS2_10policy_hubIiyN4cuda3std3__44plusIiEEE10Policy1000EPiSC_iS9_iiNS7_10__identityEEEvT0_T1_T2_T3_T4_T6__param_0];
	ld.param.u64 	%rd17, [_ZN3cub18CUB_300001_SM_10006detail6reduce28DeviceReduceSingleTileKernelINS2_10policy_hubIiyN4cuda3std3__44plusIiEEE10Policy1000EPiSC_iS9_iiNS7_10__identityEEEvT0_T1_T2_T3_T4_T6__param_1];
	ld.param.u32 	%r120, [_ZN3cub18CUB_300001_SM_10006detail6reduce28DeviceReduceSingleTileKernelINS2_10policy_hubIiyN4cuda3std3__44plusIiEEE10Policy1000EPiSC_iS9_iiNS7_10__identityEEEvT0_T1_T2_T3_T4_T6__param_2];
	ld.param.u32 	%r121, [_ZN3cub18CUB_300001_SM_10006detail6reduce28DeviceReduceSingleTileKernelINS2_10policy_hubIiyN4cuda3std3__44plusIiEEE10Policy1000EPiSC_iS9_iiNS7_10__identityEEEvT0_T1_T2_T3_T4_T6__param_4];
	cvta.to.global.u64 	%rd1, %rd17;
	setp.ne.s32 	%p1, %r120, 0;
	@%p1 bra 	$L__BB9_3;
	mov.u32 	%r633, %tid.x;
	setp.ne.s32 	%p96, %r633, 0;
	@%p96 bra 	$L__BB9_74;
	st.global.u32 	[%rd1], %r121;
	bra.uni 	$L__BB9_74;
$L__BB9_3:
	and.b64  	%rd18, %rd16, 15;
	setp.ne.s64 	%p2, %rd18, 0;
	@%p2 bra 	$L__BB9_38;
	setp.gt.s32 	%p49, %r120, 4095;
	@%p49 bra 	$L__BB9_22;
	mov.u32 	%r1, %tid.x;
	setp.ge.s32 	%p66, %r1, %r120;
	mov.b32 	%r644, 0;
	mov.u32 	%r639, %r1;
	@%p66 bra 	$L__BB9_7;
	mul.wide.u32 	%rd113, %r1, 4;
	add.s64 	%rd112, %rd16, %rd113;
	// begin inline asm
	ld.global.nc.u32 %r644, [%rd112];
	// end inline asm
	add.s32 	%r639, %r1, 256;
$L__BB9_7:
	setp.ge.s32 	%p67, %r639, %r120;
	@%p67 bra 	$L__BB9_13;
	not.b32 	%r507, %r639;
	add.s32 	%r6, %r120, %r507;
	and.b32  	%r508, %r6, 768;
	setp.eq.s32 	%p68, %r508, 768;
	@%p68 bra 	$L__BB9_11;
	mul.wide.u32 	%rd114, %r639, 4;
	add.s64 	%rd121, %rd16, %rd114;
	shr.u32 	%r509, %r6, 8;
	add.s32 	%r510, %r509, 1;
	and.b32  	%r511, %r510, 3;
	neg.s32 	%r636, %r511;
$L__BB9_10:
	.pragma "nounroll";
	// begin inline asm
	ld.global.nc.u32 %r512, [%rd121];
	// end inline asm
	add.s32 	%r644, %r512, %r644;
	add.s32 	%r639, %r639, 256;
	add.s64 	%rd121, %rd121, 1024;
	add.s32 	%r636, %r636, 1;
	setp.ne.s32 	%p69, %r636, 0;
	@%p69 bra 	$L__BB9_10;
$L__BB9_11:
	setp.lt.u32 	%p70, %r6, 768;
	@%p70 bra 	$L__BB9_13;
$L__BB9_12:
	mul.wide.s32 	%rd120, %r639, 4;
	add.s64 	%rd116, %rd16, %rd120;
	// begin inline asm
	ld.global.nc.u32 %r513, [%rd116];
	// end inline asm
	add.s32 	%r517, %r513, %r644;
	add.s64 	%rd117, %rd116, 1024;
	// begin inline asm
	ld.global.nc.u32 %r514, [%rd117];
	// end inline asm
	add.s32 	%r518, %r514, %r517;
	add.s64 	%rd118, %rd116, 2048;
	// begin inline asm
	ld.global.nc.u32 %r515, [%rd118];
	// end inline asm
	add.s32 	%r519, %r515, %r518;
	add.s64 	%rd119, %rd116, 3072;
	// begin inline asm
	ld.global.nc.u32 %r516, [%rd119];
	// end inline asm
	add.s32 	%r644, %r516, %r519;
	add.s32 	%r639, %r639, 1024;
	setp.lt.s32 	%p71, %r639, %r120;
	@%p71 bra 	$L__BB9_12;
$L__BB9_13:
	setp.lt.s32 	%p72, %r120, 256;
	@%p72 bra 	$L__BB9_18;
	// begin inline asm
	mov.u32 %r583, %laneid;
	// end inline asm
	mov.b32 	%r586, 1;
	mov.b32 	%r607, 31;
	mov.b32 	%r608, -1;
	// begin inline asm
	shfl.sync.down.b32 %r584, %r644, %r586, %r607, %r608;
	// end inline asm
	setp.gt.s32 	%p88, %r583, 30;
	selp.b32 	%r609, 0, %r584, %p88;
	add.s32 	%r590, %r609, %r644;
	mov.b32 	%r591, 2;
	// begin inline asm
	shfl.sync.down.b32 %r589, %r590, %r591, %r607, %r608;
	// end inline asm
	setp.gt.s32 	%p89, %r583, 29;
	selp.b32 	%r610, 0, %r589, %p89;
	add.s32 	%r595, %r590, %r610;
	mov.b32 	%r596, 4;
	// begin inline asm
	shfl.sync.down.b32 %r594, %r595, %r596, %r607, %r608;
	// end inline asm
	setp.gt.s32 	%p90, %r583, 27;
	selp.b32 	%r611, 0, %r594, %p90;
	add.s32 	%r600, %r595, %r611;
	mov.b32 	%r601, 8;
	// begin inline asm
	shfl.sync.down.b32 %r599, %r600, %r601, %r607, %r608;
	// end inline asm
	setp.gt.s32 	%p91, %r583, 23;
	selp.b32 	%r612, 0, %r599, %p91;
	add.s32 	%r605, %r600, %r612;
	mov.b32 	%r606, 16;
	// begin inline asm
	shfl.sync.down.b32 %r604, %r605, %r606, %r607, %r608;
	// end inline asm
	setp.gt.s32 	%p92, %r583, 15;
	selp.b32 	%r613, 0, %r604, %p92;
	add.s32 	%r686, %r605, %r613;
	setp.ne.s32 	%p93, %r583, 0;
	@%p93 bra 	$L__BB9_16;
	shr.u32 	%r614, %r1, 3;
	and.b32  	%r615, %r614, 124;
	mov.u32 	%r616, _ZZN3cub18CUB_300001_SM_10006detail6reduce28DeviceReduceSingleTileKernelINS2_10policy_hubIiyN4cuda3std3__44plusIiEEE10Policy1000EPiSC_iS9_iiNS7_10__identityEEEvT0_T1_T2_T3_T4_T6_E12temp_storage;
	add.s32 	%r617, %r616, %r615;
	st.shared.u32 	[%r617+8], %r686;
$L__BB9_16:
	bar.sync 	0;
	setp.ne.s32 	%p94, %r1, 0;
	@%p94 bra 	$L__BB9_72;
	ld.shared.u32 	%r618, [_ZZN3cub18CUB_300001_SM_10006detail6reduce28DeviceReduceSingleTileKernelINS2_10policy_hubIiyN4cuda3std3__44plusIiEEE10Policy1000EPiSC_iS9_iiNS7_10__identityEEEvT0_T1_T2_T3_T4_T6_E12temp_storage+12];
	add.s32 	%r619, %r618, %r686;
	ld.shared.u32 	%r620, [_ZZN3cub18CUB_300001_SM_10006detail6reduce28DeviceReduceSingleTileKernelINS2_10policy_hubIiyN4cuda3std3__44plusIiEEE10Policy1000EPiSC_iS9_iiNS7_10__identityEEEvT0_T1_T2_T3_T4_T6_E12temp_storage+16];
	add.s32 	%r621, %r619, %r620;
	ld.shared.u32 	%r622, [_ZZN3cub18CUB_300001_SM_10006detail6reduce28DeviceReduceSingleTileKernelINS2_10policy_hubIiyN4cuda3std3__44plusIiEEE10Policy1000EPiSC_iS9_iiNS7_10__identityEEEvT0_T1_T2_T3_T4_T6_E12temp_storage+20];
	add.s32 	%r623, %r621, %r622;
	ld.shared.u32 	%r624, [_ZZN3cub18CUB_300001_SM_10006detail6reduce28DeviceReduceSingleTileKernelINS2_10policy_hubIiyN4cuda3std3__44plusIiEEE10Policy1000EPiSC_iS9_iiNS7_10__identityEEEvT0_T1_T2_T3_T4_T6_E12temp_storage+24];
	add.s32 	%r625, %r623, %r624;
	ld.shared.u32 	%r626, [_ZZN3cub18CUB_300001_SM_10006detail6reduce28DeviceReduceSingleTileKernelINS2_10policy_hubIiyN4cuda3std3__44plusIiEEE10Policy1000EPiSC_iS9_iiNS7_10__identityEEEvT0_T1_T2_T3_T4_T6_E12temp_storage+28];
	add.s32 	%r627, %r625, %r626;
	ld.shared.u32 	%r628, [_ZZN3cub18CUB_300001_SM_10006detail6reduce28DeviceReduceSingleTileKernelINS2_10policy_hubIiyN4cuda3std3__44plusIiEEE10Policy1000EPiSC_iS9_iiNS7_10__identityEEEvT0_T1_T2_T3_T4_T6_E12temp_storage+32];
	add.s32 	%r629, %r627, %r628;
	ld.shared.u32 	%r630, [_ZZN3cub18CUB_300001_SM_10006detail6reduce28DeviceReduceSingleTileKernelINS2_10policy_hubIiyN4cuda3std3__44plusIiEEE10Policy1000EPiSC_iS9_iiNS7_10__identityEEEvT0_T1_T2_T3_T4_T6_E12temp_storage+36];
	add.s32 	%r686, %r629, %r630;
	bra.uni 	$L__BB9_72;
$L__BB9_18:
	// begin inline asm
	mov.u32 %r520, %laneid;
	// end inline asm
	and.b32  	%r546, %r1, 992;
	add.s32 	%r547, %r546, 32;
	setp.gt.s32 	%p73, %r547, %r120;
	not.b32 	%r548, %r546;
	add.s32 	%r549, %r120, %r548;
	selp.b32 	%r544, %r549, 31, %p73;
	mov.b32 	%r523, 1;
	mov.b32 	%r545, -1;
	// begin inline asm
	shfl.sync.down.b32 %r521, %r644, %r523, %r544, %r545;
	// end inline asm
	setp.lt.s32 	%p74, %r520, %r544;
	selp.b32 	%r550, %r521, 0, %p74;
	add.s32 	%r527, %r550, %r644;
	mov.b32 	%r528, 2;
	// begin inline asm
	shfl.sync.down.b32 %r526, %r527, %r528, %r544, %r545;
	// end inline asm
	add.s32 	%r551, %r520, 2;
	setp.gt.s32 	%p75, %r551, %r544;
	selp.b32 	%r552, 0, %r526, %p75;
	add.s32 	%r532, %r527, %r552;
	mov.b32 	%r533, 4;
	// begin inline asm
	shfl.sync.down.b32 %r531, %r532, %r533, %r544, %r545;
	// end inline asm
	add.s32 	%r553, %r520, 4;
	setp.gt.s32 	%p76, %r553, %r544;
	selp.b32 	%r554, 0, %r531, %p76;
	add.s32 	%r537, %r532, %r554;
	mov.b32 	%r538, 8;
	// begin inline asm
	shfl.sync.down.b32 %r536, %r537, %r538, %r544, %r545;
	// end inline asm
	add.s32 	%r555, %r520, 8;
	setp.gt.s32 	%p77, %r555, %r544;
	selp.b32 	%r556, 0, %r536, %p77;
	add.s32 	%r542, %r537, %r556;
	mov.b32 	%r543, 16;
	// begin inline asm
	shfl.sync.down.b32 %r541, %r542, %r543, %r544, %r545;
	// end inline asm
	add.s32 	%r557, %r520, 16;
	setp.gt.s32 	%p78, %r557, %r544;
	selp.b32 	%r558, 0, %r541, %p78;
	add.s32 	%r686, %r542, %r558;
	setp.ne.s32 	%p79, %r520, 0;
	@%p79 bra 	$L__BB9_20;
	shr.u32 	%r559, %r1, 3;
	and.b32  	%r560, %r559, 124;
	mov.u32 	%r561, _ZZN3cub18CUB_300001_SM_10006detail6reduce28DeviceReduceSingleTileKernelINS2_10policy_hubIiyN4cuda3std3__44plusIiEEE10Policy1000EPiSC_iS9_iiNS7_10__identityEEEvT0_T1_T2_T3_T4_T6_E12temp_storage;
	add.s32 	%r562, %r561, %r560;
	st.shared.u32 	[%r562+8], %r686;
$L__BB9_20:
	bar.sync 	0;
	setp.ne.s32 	%p80, %r1, 0;
	@%p80 bra 	$L__BB9_72;
	setp.gt.s32 	%p81, %r120, 32;
	ld.shared.u32 	%r563, [_ZZN3cub18CUB_300001_SM_10006detail6reduce28DeviceReduceSingleTileKernelINS2_10policy_hubIiyN4cuda3std3__44plusIiEEE10Policy1000EPiSC_iS9_iiNS7_10__identityEEEvT0_T1_T2_T3_T4_T6_E12temp_storage+12];
	selp.b32 	%r564, %r563, 0, %p81;
	add.s32 	%r565, %r564, %r686;
	setp.gt.s32 	%p82, %r120, 64;
	ld.shared.u32 	%r566, [_ZZN3cub18CUB_300001_SM_10006detail6reduce28DeviceReduceSingleTileKernelINS2_10policy_hubIiyN4cuda3std3__44plusIiEEE10Policy1000EPiSC_iS9_iiNS7_10__identityEEEvT0_T1_T2_T3_T4_T6_E12temp_storage+16];
	selp.b32 	%r567, %r566, 0, %p82;
	add.s32 	%r568, %r565, %r567;
	setp.gt.s32 	%p83, %r120, 96;
	ld.shared.u32 	%r569, [_ZZN3cub18CUB_300001_SM_10006detail6reduce28DeviceReduceSingleTileKernelINS2_10policy_hubIiyN4cuda3std3__44plusIiEEE10Policy1000EPiSC_iS9_iiNS7_10__identityEEEvT0_T1_T2_T3_T4_T6_E12temp_storage+20];
	selp.b32 	%r570, %r569, 0, %p83;
	add.s32 	%r571, %r568, %r570;
	setp.gt.s32 	%p84, %r120, 128;
	ld.shared.u32 	%r572, [_ZZN3cub18CUB_300001_SM_10006detail6reduce28DeviceReduceSingleTileKernelINS2_10policy_hubIiyN4cuda3std3__44plusIiEEE10Policy1000EPiSC_iS9_iiNS7_10__identityEEEvT0_T1_T2_T3_T4_T6_E12temp_storage+24];
	selp.b32 	%r573, %r572, 0, %p84;
	add.s32 	%r574, %r571, %r573;
	setp.gt.s32 	%p85, %r120, 160;
	ld.shared.u32 	%r575, [_ZZN3cub18CUB_300001_SM_10006detail6reduce28DeviceReduceSingleTileKernelINS2_10policy_hubIiyN4cuda3std3__44plusIiEEE10Policy1000EPiSC_iS9_iiNS7_10__identityEEEvT0_T1_T2_T3_T4_T6_E12temp_storage+28];
	selp.b32 	%r576, %r575, 0, %p85;
	add.s32 	%r577, %r574, %r576;
	setp.gt.s32 	%p86, %r120, 192;
	ld.shared.u32 	%r578, [_ZZN3cub18CUB_300001_SM_10006detail6reduce28DeviceReduceSingleTileKernelINS2_10policy_hubIiyN4cuda3std3__44plusIiEEE10Policy1000EPiSC_iS9_iiNS7_10__identityEEEvT0_T1_T2_T3_T4_T6_E12temp_storage+32];
	selp.b32 	%r579, %r578, 0, %p86;
	add.s32 	%r580, %r577, %r579;
	setp.gt.s32 	%p87, %r120, 224;
	ld.shared.u32 	%r581, [_ZZN3cub18CUB_300001_SM_10006detail6reduce28DeviceReduceSingleTileKernelINS2_10policy_hubIiyN4cuda3std3__44plusIiEEE10Policy1000EPiSC_iS9_iiNS7_10__identityEEEvT0_T1_T2_T3_T4_T6_E12temp_storage+36];
	selp.b32 	%r582, %r581, 0, %p87;
	add.s32 	%r686, %r580, %r582;
	bra.uni 	$L__BB9_72;
$L__BB9_22:
	mov.u32 	%r26, %tid.x;
	shl.b32 	%r377, %r26, 2;
	mul.wide.u32 	%rd86, %r377, 4;
	add.s64 	%rd76, %rd16, %rd86;
	// begin inline asm
	ld.global.nc.v2.u64 {%rd74, %rd75}, [%rd76];
	// end inline asm
	mov.b64 	{%r378, %r379}, %rd75;
	mov.b64 	{%r380, %r381}, %rd74;
	add.s64 	%rd79, %rd76, 4096;
	// begin inline asm
	ld.global.nc.v2.u64 {%rd77, %rd78}, [%rd79];
	// end inline asm
	mov.b64 	{%r382, %r383}, %rd78;
	mov.b64 	{%r384, %r385}, %rd77;
	add.s64 	%rd82, %rd76, 8192;
	// begin inline asm
	ld.global.nc.v2.u64 {%rd80, %rd81}, [%rd82];
	// end inline asm
	mov.b64 	{%r386, %r387}, %rd81;
	mov.b64 	{%r388, %r389}, %rd80;
	add.s64 	%rd85, %rd76, 12288;
	// begin inline asm
	ld.global.nc.v2.u64 {%rd83, %rd84}, [%rd85];
	// end inline asm
	mov.b64 	{%r390, %r391}, %rd84;
	mov.b64 	{%r392, %r393}, %rd83;
	add.s32 	%r394, %r381, %r380;
	add.s32 	%r395, %r378, %r394;
	add.s32 	%r396, %r379, %r395;
	add.s32 	%r397, %r384, %r396;
	add.s32 	%r398, %r385, %r397;
	add.s32 	%r399, %r382, %r398;
	add.s32 	%r400, %r383, %r399;
	add.s32 	%r401, %r388, %r400;
	add.s32 	%r402, %r389, %r401;
	add.s32 	%r403, %r386, %r402;
	add.s32 	%r404, %r387, %r403;
	add.s32 	%r405, %r392, %r404;
	add.s32 	%r406, %r393, %r405;
	add.s32 	%r407, %r390, %r406;
	add.s32 	%r659, %r391, %r407;
	setp.lt.u32 	%p50, %r120, 8192;
	mov.b32 	%r648, 4096;
	@%p50 bra 	$L__BB9_26;
	add.s32 	%r28, %r120, -4096;
	mov.b32 	%r648, 4096;
$L__BB9_24:
	mul.wide.s32 	%rd99, %r648, 4;
	add.s64 	%rd89, %rd76, %rd99;
	// begin inline asm
	ld.global.nc.v2.u64 {%rd87, %rd88}, [%rd89];
	// end inline asm
	mov.b64 	{%r409, %r410}, %rd88;
	mov.b64 	{%r411, %r412}, %rd87;
	add.s64 	%rd92, %rd89, 4096;
	// begin inline asm
	ld.global.nc.v2.u64 {%rd90, %rd91}, [%rd92];
	// end inline asm
	mov.b64 	{%r413, %r414}, %rd91;
	mov.b64 	{%r415, %r416}, %rd90;
	add.s64 	%rd95, %rd89, 8192;
	// begin inline asm
	ld.global.nc.v2.u64 {%rd93, %rd94}, [%rd95];
	// end inline asm
	mov.b64 	{%r417, %r418}, %rd94;
	mov.b64 	{%r419, %r420}, %rd93;
	add.s64 	%rd98, %rd89, 12288;
	// begin inline asm
	ld.global.nc.v2.u64 {%rd96, %rd97}, [%rd98];
	// end inline asm
	mov.b64 	{%r421, %r422}, %rd97;
	mov.b64 	{%r423, %r424}, %rd96;
	add.s32 	%r425, %r411, %r659;
	add.s32 	%r426, %r412, %r425;
	add.s32 	%r427, %r409, %r426;
	add.s32 	%r428, %r410, %r427;
	add.s32 	%r429, %r415, %r428;
	add.s32 	%r430, %r416, %r429;
	add.s32 	%r431, %r413, %r430;
	add.s32 	%r432, %r414, %r431;
	add.s32 	%r433, %r419, %r432;
	add.s32 	%r434, %r420, %r433;
	add.s32 	%r435, %r417, %r434;
	add.s32 	%r436, %r418, %r435;
	add.s32 	%r437, %r423, %r436;
	add.s32 	%r438, %r424, %r437;
	add.s32 	%r439, %r421, %r438;
	add.s32 	%r659, %r422, %r439;
	sub.s32 	%r440, %r120, %r648;
	setp.lt.s32 	%p51, %r440, 4096;
	@%p51 bra 	$L__BB9_34;
	add.s32 	%r648, %r648, 4096;
	setp.le.s32 	%p52, %r648, %r28;
	@%p52 bra 	$L__BB9_24;
$L__BB9_26:
	setp.le.s32 	%p53, %r120, %r648;
	@%p53 bra 	$L__BB9_34;
	sub.s32 	%r35, %r120, %r648;
	setp.ge.s32 	%p54, %r26, %r35;
	@%p54 bra 	$L__BB9_34;
	not.b32 	%r442, %r26;
	add.s32 	%r443, %r120, %r442;
	sub.s32 	%r36, %r443, %r648;
	and.b32  	%r444, %r36, 768;
	setp.eq.s32 	%p55, %r444, 768;
	mov.u32 	%r653, %r26;
	@%p55 bra 	$L__BB9_31;
	add.s32 	%r650, %r26, %r648;
	shr.u32 	%r445, %r36, 8;
	add.s32 	%r446, %r445, 1;
	and.b32  	%r447, %r446, 3;
	neg.s32 	%r649, %r447;
	mov.u32 	%r653, %r26;
$L__BB9_30:
	.pragma "nounroll";
	mul.wide.u32 	%rd101, %r650, 4;
	add.s64 	%rd100, %rd16, %rd101;
	// begin inline asm
	ld.global.nc.u32 %r448, [%rd100];
	// end inline asm
	add.s32 	%r659, %r448, %r659;
	add.s32 	%r653, %r653, 256;
	add.s32 	%r650, %r650, 256;
	add.s32 	%r649, %r649, 1;
	setp.ne.s32 	%p56, %r649, 0;
	@%p56 bra 	$L__BB9_30;
$L__BB9_31:
	setp.lt.u32 	%p57, %r36, 768;
	@%p57 bra 	$L__BB9_34;
	cvt.u64.u32 	%rd102, %r653;
	cvt.u64.u32 	%rd103, %r648;
	add.s64 	%rd104, %rd102, %rd103;
	shl.b64 	%rd105, %rd104, 2;
	add.s64 	%rd106, %rd105, %rd16;
	add.s64 	%rd122, %rd106, 2048;
	add.s32 	%r656, %r653, %r648;
$L__BB9_33:
	mul.wide.u32 	%rd111, %r656, 4;
	add.s64 	%rd107, %rd16, %rd111;
	// begin inline asm
	ld.global.nc.u32 %r449, [%rd107];
	// end inline asm
	add.s32 	%r453, %r449, %r659;
	add.s64 	%rd108, %rd122, -1024;
	// begin inline asm
	ld.global.nc.u32 %r450, [%rd108];
	// end inline asm
	add.s32 	%r454, %r450, %r453;
	// begin inline asm
	ld.global.nc.u32 %r451, [%rd122];
	// end inline asm
	add.s32 	%r455, %r451, %r454;
	add.s64 	%rd110, %rd122, 1024;
	// begin inline asm
	ld.global.nc.u32 %r452, [%rd110];
	// end inline asm
	add.s32 	%r659, %r452, %r455;
	add.s32 	%r653, %r653, 1024;
	add.s64 	%rd122, %rd122, 4096;
	add.s32 	%r656, %r656, 1024;
	setp.lt.s32 	%p58, %r653, %r35;
	@%p58 bra 	$L__BB9_33;
$L__BB9_34:
	// begin inline asm
	mov.u32 %r456, %laneid;
	// end inline asm
	mov.b32 	%r459, 1;
	mov.b32 	%r480, 31;
	mov.b32 	%r481, -1;
	// begin inline asm
	shfl.sync.down.b32 %r457, %r659, %r459, %r480, %r481;
	// end inline asm
	setp.gt.s32 	%p59, %r456, 30;
	selp.b32 	%r482, 0, %r457, %p59;
	add.s32 	%r463, %r482, %r659;
	mov.b32 	%r464, 2;
	// begin inline asm
	shfl.sync.down.b32 %r462, %r463, %r464, %r480, %r481;
	// end inline asm
	setp.gt.s32 	%p60, %r456, 29;
	selp.b32 	%r483, 0, %r462, %p60;
	add.s32 	%r468, %r463, %r483;
	mov.b32 	%r469, 4;
	// begin inline asm
	shfl.sync.down.b32 %r467, %r468, %r469, %r480, %r481;
	// end inline asm
	setp.gt.s32 	%p61, %r456, 27;
	selp.b32 	%r484, 0, %r467, %p61;
	add.s32 	%r473, %r468, %r484;
	mov.b32 	%r474, 8;
	// begin inline asm
	shfl.sync.down.b32 %r472, %r473, %r474, %r480, %r481;
	// end inline asm
	setp.gt.s32 	%p62, %r456, 23;
	selp.b32 	%r485, 0, %r472, %p62;
	add.s32 	%r478, %r473, %r485;
	mov.b32 	%r479, 16;
	// begin inline asm
	shfl.sync.down.b32 %r477, %r478, %r479, %r480, %r481;
	// end inline asm
	setp.gt.s32 	%p63, %r456, 15;
	selp.b32 	%r486, 0, %r477, %p63;
	add.s32 	%r686, %r478, %r486;
	setp.ne.s32 	%p64, %r456, 0;
	@%p64 bra 	$L__BB9_36;
	shr.u32 	%r487, %r26, 3;
	and.b32  	%r488, %r487, 124;
	mov.u32 	%r489, _ZZN3cub18CUB_300001_SM_10006detail6reduce28DeviceReduceSingleTileKernelINS2_10policy_hubIiyN4cuda3std3__44plusIiEEE10Policy1000EPiSC_iS9_iiNS7_10__identityEEEvT0_T1_T2_T3_T4_T6_E12temp_storage;
	add.s32 	%r490, %r489, %r488;
	st.shared.u32 	[%r490+8], %r686;
$L__BB9_36:
	bar.sync 	0;
	setp.ne.s32 	%p65, %r26, 0;
	@%p65 bra 	$L__BB9_72;
	ld.shared.u32 	%r491, [_ZZN3cub18CUB_300001_SM_10006detail6reduce28DeviceReduceSingleTileKernelINS2_10policy_hubIiyN4cuda3std3__44plusIiEEE10Policy1000EPiSC_iS9_iiNS7_10__identityEEEvT0_T1_T2_T3_T4_T6_E12temp_storage+12];
	add.s32 	%r492, %r491, %r686;
	ld.shared.u32 	%r493, [_ZZN3cub18CUB_300001_SM_10006detail6reduce28DeviceReduceSingleTileKernelINS2_10policy_hubIiyN4cuda3std3__44plusIiEEE10Policy1000EPiSC_iS9_iiNS7_10__identityEEEvT0_T1_T2_T3_T4_T6_E12temp_storage+16];
	add.s32 	%r494, %r492, %r493;
	ld.shared.u32 	%r495, [_ZZN3cub18CUB_300001_SM_10006detail6reduce28DeviceReduceSingleTileKernelINS2_10policy_hubIiyN4cuda3std3__44plusIiEEE10Policy1000EPiSC_iS9_iiNS7_10__identityEEEvT0_T1_T2_T3_T4_T6_E12temp_storage+20];
	add.s32 	%r496, %r494, %r495;
	ld.shared.u32 	%r497, [_ZZN3cub18CUB_300001_SM_10006detail6reduce28DeviceReduceSingleTileKernelINS2_10policy_hubIiyN4cuda3std3__44plusIiEEE10Policy1000EPiSC_iS9_iiNS7_10__identityEEEvT0_T1_T2_T3_T4_T6_E12temp_storage+24];
	add.s32 	%r498, %r496, %r497;
	ld.shared.u32 	%r499, [_ZZN3cub18CUB_300001_SM_10006detail6reduce28DeviceReduceSingleTileKernelINS2_10policy_hubIiyN4cuda3std3__44plusIiEEE10Policy1000EPiSC_iS9_iiNS7_10__identityEEEvT0_T1_T2_T3_T4_T6_E12temp_storage+28];
	add.s32 	%r500, %r498, %r499;
	ld.shared.u32 	%r501, [_ZZN3cub18CUB_300001_SM_10006detail6reduce28DeviceReduceSingleTileKernelINS2_10policy_hubIiyN4cuda3std3__44plusIiEEE10Policy1000EPiSC_iS9_iiNS7_10__identityEEEvT0_T1_T2_T3_T4_T6_E12temp_storage+32];
	add.s32 	%r502, %r500, %r501;
	ld.shared.u32 	%r503, [_ZZN3cub18CUB_300001_SM_10006detail6reduce28DeviceReduceSingleTileKernelINS2_10policy_hubIiyN4cuda3std3__44plusIiEEE10Policy1000EPiSC_iS9_iiNS7_10__identityEEEvT0_T1_T2_T3_T4_T6_E12temp_storage+36];
	add.s32 	%r686, %r502, %r503;
	bra.uni 	$L__BB9_72;
$L__BB9_38:
	setp.gt.s32 	%p3, %r120, 4095;
	@%p3 bra 	$L__BB9_56;
	mov.u32 	%r60, %tid.x;
	setp.ge.s32 	%p20, %r60, %r120;
	mov.b32 	%r670, 0;
	mov.u32 	%r665, %r60;
	@%p20 bra 	$L__BB9_41;
	mul.wide.u32 	%rd66, %r60, 4;
	add.s64 	%rd65, %rd16, %rd66;
	// begin inline asm
	ld.global.nc.u32 %r670, [%rd65];
	// end inline asm
	add.s32 	%r665, %r60, 256;
$L__BB9_41:
	setp.ge.s32 	%p21, %r665, %r120;
	@%p21 bra 	$L__BB9_47;
	not.b32 	%r252, %r665;
	add.s32 	%r65, %r120, %r252;
	and.b32  	%r253, %r65, 768;
	setp.eq.s32 	%p22, %r253, 768;
	@%p22 bra 	$L__BB9_45;
	mul.wide.u32 	%rd67, %r665, 4;
	add.s64 	%rd123, %rd16, %rd67;
	shr.u32 	%r254, %r65, 8;
	add.s32 	%r255, %r254, 1;
	and.b32  	%r256, %r255, 3;
	neg.s32 	%r662, %r256;
$L__BB9_44:
	.pragma "nounroll";
	// begin inline asm
	ld.global.nc.u32 %r257, [%rd123];
	// end inline asm
	add.s32 	%r670, %r257, %r670;
	add.s32 	%r665, %r665, 256;
	add.s64 	%rd123, %rd123, 1024;
	add.s32 	%r662, %r662, 1;
	setp.ne.s32 	%p23, %r662, 0;
	@%p23 bra 	$L__BB9_44;
$L__BB9_45:
	setp.lt.u32 	%p24, %r65, 768;
	@%p24 bra 	$L__BB9_47;
$L__BB9_46:
	mul.wide.s32 	%rd73, %r665, 4;
	add.s64 	%rd69, %rd16, %rd73;
	// begin inline asm
	ld.global.nc.u32 %r258, [%rd69];
	// end inline asm
	add.s32 	%r262, %r258, %r670;
	add.s64 	%rd70, %rd69, 1024;
	// begin inline asm
	ld.global.nc.u32 %r259, [%rd70];
	// end inline asm
	add.s32 	%r263, %r259, %r262;
	add.s64 	%rd71, %rd69, 2048;
	// begin inline asm
	ld.global.nc.u32 %r260, [%rd71];
	// end inline asm
	add.s32 	%r264, %r260, %r263;
	add.s64 	%rd72, %rd69, 3072;
	// begin inline asm
	ld.global.nc.u32 %r261, [%rd72];
	// end inline asm
	add.s32 	%r670, %r261, %r264;
	add.s32 	%r665, %r665, 1024;
	setp.lt.s32 	%p25, %r665, %r120;
	@%p25 bra 	$L__BB9_46;
$L__BB9_47:
	setp.lt.s32 	%p26, %r120, 256;
	@%p26 bra 	$L__BB9_52;
	// begin inline asm
	mov.u32 %r328, %laneid;
	// end inline asm
	mov.b32 	%r331, 1;
	mov.b32 	%r352, 31;
	mov.b32 	%r353, -1;
	// begin inline asm
	shfl.sync.down.b32 %r329, %r670, %r331, %r352, %r353;
	// end inline asm
	setp.gt.s32 	%p42, %r328, 30;
	selp.b32 	%r354, 0, %r329, %p42;
	add.s32 	%r335, %r354, %r670;
	mov.b32 	%r336, 2;
	// begin inline asm
	shfl.sync.down.b32 %r334, %r335, %r336, %r352, %r353;
	// end inline asm
	setp.gt.s32 	%p43, %r328, 29;
	selp.b32 	%r355, 0, %r334, %p43;
	add.s32 	%r340, %r335, %r355;
	mov.b32 	%r341, 4;
	// begin inline asm
	shfl.sync.down.b32 %r339, %r340, %r341, %r352, %r353;
	// end inline asm
	setp.gt.s32 	%p44, %r328, 27;
	selp.b32 	%r356, 0, %r339, %p44;
	add.s32 	%r345, %r340, %r356;
	mov.b32 	%r346, 8;
	// begin inline asm
	shfl.sync.down.b32 %r344, %r345, %r346, %r352, %r353;
	// end inline asm
	setp.gt.s32 	%p45, %r328, 23;
	selp.b32 	%r357, 0, %r344, %p45;
	add.s32 	%r350, %r345, %r357;
	mov.b32 	%r351, 16;
	// begin inline asm
	shfl.sync.down.b32 %r349, %r350, %r351, %r352, %r353;
	// end inline asm
	setp.gt.s32 	%p46, %r328, 15;
	selp.b32 	%r358, 0, %r349, %p46;
	add.s32 	%r686, %r350, %r358;
	setp.ne.s32 	%p47, %r328, 0;
	@%p47 bra 	$L__BB9_50;
	shr.u32 	%r359, %r60, 3;
	and.b32  	%r360, %r359, 124;
	mov.u32 	%r361, _ZZN3cub18CUB_300001_SM_10006detail6reduce28DeviceReduceSingleTileKernelINS2_10policy_hubIiyN4cuda3std3__44plusIiEEE10Policy1000EPiSC_iS9_iiNS7_10__identityEEEvT0_T1_T2_T3_T4_T6_E12temp_storage;
	add.s32 	%r362, %r361, %r360;
	st.shared.u32 	[%r362+8], %r686;
$L__BB9_50:
	bar.sync 	0;
	setp.ne.s32 	%p48, %r60, 0;
	@%p48 bra 	$L__BB9_72;
	ld.shared.u32 	%r363, [_ZZN3cub18CUB_300001_SM_10006detail6reduce28DeviceReduceSingleTileKernelINS2_10policy_hubIiyN4cuda3std3__44plusIiEEE10Policy1000EPiSC_iS9_iiNS7_10__identityEEEvT0_T1_T2_T3_T4_T6_E12temp_storage+12];
	add.s32 	%r364, %r363, %r686;
	ld.shared.u32 	%r365, [_ZZN3cub18CUB_300001_SM_10006detail6reduce28DeviceReduceSingleTileKernelINS2_10policy_hubIiyN4cuda3std3__44plusIiEEE10Policy1000EPiSC_iS9_iiNS7_10__identityEEEvT0_T1_T2_T3_T4_T6_E12temp_storage+16];
	add.s32 	%r366, %r364, %r365;
	ld.shared.u32 	%r367, [_ZZN3cub18CUB_300001_SM_10006detail6reduce28DeviceReduceSingleTileKernelINS2_10policy_hubIiyN4cuda3std3__44plusIiEEE10Policy1000EPiSC_iS9_iiNS7_10__identityEEEvT0_T1_T2_T3_T4_T6_E12temp_storage+20];
	add.s32 	%r368, %r366, %r367;
	ld.shared.u32 	%r369, [_ZZN3cub18CUB_300001_SM_10006detail6reduce28DeviceReduceSingleTileKernelINS2_10policy_hubIiyN4cuda3std3__44plusIiEEE10Policy1000EPiSC_iS9_iiNS7_10__identityEEEvT0_T1_T2_T3_T4_T6_E12temp_storage+24];
	add.s32 	%r370, %r368, %r369;
	ld.shared.u32 	%r371, [_ZZN3cub18CUB_300001_SM_10006detail6reduce28DeviceReduceSingleTileKernelINS2_10policy_hubIiyN4cuda3std3__44plusIiEEE10Policy1000EPiSC_iS9_iiNS7_10__identityEEEvT0_T1_T2_T3_T4_T6_E12temp_storage+28];
	add.s32 	%r372, %r370, %r371;
	ld.shared.u32 	%r373, [_ZZN3cub18CUB_300001_SM_10006detail6reduce28DeviceReduceSingleTileKernelINS2_10policy_hubIiyN4cuda3std3__44plusIiEEE10Policy1000EPiSC_iS9_iiNS7_10__identityEEEvT0_T1_T2_T3_T4_T6_E12temp_storage+32];
	add.s32 	%r374, %r372, %r373;
	ld.shared.u32 	%r375, [_ZZN3cub18CUB_300001_SM_10006detail6reduce28DeviceReduceSingleTileKernelINS2_10policy_hubIiyN4cuda3std3__44plusIiEEE10Policy1000EPiSC_iS9_iiNS7_10__identityEEEvT0_T1_T2_T3_T4_T6_E12temp_storage+36];
	add.s32 	%r686, %r374, %r375;
	bra.uni 	$L__BB9_72;
$L__BB9_52:
	// begin inline asm
	mov.u32 %r265, %laneid;
	// end inline asm
	and.b32  	%r291, %r60, 992;
	add.s32 	%r292, %r291, 32;
	setp.gt.s32 	%p27, %r292, %r120;
	not.b32 	%r293, %r291;
	add.s32 	%r294, %r120, %r293;
	selp.b32 	%r289, %r294, 31, %p27;
	mov.b32 	%r268, 1;
	mov.b32 	%r290, -1;
	// begin inline asm
	shfl.sync.down.b32 %r266, %r670, %r268, %r289, %r290;
	// end inline asm
	setp.lt.s32 	%p28, %r265, %r289;
	selp.b32 	%r295, %r266, 0, %p28;
	add.s32 	%r272, %r295, %r670;
	mov.b32 	%r273, 2;
	// begin inline asm
	shfl.sync.down.b32 %r271, %r272, %r273, %r289, %r290;
	// end inline asm
	add.s32 	%r296, %r265, 2;
	setp.gt.s32 	%p29, %r296, %r289;
	selp.b32 	%r297, 0, %r271, %p29;
	add.s32 	%r277, %r272, %r297;
	mov.b32 	%r278, 4;
	// begin inline asm
	shfl.sync.down.b32 %r276, %r277, %r278, %r289, %r290;
	// end inline asm
	add.s32 	%r298, %r265, 4;
	setp.gt.s32 	%p30, %r298, %r289;
	selp.b32 	%r299, 0, %r276, %p30;
	add.s32 	%r282, %r277, %r299;
	mov.b32 	%r283, 8;
	// begin inline asm
	shfl.sync.down.b32 %r281, %r282, %r283, %r289, %r290;
	// end inline asm
	add.s32 	%r300, %r265, 8;
	setp.gt.s32 	%p31, %r300, %r289;
	selp.b32 	%r301, 0, %r281, %p31;
	add.s32 	%r287, %r282, %r301;
	mov.b32 	%r288, 16;
	// begin inline asm
	shfl.sync.down.b32 %r286, %r287, %r288, %r289, %r290;
	// end inline asm
	add.s32 	%r302, %r265, 16;
	setp.gt.s32 	%p32, %r302, %r289;
	selp.b32 	%r303, 0, %r286, %p32;
	add.s32 	%r686, %r287, %r303;
	setp.ne.s32 	%p33, %r265, 0;
	@%p33 bra 	$L__BB9_54;
	shr.u32 	%r304, %r60, 3;
	and.b32  	%r305, %r304, 124;
	mov.u32 	%r306, _ZZN3cub18CUB_300001_SM_10006detail6reduce28DeviceReduceSingleTileKernelINS2_10policy_hubIiyN4cuda3std3__44plusIiEEE10Policy1000EPiSC_iS9_iiNS7_10__identityEEEvT0_T1_T2_T3_T4_T6_E12temp_storage;
	add.s32 	%r307, %r306, %r305;
	st.shared.u32 	[%r307+8], %r686;
$L__BB9_54:
	bar.sync 	0;
	setp.ne.s32 	%p34, %r60, 0;
	@%p34 bra 	$L__BB9_72;
	setp.gt.s32 	%p35, %r120, 32;
	ld.shared.u32 	%r308, [_ZZN3cub18CUB_300001_SM_10006detail6reduce28DeviceReduceSingleTileKernelINS2_10policy_hubIiyN4cuda3std3__44plusIiEEE10Policy1000EPiSC_iS9_iiNS7_10__identityEEEvT0_T1_T2_T3_T4_T6_E12temp_storage+12];
	selp.b32 	%r309, %r308, 0, %p35;
	add.s32 	%r310, %r309, %r686;
	setp.gt.s32 	%p36, %r120, 64;
	ld.shared.u32 	%r311, [_ZZN3cub18CUB_300001_SM_10006detail6reduce28DeviceReduceSingleTileKernelINS2_10policy_hubIiyN4cuda3std3__44plusIiEEE10Policy1000EPiSC_iS9_iiNS7_10__identityEEEvT0_T1_T2_T3_T4_T6_E12temp_storage+16];
	selp.b32 	%r312, %r311, 0, %p36;
	add.s32 	%r313, %r310, %r312;
	setp.gt.s32 	%p37, %r120, 96;
	ld.shared.u32 	%r314, [_ZZN3cub18CUB_300001_SM_10006detail6reduce28DeviceReduceSingleTileKernelINS2_10policy_hubIiyN4cuda3std3__44plusIiEEE10Policy1000EPiSC_iS9_iiNS7_10__identityEEEvT0_T1_T2_T3_T4_T6_E12temp_storage+20];
	selp.b32 	%r315, %r314, 0, %p37;
	add.s32 	%r316, %r313, %r315;
	setp.gt.s32 	%p38, %r120, 128;
	ld.shared.u32 	%r317, [_ZZN3cub18CUB_300001_SM_10006detail6reduce28DeviceReduceSingleTileKernelINS2_10policy_hubIiyN4cuda3std3__44plusIiEEE10Policy1000EPiSC_iS9_iiNS7_10__identityEEEvT0_T1_T2_T3_T4_T6_E12temp_storage+24];
	selp.b32 	%r318, %r317, 0, %p38;
	add.s32 	%r319, %r316, %r318;
	setp.gt.s32 	%p39, %r120, 160;
	ld.shared.u32 	%r320, [_ZZN3cub18CUB_300001_SM_10006detail6reduce28DeviceReduceSingleTileKernelINS2_10policy_hubIiyN4cuda3std3__44plusIiEEE10Policy1000EPiSC_iS9_iiNS7_10__identityEEEvT0_T1_T2_T3_T4_T6_E12temp_storage+28];
	selp.b32 	%r321, %r320, 0, %p39;
	add.s32 	%r322, %r319, %r321;
	setp.gt.s32 	%p40, %r120, 192;
	ld.shared.u32 	%r323, [_ZZN3cub18CUB_300001_SM_10006detail6reduce28DeviceReduceSingleTileKernelINS2_10policy_hubIiyN4cuda3std3__44plusIiEEE10Policy1000EPiSC_iS9_iiNS7_10__identityEEEvT0_T1_T2_T3_T4_T6_E12temp_storage+32];
	selp.b32 	%r324, %r323, 0, %p40;
	add.s32 	%r325, %r322, %r324;
	setp.gt.s32 	%p41, %r120, 224;
	ld.shared.u32 	%r326, [_ZZN3cub18CUB_300001_SM_10006detail6reduce28DeviceReduceSingleTileKernelINS2_10policy_hubIiyN4cuda3std3__44plusIiEEE10Policy1000EPiSC_iS9_iiNS7_10__identityEEEvT0_T1_T2_T3_T4_T6_E12temp_storage+36];
	selp.b32 	%r327, %r326, 0, %p41;
	add.s32 	%r686, %r325, %r327;
	bra.uni 	$L__BB9_72;
$L__BB9_56:
	mov.u32 	%r85, %tid.x;
	mul.wide.u32 	%rd35, %r85, 4;
	add.s64 	%rd19, %rd16, %rd35;
	// begin inline asm
	ld.global.nc.u32 %r122, [%rd19];
	// end inline asm
	add.s64 	%rd20, %rd19, 1024;
	// begin inline asm
	ld.global.nc.u32 %r123, [%rd20];
	// end inline asm
	add.s64 	%rd21, %rd19, 2048;
	// begin inline asm
	ld.global.nc.u32 %r124, [%rd21];
	// end inline asm
	add.s64 	%rd22, %rd19, 3072;
	// begin inline asm
	ld.global.nc.u32 %r125, [%rd22];
	// end inline asm
	add.s64 	%rd23, %rd19, 4096;
	// begin inline asm
	ld.global.nc.u32 %r126, [%rd23];
	// end inline asm
	add.s64 	%rd24, %rd19, 5120;
	// begin inline asm
	ld.global.nc.u32 %r127, [%rd24];
	// end inline asm
	add.s64 	%rd25, %rd19, 6144;
	// begin inline asm
	ld.global.nc.u32 %r128, [%rd25];
	// end inline asm
	add.s64 	%rd26, %rd19, 7168;
	// begin inline asm
	ld.global.nc.u32 %r129, [%rd26];
	// end inline asm
	add.s64 	%rd27, %rd19, 8192;
	// begin inline asm
	ld.global.nc.u32 %r130, [%rd27];
	// end inline asm
	add.s64 	%rd28, %rd19, 9216;
	// begin inline asm
	ld.global.nc.u32 %r131, [%rd28];
	// end inline asm
	add.s64 	%rd29, %rd19, 10240;
	// begin inline asm
	ld.global.nc.u32 %r132, [%rd29];
	// end inline asm
	add.s64 	%rd30, %rd19, 11264;
	// begin inline asm
	ld.global.nc.u32 %r133, [%rd30];
	// end inline asm
	add.s64 	%rd31, %rd19, 12288;
	// begin inline asm
	ld.global.nc.u32 %r134, [%rd31];
	// end inline asm
	add.s64 	%rd32, %rd19, 13312;
	// begin inline asm
	ld.global.nc.u32 %r135, [%rd32];
	// end inline asm
	add.s64 	%rd33, %rd19, 14336;
	// begin inline asm
	ld.global.nc.u32 %r136, [%rd33];
	// end inline asm
	add.s64 	%rd34, %rd19, 15360;
	// begin inline asm
	ld.global.nc.u32 %r137, [%rd34];
	// end inline asm
	add.s32 	%r139, %r123, %r122;
	add.s32 	%r140, %r124, %r139;
	add.s32 	%r141, %r125, %r140;
	add.s32 	%r142, %r126, %r141;
	add.s32 	%r143, %r127, %r142;
	add.s32 	%r144, %r128, %r143;
	add.s32 	%r145, %r129, %r144;
	add.s32 	%r146, %r130, %r145;
	add.s32 	%r147, %r131, %r146;
	add.s32 	%r148, %r132, %r147;
	add.s32 	%r149, %r133, %r148;
	add.s32 	%r150, %r134, %r149;
	add.s32 	%r151, %r135, %r150;
	add.s32 	%r152, %r136, %r151;
	add.s32 	%r685, %r137, %r152;
	setp.lt.u32 	%p4, %r120, 8192;
	mov.b32 	%r674, 4096;
	@%p4 bra 	$L__BB9_60;
	add.s32 	%r87, %r120, -4096;
	mov.b32 	%r674, 4096;
$L__BB9_58:
	mul.wide.s32 	%rd52, %r674, 4;
	add.s64 	%rd36, %rd19, %rd52;
	// begin inline asm
	ld.global.nc.u32 %r154, [%rd36];
	// end inline asm
	add.s64 	%rd37, %rd36, 1024;
	// begin inline asm
	ld.global.nc.u32 %r155, [%rd37];
	// end inline asm
	add.s64 	%rd38, %rd36, 2048;
	// begin inline asm
	ld.global.nc.u32 %r156, [%rd38];
	// end inline asm
	add.s64 	%rd39, %rd36, 3072;
	// begin inline asm
	ld.global.nc.u32 %r157, [%rd39];
	// end inline asm
	add.s64 	%rd40, %rd36, 4096;
	// begin inline asm
	ld.global.nc.u32 %r158, [%rd40];
	// end inline asm
	add.s64 	%rd41, %rd36, 5120;
	// begin inline asm
	ld.global.nc.u32 %r159, [%rd41];
	// end inline asm
	add.s64 	%rd42, %rd36, 6144;
	// begin inline asm
	ld.global.nc.u32 %r160, [%rd42];
	// end inline asm
	add.s64 	%rd43, %rd36, 7168;
	// begin inline asm
	ld.global.nc.u32 %r161, [%rd43];
	// end inline asm
	add.s64 	%rd44, %rd36, 8192;
	// begin inline asm
	ld.global.nc.u32 %r162, [%rd44];
	// end inline asm
	add.s64 	%rd45, %rd36, 9216;
	// begin inline asm
	ld.global.nc.u32 %r163, [%rd45];
	// end inline asm
	add.s64 	%rd46, %rd36, 10240;
	// begin inline asm
	ld.global.nc.u32 %r164, [%rd46];
	// end inline asm
	add.s64 	%rd47, %rd36, 11264;
	// begin inline asm
	ld.global.nc.u32 %r165, [%rd47];
	// end inline asm
	add.s64 	%rd48, %rd36, 12288;
	// begin inline asm
	ld.global.nc.u32 %r166, [%rd48];
	// end inline asm
	add.s64 	%rd49, %rd36, 13312;
	// begin inline asm
	ld.global.nc.u32 %r167, [%rd49];
	// end inline asm
	add.s64 	%rd50, %rd36, 14336;
	// begin inline asm
	ld.global.nc.u32 %r168, [%rd50];
	// end inline asm
	add.s64 	%rd51, %rd36, 15360;
	// begin inline asm
	ld.global.nc.u32 %r169, [%rd51];
	// end inline asm
	add.s32 	%r170, %r154, %r685;
	add.s32 	%r171, %r155, %r170;
	add.s32 	%r172, %r156, %r171;
	add.s32 	%r173, %r157, %r172;
	add.s32 	%r174, %r158, %r173;
	add.s32 	%r175, %r159, %r174;
	add.s32 	%r176, %r160, %r175;
	add.s32 	%r177, %r161, %r176;
	add.s32 	%r178, %r162, %r177;
	add.s32 	%r179, %r163, %r178;
	add.s32 	%r180, %r164, %r179;
	add.s32 	%r181, %r165, %r180;
	add.s32 	%r182, %r166, %r181;
	add.s32 	%r183, %r167, %r182;
	add.s32 	%r184, %r168, %r183;
	add.s32 	%r685, %r169, %r184;
	sub.s32 	%r185, %r120, %r674;
	setp.lt.s32 	%p5, %r185, 4096;
	@%p5 bra 	$L__BB9_68;
	add.s32 	%r674, %r674, 4096;
	setp.le.s32 	%p6, %r674, %r87;
	@%p6 bra 	$L__BB9_58;
$L__BB9_60:
	setp.le.s32 	%p7, %r120, %r674;
	@%p7 bra 	$L__BB9_68;
	sub.s32 	%r94, %r120, %r674;
	setp.ge.s32 	%p8, %r85, %r94;
	@%p8 bra 	$L__BB9_68;
	not.b32 	%r187, %r85;
	add.s32 	%r188, %r120, %r187;
	sub.s32 	%r95, %r188, %r674;
	and.b32  	%r189, %r95, 768;
	setp.eq.s32 	%p9, %r189, 768;
	mov.u32 	%r679, %r85;
	@%p9 bra 	$L__BB9_65;
	add.s32 	%r676, %r85, %r674;
	shr.u32 	%r190, %r95, 8;
	add.s32 	%r191, %r190, 1;
	and.b32  	%r192, %r191, 3;
	neg.s32 	%r675, %r192;
	mov.u32 	%r679, %r85;
$L__BB9_64:
	.pragma "nounroll";
	mul.wide.u32 	%rd54, %r676, 4;
	add.s64 	%rd53, %rd16, %rd54;
	// begin inline asm
	ld.global.nc.u32 %r193, [%rd53];
	// end inline asm
	add.s32 	%r685, %r193, %r685;
	add.s32 	%r679, %r679, 256;
	add.s32 	%r676, %r676, 256;
	add.s32 	%r675, %r675, 1;
	setp.ne.s32 	%p10, %r675, 0;
	@%p10 bra 	$L__BB9_64;
$L__BB9_65:
	setp.lt.u32 	%p11, %r95, 768;
	@%p11 bra 	$L__BB9_68;
	cvt.u64.u32 	%rd55, %r679;
	cvt.u64.u32 	%rd56, %r674;
	add.s64 	%rd57, %rd55, %rd56;
	shl.b64 	%rd58, %rd57, 2;
	add.s64 	%rd59, %rd58, %rd16;
	add.s64 	%rd124, %rd59, 2048;
	add.s32 	%r682, %r679, %r674;
$L__BB9_67:
	mul.wide.u32 	%rd64, %r682, 4;
	add.s64 	%rd60, %rd16, %rd64;
	// begin inline asm
	ld.global.nc.u32 %r194, [%rd60];
	// end inline asm
	add.s32 	%r198, %r194, %r685;
	add.s64 	%rd61, %rd124, -1024;
	// begin inline asm
	ld.global.nc.u32 %r195, [%rd61];
	// end inline asm
	add.s32 	%r199, %r195, %r198;
	// begin inline asm
	ld.global.nc.u32 %r196, [%rd124];
	// end inline asm
	add.s32 	%r200, %r196, %r199;
	add.s64 	%rd63, %rd124, 1024;
	// begin inline asm
	ld.global.nc.u32 %r197, [%rd63];
	// end inline asm
	add.s32 	%r685, %r197, %r200;
	add.s32 	%r679, %r679, 1024;
	add.s64 	%rd124, %rd124, 4096;
	add.s32 	%r682, %r682, 1024;
	setp.lt.s32 	%p12, %r679, %r94;
	@%p12 bra 	$L__BB9_67;
$L__BB9_68:
	// begin inline asm
	mov.u32 %r201, %laneid;
	// end inline asm
	mov.b32 	%r204, 1;
	mov.b32 	%r225, 31;
	mov.b32 	%r226, -1;
	// begin inline asm
	shfl.sync.down.b32 %r202, %r685, %r204, %r225, %r226;
	// end inline asm
	setp.gt.s32 	%p13, %r201, 30;
	selp.b32 	%r227, 0, %r202, %p13;
	add.s32 	%r208, %r227, %r685;
	mov.b32 	%r209, 2;
	// begin inline asm
	shfl.sync.down.b32 %r207, %r208, %r209, %r225, %r226;
	// end inline asm
	setp.gt.s32 	%p14, %r201, 29;
	selp.b32 	%r228, 0, %r207, %p14;
	add.s32 	%r213, %r208, %r228;
	mov.b32 	%r214, 4;
	// begin inline asm
	shfl.sync.down.b32 %r212, %r213, %r214, %r225, %r226;
	// end inline asm
	setp.gt.s32 	%p15, %r201, 27;
	selp.b32 	%r229, 0, %r212, %p15;
	add.s32 	%r218, %r213, %r229;
	mov.b32 	%r219, 8;
	// begin inline asm
	shfl.sync.down.b32 %r217, %r218, %r219, %r225, %r226;
	// end inline asm
	setp.gt.s32 	%p16, %r201, 23;
	selp.b32 	%r230, 0, %r217, %p16;
	add.s32 	%r223, %r218, %r230;
	mov.b32 	%r224, 16;
	// begin inline asm
	shfl.sync.down.b32 %r222, %r223, %r224, %r225, %r226;
	// end inline asm
	setp.gt.s32 	%p17, %r201, 15;
	selp.b32 	%r231, 0, %r222, %p17;
	add.s32 	%r686, %r223, %r231;
	setp.ne.s32 	%p18, %r201, 0;
	@%p18 bra 	$L__BB9_70;
	shr.u32 	%r232, %r85, 3;
	and.b32  	%r233, %r232, 124;
	mov.u32 	%r234, _ZZN3cub18CUB_300001_SM_10006detail6reduce28DeviceReduceSingleTileKernelINS2_10policy_hubIiyN4cuda3std3__44plusIiEEE10Policy1000EPiSC_iS9_iiNS7_10__identityEEEvT0_T1_T2_T3_T4_T6_E12temp_storage;
	add.s32 	%r235, %r234, %r233;
	st.shared.u32 	[%r235+8], %r686;
$L__BB9_70:
	bar.sync 	0;
	setp.ne.s32 	%p19, %r85, 0;
	@%p19 bra 	$L__BB9_72;
	ld.shared.u32 	%r236, [_ZZN3cub18CUB_300001_SM_10006detail6reduce28DeviceReduceSingleTileKernelINS2_10policy_hubIiyN4cuda3std3__44plusIiEEE10Policy1000EPiSC_iS9_iiNS7_10__identityEEEvT0_T1_T2_T3_T4_T6_E12temp_storage+12];
	add.s32 	%r237, %r236, %r686;
	ld.shared.u32 	%r238, [_ZZN3cub18CUB_300001_SM_10006detail6reduce28DeviceReduceSingleTileKernelINS2_10policy_hubIiyN4cuda3std3__44plusIiEEE10Policy1000EPiSC_iS9_iiNS7_10__identityEEEvT0_T1_T2_T3_T4_T6_E12temp_storage+16];
	add.s32 	%r239, %r237, %r238;
	ld.shared.u32 	%r240, [_ZZN3cub18CUB_300001_SM_10006detail6reduce28DeviceReduceSingleTileKernelINS2_10policy_hubIiyN4cuda3std3__44plusIiEEE10Policy1000EPiSC_iS9_iiNS7_10__identityEEEvT0_T1_T2_T3_T4_T6_E12temp_storage+20];
	add.s32 	%r241, %r239, %r240;
	ld.shared.u32 	%r242, [_ZZN3cub18CUB_300001_SM_10006detail6reduce28DeviceReduceSingleTileKernelINS2_10policy_hubIiyN4cuda3std3__44plusIiEEE10Policy1000EPiSC_iS9_iiNS7_10__identityEEEvT0_T1_T2_T3_T4_T6_E12temp_storage+24];
	add.s32 	%r243, %r241, %r242;
	ld.shared.u32 	%r244, [_ZZN3cub18CUB_300001_SM_10006detail6reduce28DeviceReduceSingleTileKernelINS2_10policy_hubIiyN4cuda3std3__44plusIiEEE10Policy1000EPiSC_iS9_iiNS7_10__identityEEEvT0_T1_T2_T3_T4_T6_E12temp_storage+28];
	add.s32 	%r245, %r243, %r244;
	ld.shared.u32 	%r246, [_ZZN3cub18CUB_300001_SM_10006detail6reduce28DeviceReduceSingleTileKernelINS2_10policy_hubIiyN4cuda3std3__44plusIiEEE10Policy1000EPiSC_iS9_iiNS7_10__identityEEEvT0_T1_T2_T3_T4_T6_E12temp_storage+32];
	add.s32 	%r247, %r245, %r246;
	ld.shared.u32 	%r248, [_ZZN3cub18CUB_300001_SM_10006detail6reduce28DeviceReduceSingleTileKernelINS2_10policy_hubIiyN4cuda3std3__44plusIiEEE10Policy1000EPiSC_iS9_iiNS7_10__identityEEEvT0_T1_T2_T3_T4_T6_E12temp_storage+36];
	add.s32 	%r686, %r247, %r248;
$L__BB9_72:
	mov.u32 	%r631, %tid.x;
	setp.ne.s32 	%p95, %r631, 0;
	@%p95 bra 	$L__BB9_74;
	add.s32 	%r632, %r686, %r121;
	st.global.u32 	[%rd1], %r632;
$L__BB9_74:
	ret;

}


// ===== COMPILED SASS (sm_100) =====

	.target	sm_100

	.elftype	@"ET_EXEC"


//--------------------- .note.nv.tkinfo           --------------------------
	.section	.note.nv.tkinfo,"",@"SHT_NOTE"
	.sectionflags	@"SHF_NOTE_NV_TKINFO"
	.tkinfo
        /*0018*/ 	.word	0x00000002
        /*0030*/ 	.string	""
        /*0030*/ 	.string	"ptxas"
        /*0030*/ 	.string	"Cuda compilation tools, release 13.0, V13.0.88"
        /*0030*/ 	.string	"Build cuda_13.0.r13.0/compiler.36424714_0"
        /*0030*/ 	.string	"-arch sm_100 -m 64 "



//--------------------- .note.nv.cuinfo           --------------------------
	.section	.note.nv.cuinfo,"",@"SHT_NOTE"
	.sectionflags	@"SHF_NOTE_NV_CUINFO"
        /*0018*/ 	.short	0x0002
        /*001a*/ 	.short	0x0064
        /*001c*/ 	.short	0x0082
	.zero		2


//--------------------- .nv.info                  --------------------------
	.section	.nv.info,"",@"SHT_CUDA_INFO"
	.align	4


	//----- nvinfo : EIATTR_REGCOUNT
	.align		4
        /*0000*/ 	.byte	0x04, 0x2f
        /*0002*/ 	.short	(.L_44 - .L_43)
	.align		4
.L_43:
        /*0004*/ 	.word	index@(_ZN3cub18CUB_300001_SM_10006detail11EmptyKernelIvEEvv)
        /*0008*/ 	.word	0x00000004


	//----- nvinfo : EIATTR_FRAME_SIZE
	.align		4
.L_44:
        /*000c*/ 	.byte	0x04, 0x11
        /*000e*/ 	.short	(.L_46 - .L_45)
	.align		4
.L_45:
        /*0010*/ 	.word	index@(_ZN3cub18CUB_300001_SM_10006detail11EmptyKernelIvEEvv)
        /*0014*/ 	.word	0x00000000


	//----- nvinfo : EIATTR_REGCOUNT
	.align		4
.L_46:
        /*0018*/ 	.byte	0x04, 0x2f
        /*001a*/ 	.short	(.L_48 - .L_47)
	.align		4
.L_47:
        /*001c*/ 	.word	index@(_ZN3cub18CUB_300001_SM_10006detail8for_each13static_kernelINS2_12policy_hub_t12policy_500_tEmN6thrust24THRUST_300001_SM_1000_NS8cuda_cub20__uninitialized_fill7functorINS7_10device_ptrIcEEcEEEEvT0_T1_)
        /*0020*/ 	.word	0x0000000a


	//----- nvinfo : EIATTR_FRAME_SIZE
	.align		4
.L_48:
        /*0024*/ 	.byte	0x04, 0x11
        /*0026*/ 	.short	(.L_50 - .L_49)
	.align		4
.L_49:
        /*0028*/ 	.word	index@(_ZN3cub18CUB_300001_SM_10006detail8for_each13static_kernelINS2_12policy_hub_t12policy_500_tEmN6thrust24THRUST_300001_SM_1000_NS8cuda_cub20__uninitialized_fill7functorINS7_10device_ptrIcEEcEEEEvT0_T1_)
        /*002c*/ 	.word	0x00000000


	//----- nvinfo : EIATTR_REGCOUNT
	.align		4
.L_50:
        /*0030*/ 	.byte	0x04, 0x2f
        /*0032*/ 	.short	(.L_52 - .L_51)
	.align		4
.L_51:
        /*0034*/ 	.word	index@(_ZN3cub18CUB_300001_SM_10006detail9transform16transform_kernelINS2_10policy_hubILb1EN4cuda3std3__45tupleIJN6thrust24THRUST_300001_SM_1000_NS6detail15normal_iteratorINSA_10device_ptrIcEEEESF_EEEE10policy1000Ei14sequence_matchSF_JPcSK_EEEvT0_iT1_T2_DpNS2_10kernel_argIT3_EE)
        /*0038*/ 	.word	0x00000018


	//----- nvinfo : EIATTR_FRAME_SIZE
	.align		4
.L_52:
        /*003c*/ 	.byte	0x04, 0x11
        /*003e*/ 	.short	(.L_54 - .L_53)
	.align		4
.L_53:
        /*0040*/ 	.word	index@(_ZN3cub18CUB_300001_SM_10006detail9transform16transform_kernelINS2_10policy_hubILb1EN4cuda3std3__45tupleIJN6thrust24THRUST_300001_SM_1000_NS6detail15normal_iteratorINSA_10device_ptrIcEEEESF_EEEE10policy1000Ei14sequence_matchSF_JPcSK_EEEvT0_iT1_T2_DpNS2_10kernel_argIT3_EE)
        /*0044*/ 	.word	0x00000000


	//----- nvinfo : EIATTR_REGCOUNT
	.align		4
.L_54:
        /*0048*/ 	.byte	0x04, 0x2f
        /*004a*/ 	.short	(.L_56 - .L_55)
	.align		4
.L_55:
        /*004c*/ 	.word	index@(_ZN3cub18CUB_300001_SM_10006detail9transform16transform_kernelINS2_10policy_hubILb1EN4cuda3std3__45tupleIJN6thrust24THRUST_300001_SM_1000_NS6detail15normal_iteratorINSA_10device_ptrIcEEEESF_EEEE10policy1000El14sequence_matchSF_JPcSK_EEEvT0_iT1_T2_DpNS2_10kernel_argIT3_EE)
        /*0050*/ 	.word	0x00000018


	//----- nvinfo : EIATTR_FRAME_SIZE
	.align		4
.L_56:
        /*0054*/ 	.byte	0x04, 0x11
        /*0056*/ 	.short	(.L_58 - .L_57)
	.align		4
.L_57:
        /*0058*/ 	.word	index@(_ZN3cub18CUB_300001_SM_10006detail9transform16transform_kernelINS2_10policy_hubILb1EN4cuda3std3__45tupleIJN6thrust24THRUST_300001_SM_1000_NS6detail15normal_iteratorINSA_10device_ptrIcEEEESF_EEEE10policy1000El14sequence_matchSF_JPcSK_EEEvT0_iT1_T2_DpNS2_10kernel_argIT3_EE)
        /*005c*/ 	.word	0x00000000


	//----- nvinfo : EIATTR_REGCOUNT
	.align		4
.L_58:
        /*0060*/ 	.byte	0x04, 0x2f
        /*0062*/ 	.short	(.L_60 - .L_59)
	.align		4
.L_59:
        /*0064*/ 	.word	index@(_ZN3cub18CUB_300001_SM_10006detail6reduce28DeviceReduceSingleTileKernelINS2_10policy_hubIijN4cuda3std3__44plusIiEEE10Policy1000EN6thrust24THRUST_300001_SM_1000_NS6detail15normal_iteratorINSD_10device_ptrIcEEEEPijS9_iiNS7_10__identityEEEvT0_T1_T2_T3_T4_T6_)
        /*0068*/ 	.word	0x00000020


	//----- nvinfo : EIATTR_FRAME_SIZE
	.align		4
.L_60:
        /*006c*/ 	.byte	0x04, 0x11
        /*006e*/ 	.short	(.L_62 - .L_61)
	.align		4
.L_61:
        /*0070*/ 	.word	index@(_ZN3cub18CUB_300001_SM_10006detail6reduce28DeviceReduceSingleTileKernelINS2_10policy_hubIijN4cuda3std3__44plusIiEEE10Policy1000EN6thrust24THRUST_300001_SM_1000_NS6detail15normal_iteratorINSD_10device_ptrIcEEEEPijS9_iiNS7_10__identityEEEvT0_T1_T2_T3_T4_T6_)
        /*0074*/ 	.word	0x00000000


	//----- nvinfo : EIATTR_REGCOUNT
	.align		4
.L_62:
        /*0078*/ 	.byte	0x04, 0x2f
        /*007a*/ 	.short	(.L_64 - .L_63)
	.align		4
.L_63:
        /*007c*/ 	.word	index@(_ZN3cub18CUB_300001_SM_10006detail6reduce18DeviceReduceKernelINS2_10policy_hubIijN4cuda3std3__44plusIiEEE10Policy1000EN6thrust24THRUST_300001_SM_1000_NS6detail15normal_iteratorINSD_10device_ptrIcEEEEjS9_iNS7_10__identityEEEvT0_PT3_T1_NS0_13GridEvenShareISN_EET2_T4_)
        /*0080*/ 	.word	0x00000020


	//----- nvinfo : EIATTR_FRAME_SIZE
	.align		4
.L_64:
        /*0084*/ 	.byte	0x04, 0x11
        /*0086*/ 	.short	(.L_66 - .L_65)
	.align		4
.L_65:
        /*0088*/ 	.word	index@(_ZN3cub18CUB_300001_SM_10006detail6reduce18DeviceReduceKernelINS2_10policy_hubIijN4cuda3std3__44plusIiEEE10Policy1000EN6thrust24THRUST_300001_SM_1000_NS6detail15normal_iteratorINSD_10device_ptrIcEEEEjS9_iNS7_10__identityEEEvT0_PT3_T1_NS0_13GridEvenShareISN_EET2_T4_)
        /*008c*/ 	.word	0x00000000


	//----- nvinfo : EIATTR_REGCOUNT
	.align		4
.L_66:
        /*0090*/ 	.byte	0x04, 0x2f
        /*0092*/ 	.short	(.L_68 - .L_67)
	.align		4
.L_67:
        /*0094*/ 	.word	index@(_ZN3cub18CUB_300001_SM_10006detail6reduce28DeviceReduceSingleTileKernelINS2_10policy_hubIijN4cuda3std3__44plusIiEEE10Policy1000EPiSC_iS9_iiNS7_10__identityEEEvT0_T1_T2_T3_T4_T6_)
        /*0098*/ 	.word	0x00000020


	//----- nvinfo : EIATTR_FRAME_SIZE
	.align		4
.L_68:
        /*009c*/ 	.byte	0x04, 0x11
        /*009e*/ 	.short	(.L_70 - .L_69)
	.align		4
.L_69:
        /*00a0*/ 	.word	index@(_ZN3cub18CUB_300001_SM_10006detail6reduce28DeviceReduceSingleTileKernelINS2_10policy_hubIijN4cuda3std3__44plusIiEEE10Policy1000EPiSC_iS9_iiNS7_10__identityEEEvT0_T1_T2_T3_T4_T6_)
        /*00a4*/ 	.word	0x00000000


	//----- nvinfo : EIATTR_REGCOUNT
	.align		4
.L_70:
        /*00a8*/ 	.byte	0x04, 0x2f
        /*00aa*/ 	.short	(.L_72 - .L_71)
	.align		4
.L_71:
        /*00ac*/ 	.word	index@(_ZN3cub18CUB_300001_SM_10006detail6reduce28DeviceReduceSingleTileKernelINS2_10policy_hubIiyN4cuda3std3__44plusIiEEE10Policy1000EN6thrust24THRUST_300001_SM_1000_NS6detail15normal_iteratorINSD_10device_ptrIcEEEEPiyS9_iiNS7_10__identityEEEvT0_T1_T2_T3_T4_T6_)
        /*00b0*/ 	.word	0x0000001e


	//----- nvinfo : EIATTR_FRAME_SIZE
	.align		4
.L_72:
        /*00b4*/ 	.byte	0x04, 0x11
        /*00b6*/ 	.short	(.L_74 - .L_73)
	.align		4
.L_73:
        /*00b8*/ 	.word	index@(_ZN3cub18CUB_300001_SM_10006detail6reduce28DeviceReduceSingleTileKernelINS2_10policy_hubIiyN4cuda3std3__44plusIiEEE10Policy1000EN6thrust24THRUST_300001_SM_1000_NS6detail15normal_iteratorINSD_10device_ptrIcEEEEPiyS9_iiNS7_10__identityEEEvT0_T1_T2_T3_T4_T6_)
        /*00bc*/ 	.word	0x00000000


	//----- nvinfo : EIATTR_REGCOUNT
	.align		4
.L_74:
        /*00c0*/ 	.byte	0x04, 0x2f
        /*00c2*/ 	.short	(.L_76 - .L_75)
	.align		4
.L_75:
        /*00c4*/ 	.word	index@(_ZN3cub18CUB_300001_SM_10006detail6reduce18DeviceReduceKernelINS2_10policy_hubIiyN4cuda3std3__44plusIiEEE10Policy1000EN6thrust24THRUST_300001_SM_1000_NS6detail15normal_iteratorINSD_10device_ptrIcEEEEyS9_iNS7_10__identityEEEvT0_PT3_T1_NS0_13GridEvenShareISN_EET2_T4_)
        /*00c8*/ 	.word	0x0000001d


	//----- nvinfo : EIATTR_FRAME_SIZE
	.align		4
.L_76:
        /*00cc*/ 	.byte	0x04, 0x11
        /*00ce*/ 	.short	(.L_78 - .L_77)
	.align		4
.L_77:
        /*00d0*/ 	.word	index@(_ZN3cub18CUB_300001_SM_10006detail6reduce18DeviceReduceKernelINS2_10policy_hubIiyN4cuda3std3__44plusIiEEE10Policy1000EN6thrust24THRUST_300001_SM_1000_NS6detail15normal_iteratorINSD_10device_ptrIcEEEEyS9_iNS7_10__identityEEEvT0_PT3_T1_NS0_13GridEvenShareISN_EET2_T4_)
        /*00d4*/ 	.word	0x00000000


	//----- nvinfo : EIATTR_REGCOUNT
	.align		4
.L_78:
        /*00d8*/ 	.byte	0x04, 0x2f
        /*00da*/ 	.short	(.L_80 - .L_79)
	.align		4
.L_79:
        /*00dc*/ 	.word	index@(_ZN3cub18CUB_300001_SM_10006detail6reduce28DeviceReduceSingleTileKernelINS2_10policy_hubIiyN4cuda3std3__44plusIiEEE10Policy1000EPiSC_iS9_iiNS7_10__identityEEEvT0_T1_T2_T3_T4_T6_)
        /*00e0*/ 	.word	0x00000020


	//----- nvinfo : EIATTR_FRAME_SIZE
	.align		4
.L_80:
        /*00e4*/ 	.byte	0x04, 0x11
        /*00e6*/ 	.short	(.L_82 - .L_81)
	.align		4
.L_81:
        /*00e8*/ 	.word	index@(_ZN3cub18CUB_300001_SM_10006detail6reduce28DeviceReduceSingleTileKernelINS2_10policy_hubIiyN4cuda3std3__44plusIiEEE10Policy1000EPiSC_iS9_iiNS7_10__identityEEEvT0_T1_T2_T3_T4_T6_)
        /*00ec*/ 	.word	0x00000000


	//----- nvinfo : EIATTR_MIN_STACK_SIZE
	.align		4
.L_82:
        /*00f0*/ 	.byte	0x04, 0x12
        /*00f2*/ 	.short	(.L_84 - .L_83)
	.align		4
.L_83:
        /*00f4*/ 	.word	index@(_ZN3cub18CUB_300001_SM_10006detail6reduce28DeviceReduceSingleTileKernelINS2_10policy_hubIiyN4cuda3std3__44plusIiEEE10Policy1000EPiSC_iS9_iiNS7_10__identityEEEvT0_T1_T2_T3_T4_T6_)
        /*00f8*/ 	.word	0x00000000


	//----- nvinfo : EIATTR_MIN_STACK_SIZE
	.align		4
.L_84:
        /*00fc*/ 	.byte	0x04, 0x12
        /*00fe*/ 	.short	(.L_86 - .L_85)
	.align		4
.L_85:
        /*0100*/ 	.word	index@(_ZN3cub18CUB_300001_SM_10006detail6reduce18DeviceReduceKernelINS2_10policy_hubIiyN4cuda3std3__44plusIiEEE10Policy1000EN6thrust24THRUST_300001_SM_1000_NS6detail15normal_iteratorINSD_10device_ptrIcEEEEyS9_iNS7_10__identityEEEvT0_PT3_T1_NS0_13GridEvenShareISN_EET2_T4_)
        /*0104*/ 	.word	0x00000000


	//----- nvinfo : EIATTR_MIN_STACK_SIZE
	.align		4
.L_86:
        /*0108*/ 	.byte	0x04, 0x12
        /*010a*/ 	.short	(.L_88 - .L_87)
	.align		4
.L_87:
        /*010c*/ 	.word	index@(_ZN3cub18CUB_300001_SM_10006detail6reduce28DeviceReduceSingleTileKernelINS2_10policy_hubIiyN4cuda3std3__44plusIiEEE10Policy1000EN6thrust24THRUST_300001_SM_1000_NS6detail15normal_iteratorINSD_10device_ptrIcEEEEPiyS9_iiNS7_10__identityEEEvT0_T1_T2_T3_T4_T6_)
        /*0110*/ 	.word	0x00000000


	//----- nvinfo : EIATTR_MIN_STACK_SIZE
	.align		4
.L_88:
        /*0114*/ 	.byte	0x04, 0x12
        /*0116*/ 	.short	(.L_90 - .L_89)
	.align		4
.L_89:
        /*0118*/ 	.word	index@(_ZN3cub18CUB_300001_SM_10006detail6reduce28DeviceReduceSingleTileKernelINS2_10policy_hubIijN4cuda3std3__44plusIiEEE10Policy1000EPiSC_iS9_iiNS7_10__identityEEEvT0_T1_T2_T3_T4_T6_)
        /*011c*/ 	.word	0x00000000


	//----- nvinfo : EIATTR_MIN_STACK_SIZE
	.align		4
.L_90:
        /*0120*/ 	.byte	0x04, 0x12
        /*0122*/ 	.short	(.L_92 - .L_91)
	.align		4
.L_91:
        /*0124*/ 	.word	index@(_ZN3cub18CUB_300001_SM_10006detail6reduce18DeviceReduceKernelINS2_10policy_hubIijN4cuda3std3__44plusIiEEE10Policy1000EN6thrust24THRUST_300001_SM_1000_NS6detail15normal_iteratorINSD_10device_ptrIcEEEEjS9_iNS7_10__identityEEEvT0_PT3_T1_NS0_13GridEvenShareISN_EET2_T4_)
        /*0128*/ 	.word	0x00000000


	//----- nvinfo : EIATTR_MIN_STACK_SIZE
	.align		4
.L_92:
        /*012c*/ 	.byte	0x04, 0x12
        /*012e*/ 	.short	(.L_94 - .L_93)
	.align		4
.L_93:
        /*0130*/ 	.word	index@(_ZN3cub18CUB_300001_SM_10006detail6reduce28DeviceReduceSingleTileKernelINS2_10policy_hubIijN4cuda3std3__44plusIiEEE10Policy1000EN6thrust24THRUST_300001_SM_1000_NS6detail15normal_iteratorINSD_10device_ptrIcEEEEPijS9_iiNS7_10__identityEEEvT0_T1_T2_T3_T4_T6_)
        /*0134*/ 	.word	0x00000000


	//----- nvinfo : EIATTR_MIN_STACK_SIZE
	.align		4
.L_94:
        /*0138*/ 	.byte	0x04, 0x12
        /*013a*/ 	.short	(.L_96 - .L_95)
	.align		4
.L_95:
        /*013c*/ 	.word	index@(_ZN3cub18CUB_300001_SM_10006detail9transform16transform_kernelINS2_10policy_hubILb1EN4cuda3std3__45tupleIJN6thrust24THRUST_300001_SM_1000_NS6detail15normal_iteratorINSA_10device_ptrIcEEEESF_EEEE10policy1000El14sequence_matchSF_JPcSK_EEEvT0_iT1_T2_DpNS2_10kernel_argIT3_EE)
        /*0140*/ 	.word	0x00000000


	//----- nvinfo : EIATTR_MIN_STACK_SIZE
	.align		4
.L_96:
        /*0144*/ 	.byte	0x04, 0x12
        /*0146*/ 	.short	(.L_98 - .L_97)
	.align		4
.L_97:
        /*0148*/ 	.word	index@(_ZN3cub18CUB_300001_SM_10006detail9transform16transform_kernelINS2_10policy_hubILb1EN4cuda3std3__45tupleIJN6thrust24THRUST_300001_SM_1000_NS6detail15normal_iteratorINSA_10device_ptrIcEEEESF_EEEE10policy1000Ei14sequence_matchSF_JPcSK_EEEvT0_iT1_T2_DpNS2_10kernel_argIT3_EE)
        /*014c*/ 	.word	0x00000000


	//----- nvinfo : EIATTR_MIN_STACK_SIZE
	.align		4
.L_98:
        /*0150*/ 	.byte	0x04, 0x12
        /*0152*/ 	.short	(.L_100 - .L_99)
	.align		4
.L_99:
        /*0154*/ 	.word	index@(_ZN3cub18CUB_300001_SM_10006detail8for_each13static_kernelINS2_12policy_hub_t12policy_500_tEmN6thrust24THRUST_300001_SM_1000_NS8cuda_cub20__uninitialized_fill7functorINS7_10device_ptrIcEEcEEEEvT0_T1_)
        /*0158*/ 	.word	0x00000000


	//----- nvinfo : EIATTR_MIN_STACK_SIZE
	.align		4
.L_100:
        /*015c*/ 	.byte	0x04, 0x12
        /*015e*/ 	.short	(.L_102 - .L_101)
	.align		4
.L_101:
        /*0160*/ 	.word	index@(_ZN3cub18CUB_300001_SM_10006detail11EmptyKernelIvEEvv)
        /*0164*/ 	.word	0x00000000
.L_102:


//--------------------- .nv.compat                --------------------------
	.section	.nv.compat,"",@"SHT_CUDA_COMPAT_INFO"
	.align	4
        /*0000*/ 	.byte	0x02, 0x09, 0x00, 0x00, 0x02, 0x02, 0x01, 0x00, 0x02, 0x05, 0x05, 0x00, 0x03, 0x07, 0x01, 0x01
        /*0010*/ 	.byte	0x02, 0x03, 0x00, 0x00, 0x02, 0x06, 0x01, 0x00, 0x04, 0x0b, 0x08, 0x00, 0x09, 0x00, 0x00, 0x00
        /*0020*/ 	.byte	0x00, 0x00, 0x00, 0x00


//--------------------- .nv.info._ZN3cub18CUB_300001_SM_10006detail6reduce28DeviceReduceSingleTileKernelINS2_10policy_hubIiyN4cuda3std3__44plusIiEEE10Policy1000EPiSC_iS9_iiNS7_10__identityEEEvT0_T1_T2_T3_T4_T6_ --------------------------
	.section	.nv.info._ZN3cub18CUB_300001_SM_10006detail6reduce28DeviceReduceSingleTileKernelINS2_10policy_hubIiyN4cuda3std3__44plusIiEEE10Policy1000EPiSC_iS9_iiNS7_10__identityEEEvT0_T1_T2_T3_T4_T6_,"",@"SHT_CUDA_INFO"
	.sectionflags	@""
	.align	4


	//----- nvinfo : EIATTR_CUDA_API_VERSION
	.align		4
        /*0000*/ 	.byte	0x04, 0x37
        /*0002*/ 	.short	(.L_104 - .L_103)
.L_103:
        /*0004*/ 	.word	0x00000082


	//----- nvinfo : EIATTR_KPARAM_INFO
	.align		4
.L_104:
        /*0008*/ 	.byte	0x04, 0x17
        /*000a*/ 	.short	(.L_106 - .L_105)
.L_105:
        /*000c*/ 	.word	0x00000000
        /*0010*/ 	.short	0x0005
        /*0012*/ 	.short	0x001c
        /*0014*/ 	.byte	0x00, 0xf0, 0x05, 0x00


	//----- nvinfo : EIATTR_KPARAM_INFO
	.align		4
.L_106:
        /*0018*/ 	.byte	0x04, 0x17
        /*001a*/ 	.short	(.L_108 - .L_107)
.L_107:
        /*001c*/ 	.word	0x00000000
        /*0020*/ 	.short	0x0004
        /*0022*/ 	.short	0x0018
        /*0024*/ 	.byte	0x00, 0xf0, 0x11, 0x00


	//----- nvinfo : EIATTR_KPARAM_INFO
	.align		4
.L_108:
        /*0028*/ 	.byte	0x04, 0x17
        /*002a*/ 	.short	(.L_110 - .L_109)
.L_109:
        /*002c*/ 	.word	0x00000000
        /*0030*/ 	.short	0x0003
        /*0032*/ 	.short	0x0014
        /*0034*/ 	.byte	0x00, 0xf0, 0x05, 0x00


	//----- nvinfo : EIATTR_KPARAM_INFO
	.align		4
.L_110:
        /*0038*/ 	.byte	0x04, 0x17
        /*003a*/ 	.short	(.L_112 - .L_111)
.L_111:
        /*003c*/ 	.word	0x00000000
        /*0040*/ 	.short	0x0002
        /*0042*/ 	.short	0x0010
        /*0044*/ 	.byte	0x00, 0xf0, 0x11, 0x00


	//----- nvinfo : EIATTR_KPARAM_INFO
	.align		4
.L_112:
        /*0048*/ 	.byte	0x04, 0x17
        /*004a*/ 	.short	(.L_114 - .L_113)
.L_113:
        /*004c*/ 	.word	0x00000000
        /*0050*/ 	.short	0x0001
        /*0052*/ 	.short	0x0008
        /*0054*/ 	.byte	0x00, 0xf5, 0x21, 0x00


	//----- nvinfo : EIATTR_KPARAM_INFO
	.align		4
.L_114:
        /*0058*/ 	.byte	0x04, 0x17
        /*005a*/ 	.short	(.L_116 - .L_115)
.L_115:
        /*005c*/ 	.word	0x00000000
        /*0060*/ 	.short	0x0000
        /*0062*/ 	.short	0x0000
        /*0064*/ 	.byte	0x00, 0xf5, 0x21, 0x00


	//----- nvinfo : EIATTR_SPARSE_MMA_MASK
	.align		4
.L_116:
        /*0068*/ 	.byte	0x03, 0x50
        /*006a*/ 	.short	0x0000


	//----- nvinfo : EIATTR_MAXREG_COUNT
	.align		4
        /*006c*/ 	.byte	0x03, 0x1b
        /*006e*/ 	.short	0x00ff


	//----- nvinfo : EIATTR_NUM_BARRIERS
	.align		4
        /*0070*/ 	.byte	0x02, 0x4c
        /*0072*/ 	.byte	0x01
	.zero		1


	//----- nvinfo : EIATTR_MERCURY_ISA_VERSION
	.align		4
        /*0074*/ 	.byte	0x03, 0x5f
        /*0076*/ 	.short	0x0101


	//----- nvinfo : EIATTR_COOP_GROUP_MASK_REGIDS
	.align		4
        /*0078*/ 	.byte	0x04, 0x29
        /*007a*/ 	.short	(.L_118 - .L_117)


	//   ....[0]....
.L_117:
        /*007c*/ 	.word	0xffffffff


	//   ....[1]....
        /*0080*/ 	.word	0xffffffff


	//   ....[2]....
        /*0084*/ 	.word	0xffffffff


	//   ....[3]....
        /*0088*/ 	.word	0xffffffff


	//   ....[4]....
        /*008c*/ 	.word	0xffffffff


	//   ....[5]....
        /*0090*/ 	.word	0xffffffff


	//   ....[6]....
        /*0094*/ 	.word	0xffffffff


	//   ....[7]....
        /*0098*/ 	.word	0xffffffff


	//   ....[8]....
        /*009c*/ 	.word	0xffffffff


	//   ....[9]....
        /*00a0*/ 	.word	0xffffffff


	//   ....[10]....
        /*00a4*/ 	.word	0xffffffff


	//   ....[11]....
        /*00a8*/ 	.word	0xffffffff


	//   ....[12]....
        /*00ac*/ 	.word	0xffffffff


	//   ....[13]....
        /*00b0*/ 	.word	0xffffffff


	//   ....[14]....
        /*00b4*/ 	.word	0xffffffff


	//   ....[15]....
        /*00b8*/ 	.word	0xffffffff


	//   ....[16]....
        /*00bc*/ 	.word	0xffffffff


	//   ....[17]....
        /*00c0*/ 	.word	0xffffffff


	//   ....[18]....
        /*00c4*/ 	.word	0xffffffff


	//   ....[19]....
        /*00c8*/ 	.word	0xffffffff


	//   ....[20]....
        /*00cc*/ 	.word	0xffffffff


	//   ....[21]....
        /*00d0*/ 	.word	0xffffffff


	//   ....[22]....
        /*00d4*/ 	.word	0xffffffff


	//   ....[23]....
        /*00d8*/ 	.word	0xffffffff


	//   ....[24]....
        /*00dc*/ 	.word	0xffffffff


	//   ....[25]....
        /*00e0*/ 	.word	0xffffffff


	//   ....[26]....
        /*00e4*/ 	.word	0xffffffff


	//   ....[27]....
        /*00e8*/ 	.word	0xffffffff


	//   ....[28]....
        /*00ec*/ 	.word	0xffffffff


	//   ....[29]....
        /*00f0*/ 	.word	0xffffffff


	//----- nvinfo : EIATTR_COOP_GROUP_INSTR_OFFSETS
	.align		4
.L_118:
        /*00f4*/ 	.byte	0x04, 0x28
        /*00f6*/ 	.short	(.L_120 - .L_119)


	//   ....[0]....
.L_119:
        /*00f8*/ 	.word	0x00000890


	//   ....[1]....
        /*00fc*/ 	.word	0x000008f0


	//   ....[2]....
        /*0100*/ 	.word	0x00000940


	//   ....[3]....
        /*0104*/ 	.word	0x000009b0


	//   ....[4]....
        /*0108*/ 	.word	0x00000a10


	//   ....[5]....
        /*010c*/ 	.word	0x00000ba0


	//   ....[6]....
        /*0110*/ 	.word	0x00000c40


	//   ....[7]....
        /*0114*/ 	.word	0x00000cc0


	//   ....[8]....
        /*0118*/ 	.word	0x00000d20


	//   ....[9]....
        /*011c*/ 	.word	0x00000d60


	//   ....[10]....
        /*0120*/ 	.word	0x000019d0


	//   ....[11]....
        /*0124*/ 	.word	0x00001a30


	//   ....[12]....
        /*0128*/ 	.word	0x00001a90


	//   ....[13]....
        /*012c*/ 	.word	0x00001af0


	//   ....[14]....
        /*0130*/ 	.word	0x00001b50


	//   ....[15]....
        /*0134*/ 	.word	0x000023f0


	//   ....[16]....
        /*0138*/ 	.word	0x00002450


	//   ....[17]....
        /*013c*/ 	.word	0x000024a0


	//   ....[18]....
        /*0140*/ 	.word	0x00002510


	//   ....[19]....
        /*0144*/ 	.word	0x00002570


	//   ....[20]....
        /*0148*/ 	.word	0x00002700


	//   ....[21]....
        /*014c*/ 	.word	0x00002790


	//   ....[22]....
        /*0150*/ 	.word	0x000027e0


	//   ....[23]....
        /*0154*/ 	.word	0x00002850


	//   ....[24]....
        /*0158*/ 	.word	0x000028c0


	//   ....[25]....
        /*015c*/ 	.word	0x000036a0


	//   ....[26]....
        /*0160*/ 	.word	0x00003700


	//   ....[27]....
        /*0164*/ 	.word	0x00003760


	//   ....[28]....
        /*0168*/ 	.word	0x000037c0


	//   ....[29]....
        /*016c*/ 	.word	0x00003820


	//----- nvinfo : EIATTR_VRC_CTA_INIT_COUNT
	.align		4
.L_120:
        /*0170*/ 	.byte	0x02, 0x4a
	.zero		1
	.zero		1


	//----- nvinfo : EIATTR_EXIT_INSTR_OFFSETS
	.align		4
        /*0174*/ 	.byte	0x04, 0x1c
        /*0176*/ 	.short	(.L_122 - .L_121)


	//   ....[0]....
.L_121:
        /*0178*/ 	.word	0x00000080


	//   ....[1]....
        /*017c*/ 	.word	0x000000c0


	//   ....[2]....
        /*0180*/ 	.word	0x00003940


	//   ....[3]....
        /*0184*/ 	.word	0x00003990


	//----- nvinfo : EIATTR_MAX_THREADS
	.align		4
.L_122:
        /*0188*/ 	.byte	0x04, 0x05
        /*018a*/ 	.short	(.L_124 - .L_123)
.L_123:
        /*018c*/ 	.word	0x00000100
        /*0190*/ 	.word	0x00000001
        /*0194*/ 	.word	0x00000001


	//----- nvinfo : EIATTR_CRS_STACK_SIZE
	.align		4
.L_124:
        /*0198*/ 	.byte	0x04, 0x1e
        /*019a*/ 	.short	(.L_126 - .L_125)
.L_125:
        /*019c*/ 	.word	0x00000000


	//----- nvinfo : EIATTR_CBANK_PARAM_SIZE
	.align		4
.L_126:
        /*01a0*/ 	.byte	0x03, 0x19
        /*01a2*/ 	.short	0x001d


	//----- nvinfo : EIATTR_PARAM_CBANK
	.align		4
        /*01a4*/ 	.byte	0x04, 0x0a
        /*01a6*/ 	.short	(.L_128 - .L_127)
	.align		4
.L_127:
        /*01a8*/ 	.word	index@(.nv.constant0._ZN3cub18CUB_300001_SM_10006detail6reduce28DeviceReduceSingleTileKernelINS2_10policy_hubIiyN4cuda3std3__44plusIiEEE10Policy1000EPiSC_iS9_iiNS7_10__identityEEEvT0_T1_T2_T3_T4_T6_)
        /*01ac*/ 	.short	0x0380
        /*01ae*/ 	.short	0x001d


	//----- nvinfo : EIATTR_SW_WAR
	.align		4
.L_128:
        /*01b0*/ 	.byte	0x04, 0x36
        /*01b2*/ 	.short	(.L_130 - .L_129)
.L_129:
        /*01b4*/ 	.word	0x00000008
.L_130:


//--------------------- .nv.info._ZN3cub18CUB_300001_SM_10006detail6reduce18DeviceReduceKernelINS2_10policy_hubIiyN4cuda3std3__44plusIiEEE10Policy1000EN6thrust24THRUST_300001_SM_1000_NS6detail15normal_iteratorINSD_10device_ptrIcEEEEyS9_iNS7_10__identityEEEvT0_PT3_T1_NS0_13GridEvenShareISN_EET2_T4_ --------------------------
	.section	.nv.info._ZN3cub18CUB_300001_SM_10006detail6reduce18DeviceReduceKernelINS2_10policy_hubIiyN4cuda3std3__44plusIiEEE10Policy1000EN6thrust24THRUST_300001_SM_1000_NS6detail15normal_iteratorINSD_10device_ptrIcEEEEyS9_iNS7_10__identityEEEvT0_PT3_T1_NS0_13GridEvenShareISN_EET2_T4_,"",@"SHT_CUDA_INFO"
	.sectionflags	@""
	.align	4


	//----- nvinfo : EIATTR_CUDA_API_VERSION
	.align		4
        /*0000*/ 	.byte	0x04, 0x37
        /*0002*/ 	.short	(.L_132 - .L_131)
.L_131:
        /*0004*/ 	.word	0x00000082


	//----- nvinfo : EIATTR_KPARAM_INFO
	.align		4
.L_132:
        /*0008*/ 	.byte	0x04, 0x17
        /*000a*/ 	.short	(.L_134 - .L_133)
.L_133:
        /*000c*/ 	.word	0x00000000
        /*0010*/ 	.short	0x0005
        /*0012*/ 	.short	0x0061
        /*0014*/ 	.byte	0x00, 0xf0, 0x05, 0x00


	//----- nvinfo : EIATTR_KPARAM_INFO
	.align		4
.L_134:
        /*0018*/ 	.byte	0x04, 0x17
        /*001a*/ 	.short	(.L_136 - .L_135)
.L_135:
        /*001c*/ 	.word	0x00000000
        /*0020*/ 	.short	0x0004
        /*0022*/ 	.short	0x0060
        /*0024*/ 	.byte	0x00, 0xf0, 0x05, 0x00


	//----- nvinfo : EIATTR_KPARAM_INFO
	.align		4
.L_136:
        /*0028*/ 	.byte	0x04, 0x17
        /*002a*/ 	.short	(.L_138 - .L_137)
.L_137:
        /*002c*/ 	.word	0x00000000
        /*0030*/ 	.short	0x0003
        /*0032*/ 	.short	0x0018
        /*0034*/ 	.byte	0x00, 0xf0, 0x21, 0x01


	//----- nvinfo : EIATTR_KPARAM_INFO
	.align		4
.L_138:
        /*0038*/ 	.byte	0x04, 0x17
        /*003a*/ 	.short	(.L_140 - .L_139)
.L_139:
        /*003c*/ 	.word	0x00000000
        /*0040*/ 	.short	0x0002
        /*0042*/ 	.short	0x0010
        /*0044*/ 	.byte	0x00, 0xf0, 0x21, 0x00


	//----- nvinfo : EIATTR_KPARAM_INFO
	.align		4
.L_140:
        /*0048*/ 	.byte	0x04, 0x17
        /*004a*/ 	.short	(.L_142 - .L_141)
.L_141:
        /*004c*/ 	.word	0x00000000
        /*0050*/ 	.short	0x0001
        /*0052*/ 	.short	0x0008
        /*0054*/ 	.byte	0x00, 0xf5, 0x21, 0x00


	//----- nvinfo : EIATTR_KPARAM_INFO
	.align		4
.L_142:
        /*0058*/ 	.byte	0x04, 0x17
        /*005a*/ 	.short	(.L_144 - .L_143)
.L_143:
        /*005c*/ 	.word	0x00000000
        /*0060*/ 	.short	0x0000
        /*0062*/ 	.short	0x0000
        /*0064*/ 	.byte	0x00, 0xf0, 0x21, 0x00


	//----- nvinfo : EIATTR_SPARSE_MMA_MASK
	.align		4
.L_144:
        /*0068*/ 	.byte	0x03, 0x50
        /*006a*/ 	.short	0x0000


	//----- nvinfo : EIATTR_MAXREG_COUNT
	.align		4
        /*006c*/ 	.byte	0x03, 0x1b
        /*006e*/ 	.short	0x00ff


	//----- nvinfo : EIATTR_NUM_BARRIERS
	.align		4
        /*0070*/ 	.byte	0x02, 0x4c
        /*0072*/ 	.byte	0x01
	.zero		1


	//----- nvinfo : EIATTR_MERCURY_ISA_VERSION
	.align		4
        /*0074*/ 	.byte	0x03, 0x5f
        /*0076*/ 	.short	0x0101


	//----- nvinfo : EIATTR_COOP_GROUP_MASK_REGIDS
	.align		4
        /*0078*/ 	.byte	0x04, 0x29
        /*007a*/ 	.short	(.L_146 - .L_145)


	//   ....[0]....
.L_145:
        /*007c*/ 	.word	0xffffffff


	//   ....[1]....
        /*0080*/ 	.word	0xffffffff


	//   ....[2]....
        /*0084*/ 	.word	0xffffffff


	//   ....[3]....
        /*0088*/ 	.word	0xffffffff


	//   ....[4]....
        /*008c*/ 	.word	0xffffffff


	//   ....[5]....
        /*0090*/ 	.word	0xffffffff


	//   ....[6]....
        /*0094*/ 	.word	0xffffffff


	//   ....[7]....
        /*0098*/ 	.word	0xffffffff


	//   ....[8]....
        /*009c*/ 	.word	0xffffffff


	//   ....[9]....
        /*00a0*/ 	.word	0xffffffff


	//   ....[10]....
        /*00a4*/ 	.word	0xffffffff


	//   ....[11]....
        /*00a8*/ 	.word	0xffffffff


	//   ....[12]....
        /*00ac*/ 	.word	0xffffffff


	//   ....[13]....
        /*00b0*/ 	.word	0xffffffff


	//   ....[14]....
        /*00b4*/ 	.word	0xffffffff


	//----- nvinfo : EIATTR_COOP_GROUP_INSTR_OFFSETS
	.align		4
.L_146:
        /*00b8*/ 	.byte	0x04, 0x28
        /*00ba*/ 	.short	(.L_148 - .L_147)


	//   ....[0]....
.L_147:
        /*00bc*/ 	.word	0x000008f0


	//   ....[1]....
        /*00c0*/ 	.word	0x00000950


	//   ....[2]....
        /*00c4*/ 	.word	0x000009b0


	//   ....[3]....
        /*00c8*/ 	.word	0x00000a10


	//   ....[4]....
        /*00cc*/ 	.word	0x00000a70


	//   ....[5]....
        /*00d0*/ 	.word	0x00000c00


	//   ....[6]....
        /*00d4*/ 	.word	0x00000ca0


	//   ....[7]....
        /*00d8*/ 	.word	0x00000d20


	//   ....[8]....
        /*00dc*/ 	.word	0x00000d80


	//   ....[9]....
        /*00e0*/ 	.word	0x00000dc0


	//   ....[10]....
        /*00e4*/ 	.word	0x00001d90


	//   ....[11]....
        /*00e8*/ 	.word	0x00001e00


	//   ....[12]....
        /*00ec*/ 	.word	0x00001e60


	//   ....[13]....
        /*00f0*/ 	.word	0x00001ed0


	//   ....[14]....
        /*00f4*/ 	.word	0x00001f20


	//----- nvinfo : EIATTR_VRC_CTA_INIT_COUNT
	.align		4
.L_148:
        /*00f8*/ 	.byte	0x02, 0x4a
	.zero		1
	.zero		1


	//----- nvinfo : EIATTR_EXIT_INSTR_OFFSETS
	.align		4
        /*00fc*/ 	.byte	0x04, 0x1c
        /*00fe*/ 	.short	(.L_150 - .L_149)


	//   ....[0]....
.L_149:
        /*0100*/ 	.word	0x00002040


	//   ....[1]....
        /*0104*/ 	.word	0x000020a0


	//----- nvinfo : EIATTR_MAX_THREADS
	.align		4
.L_150:
        /*0108*/ 	.byte	0x04, 0x05
        /*010a*/ 	.short	(.L_152 - .L_151)
.L_151:
        /*010c*/ 	.word	0x00000100
        /*0110*/ 	.word	0x00000001
        /*0114*/ 	.word	0x00000001


	//----- nvinfo : EIATTR_CRS_STACK_SIZE
	.align		4
.L_152:
        /*0118*/ 	.byte	0x04, 0x1e
        /*011a*/ 	.short	(.L_154 - .L_153)
.L_153:
        /*011c*/ 	.word	0x00000000


	//----- nvinfo : EIATTR_CBANK_PARAM_SIZE
	.align		4
.L_154:
        /*0120*/ 	.byte	0x03, 0x19
        /*0122*/ 	.short	0x0062


	//----- nvinfo : EIATTR_PARAM_CBANK
	.align		4
        /*0124*/ 	.byte	0x04, 0x0a
        /*0126*/ 	.short	(.L_156 - .L_155)
	.align		4
.L_155:
        /*0128*/ 	.word	index@(.nv.constant0._ZN3cub18CUB_300001_SM_10006detail6reduce18DeviceReduceKernelINS2_10policy_hubIiyN4cuda3std3__44plusIiEEE10Policy1000EN6thrust24THRUST_300001_SM_1000_NS6detail15normal_iteratorINSD_10device_ptrIcEEEEyS9_iNS7_10__identityEEEvT0_PT3_T1_NS0_13GridEvenShareISN_EET2_T4_)
        /*012c*/ 	.short	0x0380
        /*012e*/ 	.short	0x0062


	//----- nvinfo : EIATTR_SW_WAR
	.align		4
.L_156:
        /*0130*/ 	.byte	0x04, 0x36
        /*0132*/ 	.short	(.L_158 - .L_157)
.L_157:
        /*0134*/ 	.word	0x00000008
.L_158:


//--------------------- .nv.info._ZN3cub18CUB_300001_SM_10006detail6reduce28DeviceReduceSingleTileKernelINS2_10policy_hubIiyN4cuda3std3__44plusIiEEE10Policy1000EN6thrust24THRUST_300001_SM_1000_NS6detail15normal_iteratorINSD_10device_ptrIcEEEEPiyS9_iiNS7_10__identityEEEvT0_T1_T2_T3_T4_T6_ --------------------------
	.section	.nv.info._ZN3cub18CUB_300001_SM_10006detail6reduce28DeviceReduceSingleTileKernelINS2_10policy_hubIiyN4cuda3std3__44plusIiEEE10Policy1000EN6thrust24THRUST_300001_SM_1000_NS6detail15normal_iteratorINSD_10device_ptrIcEEEEPiyS9_iiNS7_10__identityEEEvT0_T1_T2_T3_T4_T6_,"",@"SHT_CUDA_INFO"
	.sectionflags	@""
	.align	4


	//----- nvinfo : EIATTR_CUDA_API_VERSION
	.align		4
        /*0000*/ 	.byte	0x04, 0x37
        /*0002*/ 	.short	(.L_160 - .L_159)
.L_159:
        /*0004*/ 	.word	0x00000082


	//----- nvinfo : EIATTR_KPARAM_INFO
	.align		4
.L_160:
        /*0008*/ 	.byte	0x04, 0x17
        /*000a*/ 	.short	(.L_162 - .L_161)
.L_161:
        /*000c*/ 	.word	0x00000000
        /*0010*/ 	.short	0x0005
        /*0012*/ 	.short	0x0020
        /*0014*/ 	.byte	0x00, 0xf0, 0x05, 0x00


	//----- nvinfo : EIATTR_KPARAM_INFO
	.align		4
.L_162:
        /*0018*/ 	.byte	0x04, 0x17
        /*001a*/ 	.short	(.L_164 - .L_163)
.L_163:
        /*001c*/ 	.word	0x00000000
        /*0020*/ 	.short	0x0004
        /*0022*/ 	.short	0x001c
        /*0024*/ 	.byte	0x00, 0xf0, 0x11, 0x00


	//----- nvinfo : EIATTR_KPARAM_INFO
	.align		4
.L_164:
        /*0028*/ 	.byte	0x04, 0x17
        /*002a*/ 	.short	(.L_166 - .L_165)
.L_165:
        /*002c*/ 	.word	0x00000000
        /*0030*/ 	.short	0x0003
        /*0032*/ 	.short	0x0018
        /*0034*/ 	.byte	0x00, 0xf0, 0x05, 0x00


	//----- nvinfo : EIATTR_KPARAM_INFO
	.align		4
.L_166:
        /*0038*/ 	.byte	0x04, 0x17
        /*003a*/ 	.short	(.L_168 - .L_167)
.L_167:
        /*003c*/ 	.word	0x00000000
        /*0040*/ 	.short	0x0002
        /*0042*/ 	.short	0x0010
        /*0044*/ 	.byte	0x00, 0xf0, 0x21, 0x00


	//----- nvinfo : EIATTR_KPARAM_INFO
	.align		4
.L_168:
        /*0048*/ 	.byte	0x04, 0x17
        /*004a*/ 	.short	(.L_170 - .L_169)
.L_169:
        /*004c*/ 	.word	0x00000000
        /*0050*/ 	.short	0x0001
        /*0052*/ 	.short	0x0008
        /*0054*/ 	.byte	0x00, 0xf5, 0x21, 0x00


	//----- nvinfo : EIATTR_KPARAM_INFO
	.align		4
.L_170:
        /*0058*/ 	.byte	0x04, 0x17
        /*005a*/ 	.short	(.L_172 - .L_171)
.L_171:
        /*005c*/ 	.word	0x00000000
        /*0060*/ 	.short	0x0000
        /*0062*/ 	.short	0x0000
        /*0064*/ 	.byte	0x00, 0xf0, 0x21, 0x00


	//----- nvinfo : EIATTR_SPARSE_MMA_MASK
	.align		4
.L_172:
        /*0068*/ 	.byte	0x03, 0x50
        /*006a*/ 	.short	0x0000


	//----- nvinfo : EIATTR_MAXREG_COUNT
	.align		4
        /*006c*/ 	.byte	0x03, 0x1b
        /*006e*/ 	.short	0x00ff


	//----- nvinfo : EIATTR_NUM_BARRIERS
	.align		4
        /*0070*/ 	.byte	0x02, 0x4c
        /*0072*/ 	.byte	0x01
	.zero		1


	//----- nvinfo : EIATTR_MERCURY_ISA_VERSION
	.align		4
        /*0074*/ 	.byte	0x03, 0x5f
        /*0076*/ 	.short	0x0101


	//----- nvinfo : EIATTR_COOP_GROUP_MASK_REGIDS
	.align		4
        /*0078*/ 	.byte	0x04, 0x29
        /*007a*/ 	.short	(.L_174 - .L_173)


	//   ....[0]....
.L_173:
        /*007c*/ 	.word	0xffffffff


	//   ....[1]....
        /*0080*/ 	.word	0xffffffff


	//   ....[2]....
        /*0084*/ 	.word	0xffffffff


	//   ....[3]....
        /*0088*/ 	.word	0xffffffff


	//   ....[4]....
        /*008c*/ 	.word	0xffffffff


	//   ....[5]....
        /*0090*/ 	.word	0xffffffff


	//   ....[6]....
        /*0094*/ 	.word	0xffffffff


	//   ....[7]....
        /*0098*/ 	.word	0xffffffff


	//   ....[8]....
        /*009c*/ 	.word	0xffffffff


	//   ....[9]....
        /*00a0*/ 	.word	0xffffffff


	//   ....[10]....
        /*00a4*/ 	.word	0xffffffff


	//   ....[11]....
        /*00a8*/ 	.word	0xffffffff


	//   ....[12]....
        /*00ac*/ 	.word	0xffffffff


	//   ....[13]....
        /*00b0*/ 	.word	0xffffffff


	//   ....[14]....
        /*00b4*/ 	.word	0xffffffff


	//----- nvinfo : EIATTR_COOP_GROUP_INSTR_OFFSETS
	.align		4
.L_174:
        /*00b8*/ 	.byte	0x04, 0x28
        /*00ba*/ 	.short	(.L_176 - .L_175)


	//   ....[0]....
.L_175:
        /*00bc*/ 	.word	0x00000890


	//   ....[1]....
        /*00c0*/ 	.word	0x000008f0


	//   ....[2]....
        /*00c4*/ 	.word	0x00000950


	//   ....[3]....
        /*00c8*/ 	.word	0x000009b0


	//   ....[4]....
        /*00cc*/ 	.word	0x00000a10


	//   ....[5]....
        /*00d0*/ 	.word	0x00000ba0


	//   ....[6]....
        /*00d4*/ 	.word	0x00000c40


	//   ....[7]....
        /*00d8*/ 	.word	0x00000cc0


	//   ....[8]....
        /*00dc*/ 	.word	0x00000d20


	//   ....[9]....
        /*00e0*/ 	.word	0x00000d60


	//   ....[10]....
        /*00e4*/ 	.word	0x00001b80


	//   ....[11]....
        /*00e8*/ 	.word	0x00001be0


	//   ....[12]....
        /*00ec*/ 	.word	0x00001c40


	//   ....[13]....
        /*00f0*/ 	.word	0x00001ca0


	//   ....[14]....
        /*00f4*/ 	.word	0x00001d00


	//----- nvinfo : EIATTR_VRC_CTA_INIT_COUNT
	.align		4
.L_176:
        /*00f8*/ 	.byte	0x02, 0x4a
	.zero		1
	.zero		1


	//----- nvinfo : EIATTR_EXIT_INSTR_OFFSETS
	.align		4
        /*00fc*/ 	.byte	0x04, 0x1c
        /*00fe*/ 	.short	(.L_178 - .L_177)


	//   ....[0]....
.L_177:
        /*0100*/ 	.word	0x000000a0


	//   ....[1]....
        /*0104*/ 	.word	0x000000e0


	//   ....[2]....
        /*0108*/ 	.word	0x00001e10


	//   ....[3]....
        /*010c*/ 	.word	0x00001e60


	//----- nvinfo : EIATTR_MAX_THREADS
	.align		4
.L_178:
        /*0110*/ 	.byte	0x04, 0x05
        /*0112*/ 	.short	(.L_180 - .L_179)
.L_179:
        /*0114*/ 	.word	0x00000100
        /*0118*/ 	.word	0x00000001
        /*011c*/ 	.word	0x00000001


	//----- nvinfo : EIATTR_CRS_STACK_SIZE
	.align		4
.L_180:
        /*0120*/ 	.byte	0x04, 0x1e
        /*0122*/ 	.short	(.L_182 - .L_181)
.L_181:
        /*0124*/ 	.word	0x00000000


	//----- nvinfo : EIATTR_CBANK_PARAM_SIZE
	.align		4
.L_182:
        /*0128*/ 	.byte	0x03, 0x19
        /*012a*/ 	.short	0x0021


	//----- nvinfo : EIATTR_PARAM_CBANK
	.align		4
        /*012c*/ 	.byte	0x04, 0x0a
        /*012e*/ 	.short	(.L_184 - .L_183)
	.align		4
.L_183:
        /*0130*/ 	.word	index@(.nv.constant0._ZN3cub18CUB_300001_SM_10006detail6reduce28DeviceReduceSingleTileKernelINS2_10policy_hubIiyN4cuda3std3__44plusIiEEE10Policy1000EN6thrust24THRUST_300001_SM_1000_NS6detail15normal_iteratorINSD_10device_ptrIcEEEEPiyS9_iiNS7_10__identityEEEvT0_T1_T2_T3_T4_T6_)
        /*0134*/ 	.short	0x0380
        /*0136*/ 	.short	0x0021


	//----- nvinfo : EIATTR_SW_WAR
	.align		4
.L_184:
        /*0138*/ 	.byte	0x04, 0x36
        /*013a*/ 	.short	(.L_186 - .L_185)
.L_185:
        /*013c*/ 	.word	0x00000008
.L_186:


//--------------------- .nv.info._ZN3cub18CUB_300001_SM_10006detail6reduce28DeviceReduceSingleTileKernelINS2_10policy_hubIijN4cuda3std3__44plusIiEEE10Policy1000EPiSC_iS9_iiNS7_10__identityEEEvT0_T1_T2_T3_T4_T6_ --------------------------
	.section	.nv.info._ZN3cub18CUB_300001_SM_10006detail6reduce28DeviceReduceSingleTileKernelINS2_10policy_hubIijN4cuda3std3__44plusIiEEE10Policy1000EPiSC_iS9_iiNS7_10__identityEEEvT0_T1_T2_T3_T4_T6_,"",@"SHT_CUDA_INFO"
	.sectionflags	@""
	.align	4


	//----- nvinfo : EIATTR_CUDA_API_VERSION
	.align		4
        /*0000*/ 	.byte	0x04, 0x37
        /*0002*/ 	.short	(.L_188 - .L_187)
.L_187:
        /*0004*/ 	.word	0x00000082


	//----- nvinfo : EIATTR_KPARAM_INFO
	.align		4
.L_188:
        /*0008*/ 	.byte	0x04, 0x17
        /*000a*/ 	.short	(.L_190 - .L_189)
.L_189:
        /*000c*/ 	.word	0x00000000
        /*0010*/ 	.short	0x0005
        /*0012*/ 	.short	0x001c
        /*0014*/ 	.byte	0x00, 0xf0, 0x05, 0x00


	//----- nvinfo : EIATTR_KPARAM_INFO
	.align		4
.L_190:
        /*0018*/ 	.byte	0x04, 0x17
        /*001a*/ 	.short	(.L_192 - .L_191)
.L_191:
        /*001c*/ 	.word	0x00000000
        /*0020*/ 	.short	0x0004
        /*0022*/ 	.short	0x0018
        /*0024*/ 	.byte	0x00, 0xf0, 0x11, 0x00


	//----- nvinfo : EIATTR_KPARAM_INFO
	.align		4
.L_192:
        /*0028*/ 	.byte	0x04, 0x17
        /*002a*/ 	.short	(.L_194 - .L_193)
.L_193:
        /*002c*/ 	.word	0x00000000
        /*0030*/ 	.short	0x0003
        /*0032*/ 	.short	0x0014
        /*0034*/ 	.byte	0x00, 0xf0, 0x05, 0x00


	//----- nvinfo : EIATTR_KPARAM_INFO
	.align		4
.L_194:
        /*0038*/ 	.byte	0x04, 0x17
        /*003a*/ 	.short	(.L_196 - .L_195)
.L_195:
        /*003c*/ 	.word	0x00000000
        /*0040*/ 	.short	0x0002
        /*0042*/ 	.short	0x0010
        /*0044*/ 	.byte	0x00, 0xf0, 0x11, 0x00


	//----- nvinfo : EIATTR_KPARAM_INFO
	.align		4
.L_196:
        /*0048*/ 	.byte	0x04, 0x17
        /*004a*/ 	.short	(.L_198 - .L_197)
.L_197:
        /*004c*/ 	.word	0x00000000
        /*0050*/ 	.short	0x0001
        /*0052*/ 	.short	0x0008
        /*0054*/ 	.byte	0x00, 0xf5, 0x21, 0x00


	//----- nvinfo : EIATTR_KPARAM_INFO
	.align		4
.L_198:
        /*0058*/ 	.byte	0x04, 0x17
        /*005a*/ 	.short	(.L_200 - .L_199)
.L_199:
        /*005c*/ 	.word	0x00000000
        /*0060*/ 	.short	0x0000
        /*0062*/ 	.short	0x0000
        /*0064*/ 	.byte	0x00, 0xf5, 0x21, 0x00


	//----- nvinfo : EIATTR_SPARSE_MMA_MASK
	.align		4
.L_200:
        /*0068*/ 	.byte	0x03, 0x50
        /*006a*/ 	.short	0x0000


	//----- nvinfo : EIATTR_MAXREG_COUNT
	.align		4
        /*006c*/ 	.byte	0x03, 0x1b
        /*006e*/ 	.short	0x00ff


	//----- nvinfo : EIATTR_NUM_BARRIERS
	.align		4
        /*0070*/ 	.byte	0x02, 0x4c
        /*0072*/ 	.byte	0x01
	.zero		1


	//----- nvinfo : EIATTR_MERCURY_ISA_VERSION
	.align		4
        /*0074*/ 	.byte	0x03, 0x5f
        /*0076*/ 	.short	0x0101


	//----- nvinfo : EIATTR_COOP_GROUP_MASK_REGIDS
	.align		4
        /*0078*/ 	.byte	0x04, 0x29
        /*007a*/ 	.short	(.L_202 - .L_201)


	//   ....[0]....
.L_201:
        /*007c*/ 	.word	0xffffffff


	//   ....[1]....
        /*0080*/ 	.word	0xffffffff


	//   ....[2]....
        /*0084*/ 	.word	0xffffffff


	//   ....[3]....
        /*0088*/ 	.word	0xffffffff


	//   ....[4]....
        /*008c*/ 	.word	0xffffffff


	//   ....[5]....
        /*0090*/ 	.word	0xffffffff


	//   ....[6]....
        /*0094*/ 	.word	0xffffffff


	//   ....[7]....
        /*0098*/ 	.word	0xffffffff


	//   ....[8]....
        /*009c*/ 	.word	0xffffffff


	//   ....[9]....
        /*00a0*/ 	.word	0xffffffff


	//   ....[10]....
        /*00a4*/ 	.word	0xffffffff


	//   ....[11]....
        /*00a8*/ 	.word	0xffffffff


	//   ....[12]....
        /*00ac*/ 	.word	0xffffffff


	//   ....[13]....
        /*00b0*/ 	.word	0xffffffff


	//   ....[14]....
        /*00b4*/ 	.word	0xffffffff


	//   ....[15]....
        /*00b8*/ 	.word	0xffffffff


	//   ....[16]....
        /*00bc*/ 	.word	0xffffffff


	//   ....[17]....
        /*00c0*/ 	.word	0xffffffff


	//   ....[18]....
        /*00c4*/ 	.word	0xffffffff


	//   ....[19]....
        /*00c8*/ 	.word	0xffffffff


	//   ....[20]....
        /*00cc*/ 	.word	0xffffffff


	//   ....[21]....
        /*00d0*/ 	.word	0xffffffff


	//   ....[22]....
        /*00d4*/ 	.word	0xffffffff


	//   ....[23]....
        /*00d8*/ 	.word	0xffffffff


	//   ....[24]....
        /*00dc*/ 	.word	0xffffffff


	//   ....[25]....
        /*00e0*/ 	.word	0xffffffff


	//   ....[26]....
        /*00e4*/ 	.word	0xffffffff


	//   ....[27]....
        /*00e8*/ 	.word	0xffffffff


	//   ....[28]....
        /*00ec*/ 	.word	0xffffffff


	//   ....[29]....
        /*00f0*/ 	.word	0xffffffff


	//----- nvinfo : EIATTR_COOP_GROUP_INSTR_OFFSETS
	.align		4
.L_202:
        /*00f4*/ 	.byte	0x04, 0x28
        /*00f6*/ 	.short	(.L_204 - .L_203)


	//   ....[0]....
.L_203:
        /*00f8*/ 	.word	0x00000890


	//   ....[1]....
        /*00fc*/ 	.word	0x000008f0


	//   ....[2]....
        /*0100*/ 	.word	0x00000940


	//   ....[3]....
        /*0104*/ 	.word	0x000009b0


	//   ....[4]....
        /*0108*/ 	.word	0x00000a10


	//   ....[5]....
        /*010c*/ 	.word	0x00000ba0


	//   ....[6]....
        /*0110*/ 	.word	0x00000c40


	//   ....[7]....
        /*0114*/ 	.word	0x00000cc0


	//   ....[8]....
        /*0118*/ 	.word	0x00000d20


	//   ....[9]....
        /*011c*/ 	.word	0x00000d60


	//   ....[10]....
        /*0120*/ 	.word	0x000019d0


	//   ....[11]....
        /*0124*/ 	.word	0x00001a30


	//   ....[12]....
        /*0128*/ 	.word	0x00001a90


	//   ....[13]....
        /*012c*/ 	.word	0x00001af0


	//   ....[14]....
        /*0130*/ 	.word	0x00001b50


	//   ....[15]....
        /*0134*/ 	.word	0x000023f0


	//   ....[16]....
        /*0138*/ 	.word	0x00002450


	//   ....[17]....
        /*013c*/ 	.word	0x000024a0


	//   ....[18]....
        /*0140*/ 	.word	0x00002510


	//   ....[19]....
        /*0144*/ 	.word	0x00002570


	//   ....[20]....
        /*0148*/ 	.word	0x00002700


	//   ....[21]....
        /*014c*/ 	.word	0x00002790


	//   ....[22]....
        /*0150*/ 	.word	0x000027e0


	//   ....[23]....
        /*0154*/ 	.word	0x00002850


	//   ....[24]....
        /*0158*/ 	.word	0x000028c0


	//   ....[25]....
        /*015c*/ 	.word	0x000036a0


	//   ....[26]....
        /*0160*/ 	.word	0x00003700


	//   ....[27]....
        /*0164*/ 	.word	0x00003760


	//   ....[28]....
        /*0168*/ 	.word	0x000037c0


	//   ....[29]....
        /*016c*/ 	.word	0x00003820


	//----- nvinfo : EIATTR_VRC_CTA_INIT_COUNT
	.align		4
.L_204:
        /*0170*/ 	.byte	0x02, 0x4a
	.zero		1
	.zero		1


	//----- nvinfo : EIATTR_EXIT_INSTR_OFFSETS
	.align		4
        /*0174*/ 	.byte	0x04, 0x1c
        /*0176*/ 	.short	(.L_206 - .L_205)


	//   ....[0]....
.L_205:
        /*0178*/ 	.word	0x00000080


	//   ....[1]....
        /*017c*/ 	.word	0x000000c0


	//   ....[2]....
        /*0180*/ 	.word	0x00003940


	//   ....[3]....
        /*0184*/ 	.word	0x00003990


	//----- nvinfo : EIATTR_MAX_THREADS
	.align		4
.L_206:
        /*0188*/ 	.byte	0x04, 0x05
        /*018a*/ 	.short	(.L_208 - .L_207)
.L_207:
        /*018c*/ 	.word	0x00000100
        /*0190*/ 	.word	0x00000001
        /*0194*/ 	.word	0x00000001


	//----- nvinfo : EIATTR_CRS_STACK_SIZE
	.align		4
.L_208:
        /*0198*/ 	.byte	0x04, 0x1e
        /*019a*/ 	.short	(.L_210 - .L_209)
.L_209:
        /*019c*/ 	.word	0x00000000


	//----- nvinfo : EIATTR_CBANK_PARAM_SIZE
	.align		4
.L_210:
        /*01a0*/ 	.byte	0x03, 0x19
        /*01a2*/ 	.short	0x001d


	//----- nvinfo : EIATTR_PARAM_CBANK
	.align		4
        /*01a4*/ 	.byte	0x04, 0x0a
        /*01a6*/ 	.short	(.L_212 - .L_211)
	.align		4
.L_211:
        /*01a8*/ 	.word	index@(.nv.constant0._ZN3cub18CUB_300001_SM_10006detail6reduce28DeviceReduceSingleTileKernelINS2_10policy_hubIijN4cuda3std3__44plusIiEEE10Policy1000EPiSC_iS9_iiNS7_10__identityEEEvT0_T1_T2_T3_T4_T6_)
        /*01ac*/ 	.short	0x0380
        /*01ae*/ 	.short	0x001d


	//----- nvinfo : EIATTR_SW_WAR
	.align		4
.L_212:
        /*01b0*/ 	.byte	0x04, 0x36
        /*01b2*/ 	.short	(.L_214 - .L_213)
.L_213:
        /*01b4*/ 	.word	0x00000008
.L_214:


//--------------------- .nv.info._ZN3cub18CUB_300001_SM_10006detail6reduce18DeviceReduceKernelINS2_10policy_hubIijN4cuda3std3__44plusIiEEE10Policy1000EN6thrust24THRUST_300001_SM_1000_NS6detail15normal_iteratorINSD_10device_ptrIcEEEEjS9_iNS7_10__identityEEEvT0_PT3_T1_NS0_13GridEvenShareISN_EET2_T4_ --------------------------
	.section	.nv.info._ZN3cub18CUB_300001_SM_10006detail6reduce18DeviceReduceKernelINS2_10policy_hubIijN4cuda3std3__44plusIiEEE10Policy1000EN6thrust24THRUST_300001_SM_1000_NS6detail15normal_iteratorINSD_10device_ptrIcEEEEjS9_iNS7_10__identityEEEvT0_PT3_T1_NS0_13GridEvenShareISN_EET2_T4_,"",@"SHT_CUDA_INFO"
	.sectionflags	@""
	.align	4


	//----- nvinfo : EIATTR_CUDA_API_VERSION
	.align		4
        /*0000*/ 	.byte	0x04, 0x37
        /*0002*/ 	.short	(.L_216 - .L_215)
.L_215:
        /*0004*/ 	.word	0x00000082


	//----- nvinfo : EIATTR_KPARAM_INFO
	.align		4
.L_216:
        /*0008*/ 	.byte	0x04, 0x17
        /*000a*/ 	.short	(.L_218 - .L_217)
.L_217:
        /*000c*/ 	.word	0x00000000
        /*0010*/ 	.short	0x0005
        /*0012*/ 	.short	0x003d
        /*0014*/ 	.byte	0x00, 0xf0, 0x05, 0x00


	//----- nvinfo : EIATTR_KPARAM_INFO
	.align		4
.L_218:
        /*0018*/ 	.byte	0x04, 0x17
        /*001a*/ 	.short	(.L_220 - .L_219)
.L_219:
        /*001c*/ 	.word	0x00000000
        /*0020*/ 	.short	0x0004
        /*0022*/ 	.short	0x003c
        /*0024*/ 	.byte	0x00, 0xf0, 0x05, 0x00


	//----- nvinfo : EIATTR_KPARAM_INFO
	.align		4
.L_220:
        /*0028*/ 	.byte	0x04, 0x17
        /*002a*/ 	.short	(.L_222 - .L_221)
.L_221:
        /*002c*/ 	.word	0x00000000
        /*0030*/ 	.short	0x0003
        /*0032*/ 	.short	0x0014
        /*0034*/ 	.byte	0x00, 0xf0, 0xa1, 0x00


	//----- nvinfo : EIATTR_KPARAM_INFO
	.align		4
.L_222:
        /*0038*/ 	.byte	0x04, 0x17
        /*003a*/ 	.short	(.L_224 - .L_223)
.L_223:
        /*003c*/ 	.word	0x00000000
        /*0040*/ 	.short	0x0002
        /*0042*/ 	.short	0x0010
        /*0044*/ 	.byte	0x00, 0xf0, 0x11, 0x00


	//----- nvinfo : EIATTR_KPARAM_INFO
	.align		4
.L_224:
        /*0048*/ 	.byte	0x04, 0x17
        /*004a*/ 	.short	(.L_226 - .L_225)
.L_225:
        /*004c*/ 	.word	0x00000000
        /*0050*/ 	.short	0x0001
        /*0052*/ 	.short	0x0008
        /*0054*/ 	.byte	0x00, 0xf5, 0x21, 0x00


	//----- nvinfo : EIATTR_KPARAM_INFO
	.align		4
.L_226:
        /*0058*/ 	.byte	0x04, 0x17
        /*005a*/ 	.short	(.L_228 - .L_227)
.L_227:
        /*005c*/ 	.word	0x00000000
        /*0060*/ 	.short	0x0000
        /*0062*/ 	.short	0x0000
        /*0064*/ 	.byte	0x00, 0xf0, 0x21, 0x00


	//----- nvinfo : EIATTR_SPARSE_MMA_MASK
	.align		4
.L_228:
        /*0068*/ 	.byte	0x03, 0x50
        /*006a*/ 	.short	0x0000


	//----- nvinfo : EIATTR_MAXREG_COUNT
	.align		4
        /*006c*/ 	.byte	0x03, 0x1b
        /*006e*/ 	.short	0x00ff


	//----- nvinfo : EIATTR_NUM_BARRIERS
	.align		4
        /*0070*/ 	.byte	0x02, 0x4c
        /*0072*/ 	.byte	0x01
	.zero		1


	//----- nvinfo : EIATTR_MERCURY_ISA_VERSION
	.align		4
        /*0074*/ 	.byte	0x03, 0x5f
        /*0076*/ 	.short	0x0101


	//----- nvinfo : EIATTR_COOP_GROUP_MASK_REGIDS
	.align		4
        /*0078*/ 	.byte	0x04, 0x29
        /*007a*/ 	.short	(.L_230 - .L_229)


	//   ....[0]....
.L_229:
        /*007c*/ 	.word	0xffffffff


	//   ....[1]....
        /*0080*/ 	.word	0xffffffff


	//   ....[2]....
        /*0084*/ 	.word	0xffffffff


	//   ....[3]....
        /*0088*/ 	.word	0xffffffff


	//   ....[4]....
        /*008c*/ 	.word	0xffffffff


	//   ....[5]....
        /*0090*/ 	.word	0xffffffff


	//   ....[6]....
        /*0094*/ 	.word	0xffffffff


	//   ....[7]....
        /*0098*/ 	.word	0xffffffff


	//   ....[8]....
        /*009c*/ 	.word	0xffffffff


	//   ....[9]....
        /*00a0*/ 	.word	0xffffffff


	//   ....[10]....
        /*00a4*/ 	.word	0xffffffff


	//   ....[11]....
        /*00a8*/ 	.word	0xffffffff


	//   ....[12]....
        /*00ac*/ 	.word	0xffffffff


	//   ....[13]....
        /*00b0*/ 	.word	0xffffffff


	//   ....[14]....
        /*00b4*/ 	.word	0xffffffff


	//----- nvinfo : EIATTR_COOP_GROUP_INSTR_OFFSETS
	.align		4
.L_230:
        /*00b8*/ 	.byte	0x04, 0x28
        /*00ba*/ 	.short	(.L_232 - .L_231)


	//   ....[0]....
.L_231:
        /*00bc*/ 	.word	0x00000d50


	//   ....[1]....
        /*00c0*/ 	.word	0x00000db0


	//   ....[2]....
        /*00c4*/ 	.word	0x00000e10


	//   ....[3]....
        /*00c8*/ 	.word	0x00000e70


	//   ....[4]....
        /*00cc*/ 	.word	0x00000ed0


	//   ....[5]....
        /*00d0*/ 	.word	0x00001060


	//   ....[6]....
        /*00d4*/ 	.word	0x00001120


	//   ....[7]....
        /*00d8*/ 	.word	0x00001190


	//   ....[8]....
        /*00dc*/ 	.word	0x000011e0


	//   ....[9]....
        /*00e0*/ 	.word	0x00001220


	//   ....[10]....
        /*00e4*/ 	.word	0x000025c0


	//   ....[11]....
        /*00e8*/ 	.word	0x00002620


	//   ....[12]....
        /*00ec*/ 	.word	0x00002680


	//   ....[13]....
        /*00f0*/ 	.word	0x000026e0


	//   ....[14]....
        /*00f4*/ 	.word	0x00002740


	//----- nvinfo : EIATTR_VRC_CTA_INIT_COUNT
	.align		4
.L_232:
        /*00f8*/ 	.byte	0x02, 0x4a
	.zero		1
	.zero		1


	//----- nvinfo : EIATTR_EXIT_INSTR_OFFSETS
	.align		4
        /*00fc*/ 	.byte	0x04, 0x1c
        /*00fe*/ 	.short	(.L_234 - .L_233)


	//   ....[0]....
.L_233:
        /*0100*/ 	.word	0x00002860


	//   ....[1]....
        /*0104*/ 	.word	0x000028c0


	//----- nvinfo : EIATTR_MAX_THREADS
	.align		4
.L_234:
        /*0108*/ 	.byte	0x04, 0x05
        /*010a*/ 	.short	(.L_236 - .L_235)
.L_235:
        /*010c*/ 	.word	0x00000100
        /*0110*/ 	.word	0x00000001
        /*0114*/ 	.word	0x00000001


	//----- nvinfo : EIATTR_CRS_STACK_SIZE
	.align		4
.L_236:
        /*0118*/ 	.byte	0x04, 0x1e
        /*011a*/ 	.short	(.L_238 - .L_237)
.L_237:
        /*011c*/ 	.word	0x00000000


	//----- nvinfo : EIATTR_CBANK_PARAM_SIZE
	.align		4
.L_238:
        /*0120*/ 	.byte	0x03, 0x19
        /*0122*/ 	.short	0x003e


	//----- nvinfo : EIATTR_PARAM_CBANK
	.align		4
        /*0124*/ 	.byte	0x04, 0x0a
        /*0126*/ 	.short	(.L_240 - .L_239)
	.align		4
.L_239:
        /*0128*/ 	.word	index@(.nv.constant0._ZN3cub18CUB_300001_SM_10006detail6reduce18DeviceReduceKernelINS2_10policy_hubIijN4cuda3std3__44plusIiEEE10Policy1000EN6thrust24THRUST_300001_SM_1000_NS6detail15normal_iteratorINSD_10device_ptrIcEEEEjS9_iNS7_10__identityEEEvT0_PT3_T1_NS0_13GridEvenShareISN_EET2_T4_)
        /*012c*/ 	.short	0x0380
        /*012e*/ 	.short	0x003e


	//----- nvinfo : EIATTR_SW_WAR
	.align		4
.L_240:
        /*0130*/ 	.byte	0x04, 0x36
        /*0132*/ 	.short	(.L_242 - .L_241)
.L_241:
        /*0134*/ 	.word	0x00000008
.L_242:


//--------------------- .nv.info._ZN3cub18CUB_300001_SM_10006detail6reduce28DeviceReduceSingleTileKernelINS2_10policy_hubIijN4cuda3std3__44plusIiEEE10Policy1000EN6thrust24THRUST_300001_SM_1000_NS6detail15normal_iteratorINSD_10device_ptrIcEEEEPijS9_iiNS7_10__identityEEEvT0_T1_T2_T3_T4_T6_ --------------------------
	.section	.nv.info._ZN3cub18CUB_300001_SM_10006detail6reduce28DeviceReduceSingleTileKernelINS2_10policy_hubIijN4cuda3std3__44plusIiEEE10Policy1000EN6thrust24THRUST_300001_SM_1000_NS6detail15normal_iteratorINSD_10device_ptrIcEEEEPijS9_iiNS7_10__identityEEEvT0_T1_T2_T3_T4_T6_,"",@"SHT_CUDA_INFO"
	.sectionflags	@""
	.align	4


	//----- nvinfo : EIATTR_CUDA_API_VERSION
	.align		4
        /*0000*/ 	.byte	0x04, 0x37
        /*0002*/ 	.short	(.L_244 - .L_243)
.L_243:
        /*0004*/ 	.word	0x00000082


	//----- nvinfo : EIATTR_KPARAM_INFO
	.align		4
.L_244:
        /*0008*/ 	.byte	0x04, 0x17
        /*000a*/ 	.short	(.L_246 - .L_245)
.L_245:
        /*000c*/ 	.word	0x00000000
        /*0010*/ 	.short	0x0005
        /*0012*/ 	.short	0x001c
        /*0014*/ 	.byte	0x00, 0xf0, 0x05, 0x00


	//----- nvinfo : EIATTR_KPARAM_INFO
	.align		4
.L_246:
        /*0018*/ 	.byte	0x04, 0x17
        /*001a*/ 	.short	(.L_248 - .L_247)
.L_247:
        /*001c*/ 	.word	0x00000000
        /*0020*/ 	.short	0x0004
        /*0022*/ 	.short	0x0018
        /*0024*/ 	.byte	0x00, 0xf0, 0x11, 0x00


	//----- nvinfo : EIATTR_KPARAM_INFO
	.align		4
.L_248:
        /*0028*/ 	.byte	0x04, 0x17
        /*002a*/ 	.short	(.L_250 - .L_249)
.L_249:
        /*002c*/ 	.word	0x00000000
        /*0030*/ 	.short	0x0003
        /*0032*/ 	.short	0x0014
        /*0034*/ 	.byte	0x00, 0xf0, 0x05, 0x00


	//----- nvinfo : EIATTR_KPARAM_INFO
	.align		4
.L_250:
        /*0038*/ 	.byte	0x04, 0x17
        /*003a*/ 	.short	(.L_252 - .L_251)
.L_251:
        /*003c*/ 	.word	0x00000000
        /*0040*/ 	.short	0x0002
        /*0042*/ 	.short	0x0010
        /*0044*/ 	.byte	0x00, 0xf0, 0x11, 0x00


	//----- nvinfo : EIATTR_KPARAM_INFO
	.align		4
.L_252:
        /*0048*/ 	.byte	0x04, 0x17
        /*004a*/ 	.short	(.L_254 - .L_253)
.L_253:
        /*004c*/ 	.word	0x00000000
        /*0050*/ 	.short	0x0001
        /*0052*/ 	.short	0x0008
        /*0054*/ 	.byte	0x00, 0xf5, 0x21, 0x00


	//----- nvinfo : EIATTR_KPARAM_INFO
	.align		4
.L_254:
        /*0058*/ 	.byte	0x04, 0x17
        /*005a*/ 	.short	(.L_256 - .L_255)
.L_255:
        /*005c*/ 	.word	0x00000000
        /*0060*/ 	.short	0x0000
        /*0062*/ 	.short	0x0000
        /*0064*/ 	.byte	0x00, 0xf0, 0x21, 0x00


	//----- nvinfo : EIATTR_SPARSE_MMA_MASK
	.align		4
.L_256:
        /*0068*/ 	.byte	0x03, 0x50
        /*006a*/ 	.short	0x0000


	//----- nvinfo : EIATTR_MAXREG_COUNT
	.align		4
        /*006c*/ 	.byte	0x03, 0x1b
        /*006e*/ 	.short	0x00ff


	//----- nvinfo : EIATTR_NUM_BARRIERS
	.align		4
        /*0070*/ 	.byte	0x02, 0x4c
        /*0072*/ 	.byte	0x01
	.zero		1


	//----- nvinfo : EIATTR_MERCURY_ISA_VERSION
	.align		4
        /*0074*/ 	.byte	0x03, 0x5f
        /*0076*/ 	.short	0x0101


	//----- nvinfo : EIATTR_COOP_GROUP_MASK_REGIDS
	.align		4
        /*0078*/ 	.byte	0x04, 0x29
        /*007a*/ 	.short	(.L_258 - .L_257)


	//   ....[0]....
.L_257:
        /*007c*/ 	.word	0xffffffff


	//   ....[1]....
        /*0080*/ 	.word	0xffffffff


	//   ....[2]....
        /*0084*/ 	.word	0xffffffff


	//   ....[3]....
        /*0088*/ 	.word	0xffffffff


	//   ....[4]....
        /*008c*/ 	.word	0xffffffff


	//   ....[5]....
        /*0090*/ 	.word	0xffffffff


	//   ....[6]....
        /*0094*/ 	.word	0xffffffff


	//   ....[7]....
        /*0098*/ 	.word	0xffffffff


	//   ....[8]....
        /*009c*/ 	.word	0xffffffff


	//   ....[9]....
        /*00a0*/ 	.word	0xffffffff


	//   ....[10]....
        /*00a4*/ 	.word	0xffffffff


	//   ....[11]....
        /*00a8*/ 	.word	0xffffffff


	//   ....[12]....
        /*00ac*/ 	.word	0xffffffff


	//   ....[13]....
        /*00b0*/ 	.word	0xffffffff


	//   ....[14]....
        /*00b4*/ 	.word	0xffffffff


	//----- nvinfo : EIATTR_COOP_GROUP_INSTR_OFFSETS
	.align		4
.L_258:
        /*00b8*/ 	.byte	0x04, 0x28
        /*00ba*/ 	.short	(.L_260 - .L_259)


	//   ....[0]....
.L_259:
        /*00bc*/ 	.word	0x00000860


	//   ....[1]....
        /*00c0*/ 	.word	0x000008c0


	//   ....[2]....
        /*00c4*/ 	.word	0x00000920


	//   ....[3]....
        /*00c8*/ 	.word	0x00000980


	//   ....[4]....
        /*00cc*/ 	.word	0x000009e0


	//   ....[5]....
        /*00d0*/ 	.word	0x00000b70


	//   ....[6]....
        /*00d4*/ 	.word	0x00000c10


	//   ....[7]....
        /*00d8*/ 	.word	0x00000c90


	//   ....[8]....
        /*00dc*/ 	.word	0x00000cf0


	//   ....[9]....
        /*00e0*/ 	.word	0x00000d30


	//   ....[10]....
        /*00e4*/ 	.word	0x00001ec0


	//   ....[11]....
        /*00e8*/ 	.word	0x00001f20


	//   ....[12]....
        /*00ec*/ 	.word	0x00001f80


	//   ....[13]....
        /*00f0*/ 	.word	0x00001fe0


	//   ....[14]....
        /*00f4*/ 	.word	0x00002040


	//----- nvinfo : EIATTR_VRC_CTA_INIT_COUNT
	.align		4
.L_260:
        /*00f8*/ 	.byte	0x02, 0x4a
	.zero		1
	.zero		1


	//----- nvinfo : EIATTR_EXIT_INSTR_OFFSETS
	.align		4
        /*00fc*/ 	.byte	0x04, 0x1c
        /*00fe*/ 	.short	(.L_262 - .L_261)


	//   ....[0]....
.L_261:
        /*0100*/ 	.word	0x00000080


	//   ....[1]....
        /*0104*/ 	.word	0x000000c0


	//   ....[2]....
        /*0108*/ 	.word	0x00002160


	//   ....[3]....
        /*010c*/ 	.word	0x000021b0


	//----- nvinfo : EIATTR_MAX_THREADS
	.align		4
.L_262:
        /*0110*/ 	.byte	0x04, 0x05
        /*0112*/ 	.short	(.L_264 - .L_263)
.L_263:
        /*0114*/ 	.word	0x00000100
        /*0118*/ 	.word	0x00000001
        /*011c*/ 	.word	0x00000001


	//----- nvinfo : EIATTR_CRS_STACK_SIZE
	.align		4
.L_264:
        /*0120*/ 	.byte	0x04, 0x1e
        /*0122*/ 	.short	(.L_266 - .L_265)
.L_265:
        /*0124*/ 	.word	0x00000000


	//----- nvinfo : EIATTR_CBANK_PARAM_SIZE
	.align		4
.L_266:
        /*0128*/ 	.byte	0x03, 0x19
        /*012a*/ 	.short	0x001d


	//----- nvinfo : EIATTR_PARAM_CBANK
	.align		4
        /*012c*/ 	.byte	0x04, 0x0a
        /*012e*/ 	.short	(.L_268 - .L_267)
	.align		4
.L_267:
        /*0130*/ 	.word	index@(.nv.constant0._ZN3cub18CUB_300001_SM_10006detail6reduce28DeviceReduceSingleTileKernelINS2_10policy_hubIijN4cuda3std3__44plusIiEEE10Policy1000EN6thrust24THRUST_300001_SM_1000_NS6detail15normal_iteratorINSD_10device_ptrIcEEEEPijS9_iiNS7_10__identityEEEvT0_T1_T2_T3_T4_T6_)
        /*0134*/ 	.short	0x0380
        /*0136*/ 	.short	0x001d


	//----- nvinfo : EIATTR_SW_WAR
	.align		4
.L_268:
        /*0138*/ 	.byte	0x04, 0x36
        /*013a*/ 	.short	(.L_270 - .L_269)
.L_269:
        /*013c*/ 	.word	0x00000008
.L_270:


//--------------------- .nv.info._ZN3cub18CUB_300001_SM_10006detail9transform16transform_kernelINS2_10policy_hubILb1EN4cuda3std3__45tupleIJN6thrust24THRUST_300001_SM_1000_NS6detail15normal_iteratorINSA_10device_ptrIcEEEESF_EEEE10policy1000El14sequence_matchSF_JPcSK_EEEvT0_iT1_T2_DpNS2_10kernel_argIT3_EE --------------------------
	.section	.nv.info._ZN3cub18CUB_300001_SM_10006detail9transform16transform_kernelINS2_10policy_hubILb1EN4cuda3std3__45tupleIJN6thrust24THRUST_300001_SM_1000_NS6detail15normal_iteratorINSA_10device_ptrIcEEEESF_EEEE10policy1000El14sequence_matchSF_JPcSK_EEEvT0_iT1_T2_DpNS2_10kernel_argIT3_EE,"",@"SHT_CUDA_INFO"
	.sectionflags	@""
	.align	4


	//----- nvinfo : EIATTR_CUDA_API_VERSION
	.align		4
        /*0000*/ 	.byte	0x04, 0x37
        /*0002*/ 	.short	(.L_272 - .L_271)
.L_271:
        /*0004*/ 	.word	0x00000082


	//----- nvinfo : EIATTR_KPARAM_INFO
	.align		4
.L_272:
        /*0008*/ 	.byte	0x04, 0x17
        /*000a*/ 	.short	(.L_274 - .L_273)
.L_273:
        /*000c*/ 	.word	0x00000000
        /*0010*/ 	.short	0x0005
        /*0012*/ 	.short	0x0028
        /*0014*/ 	.byte	0x00, 0xf0, 0x41, 0x00


	//----- nvinfo : EIATTR_KPARAM_INFO
	.align		4
.L_274:
        /*0018*/ 	.byte	0x04, 0x17
        /*001a*/ 	.short	(.L_276 - .L_275)
.L_275:
        /*001c*/ 	.word	0x00000000
        /*0020*/ 	.short	0x0004
        /*0022*/ 	.short	0x0018
        /*0024*/ 	.byte	0x00, 0xf0, 0x41, 0x00


	//----- nvinfo : EIATTR_KPARAM_INFO
	.align		4
.L_276:
        /*0028*/ 	.byte	0x04, 0x17
        /*002a*/ 	.short	(.L_278 - .L_277)
.L_277:
        /*002c*/ 	.word	0x00000000
        /*0030*/ 	.short	0x0003
        /*0032*/ 	.short	0x0010
        /*0034*/ 	.byte	0x00, 0xf0, 0x21, 0x00


	//----- nvinfo : EIATTR_KPARAM_INFO
	.align		4
.L_278:
        /*0038*/ 	.byte	0x04, 0x17
        /*003a*/ 	.short	(.L_280 - .L_279)
.L_279:
        /*003c*/ 	.word	0x00000000
        /*0040*/ 	.short	0x0002
        /*0042*/ 	.short	0x000c
        /*0044*/ 	.byte	0x00, 0xf0, 0x05, 0x00


	//----- nvinfo : EIATTR_KPARAM_INFO
	.align		4
.L_280:
        /*0048*/ 	.byte	0x04, 0x17
        /*004a*/ 	.short	(.L_282 - .L_281)
.L_281:
        /*004c*/ 	.word	0x00000000
        /*0050*/ 	.short	0x0001
        /*0052*/ 	.short	0x0008
        /*0054*/ 	.byte	0x00, 0xf0, 0x11, 0x00


	//----- nvinfo : EIATTR_KPARAM_INFO
	.align		4
.L_282:
        /*0058*/ 	.byte	0x04, 0x17
        /*005a*/ 	.short	(.L_284 - .L_283)
.L_283:
        /*005c*/ 	.word	0x00000000
        /*0060*/ 	.short	0x0000
        /*0062*/ 	.short	0x0000
        /*0064*/ 	.byte	0x00, 0xf0, 0x21, 0x00


	//----- nvinfo : EIATTR_SPARSE_MMA_MASK
	.align		4
.L_284:
        /*0068*/ 	.byte	0x03, 0x50
        /*006a*/ 	.short	0x0000


	//----- nvinfo : EIATTR_MAXREG_COUNT
	.align		4
        /*006c*/ 	.byte	0x03, 0x1b
        /*006e*/ 	.short	0x00ff


	//----- nvinfo : EIATTR_MERCURY_ISA_VERSION
	.align		4
        /*0070*/ 	.byte	0x03, 0x5f
        /*0072*/ 	.short	0x0101


	//----- nvinfo : EIATTR_VRC_CTA_INIT_COUNT
	.align		4
        /*0074*/ 	.byte	0x02, 0x4a
	.zero		1
	.zero		1


	//----- nvinfo : EIATTR_EXIT_INSTR_OFFSETS
	.align		4
        /*0078*/ 	.byte	0x04, 0x1c
        /*007a*/ 	.short	(.L_286 - .L_285)


	//   ....[0]....
.L_285:
        /*007c*/ 	.word	0x000003d0


	//   ....[1]....
        /*0080*/ 	.word	0x00000e70


	//   ....[2]....
        /*0084*/ 	.word	0x000012a0


	//   ....[3]....
        /*0088*/ 	.word	0x000014e0


	//   ....[4]....
        /*008c*/ 	.word	0x00001510


	//   ....[5]....
        /*0090*/ 	.word	0x000015f0


	//   ....[6]....
        /*0094*/ 	.word	0x00001620


	//   ....[7]....
        /*0098*/ 	.word	0x00001b70


	//   ....[8]....
        /*009c*/ 	.word	0x00001db0


	//   ....[9]....
        /*00a0*/ 	.word	0x00001f50


	//   ....[10]....
        /*00a4*/ 	.word	0x00002040


	//----- nvinfo : EIATTR_MAX_THREADS
	.align		4
.L_286:
        /*00a8*/ 	.byte	0x04, 0x05
        /*00aa*/ 	.short	(.L_288 - .L_287)
.L_287:
        /*00ac*/ 	.word	0x00000080
        /*00b0*/ 	.word	0x00000001
        /*00b4*/ 	.word	0x00000001


	//----- nvinfo : EIATTR_CRS_STACK_SIZE
	.align		4
.L_288:
        /*00b8*/ 	.byte	0x04, 0x1e
        /*00ba*/ 	.short	(.L_290 - .L_289)
.L_289:
        /*00bc*/ 	.word	0x00000000


	//----- nvinfo : EIATTR_CBANK_PARAM_SIZE
	.align		4
.L_290:
        /*00c0*/ 	.byte	0x03, 0x19
        /*00c2*/ 	.short	0x0038


	//----- nvinfo : EIATTR_PARAM_CBANK
	.align		4
        /*00c4*/ 	.byte	0x04, 0x0a
        /*00c6*/ 	.short	(.L_292 - .L_291)
	.align		4
.L_291:
        /*00c8*/ 	.word	index@(.nv.constant0._ZN3cub18CUB_300001_SM_10006detail9transform16transform_kernelINS2_10policy_hubILb1EN4cuda3std3__45tupleIJN6thrust24THRUST_300001_SM_1000_NS6detail15normal_iteratorINSA_10device_ptrIcEEEESF_EEEE10policy1000El14sequence_matchSF_JPcSK_EEEvT0_iT1_T2_DpNS2_10kernel_argIT3_EE)
        /*00cc*/ 	.short	0x0380
        /*00ce*/ 	.short	0x0038


	//----- nvinfo : EIATTR_SW_WAR
	.align		4
.L_292:
        /*00d0*/ 	.byte	0x04, 0x36
        /*00d2*/ 	.short	(.L_294 - .L_293)
.L_293:
        /*00d4*/ 	.word	0x00000008
.L_294:


//--------------------- .nv.info._ZN3cub18CUB_300001_SM_10006detail9transform16transform_kernelINS2_10policy_hubILb1EN4cuda3std3__45tupleIJN6thrust24THRUST_300001_SM_1000_NS6detail15normal_iteratorINSA_10device_ptrIcEEEESF_EEEE10policy1000Ei14sequence_matchSF_JPcSK_EEEvT0_iT1_T2_DpNS2_10kernel_argIT3_EE --------------------------
	.section	.nv.info._ZN3cub18CUB_300001_SM_10006detail9transform16transform_kernelINS2_10policy_hubILb1EN4cuda3std3__45tupleIJN6thrust24THRUST_300001_SM_1000_NS6detail15normal_iteratorINSA_10device_ptrIcEEEESF_EEEE10policy1000Ei14sequence_matchSF_JPcSK_EEEvT0_iT1_T2_DpNS2_10kernel_argIT3_EE,"",@"SHT_CUDA_INFO"
	.sectionflags	@""
	.align	4


	//----- nvinfo : EIATTR_CUDA_API_VERSION
	.align		4
        /*0000*/ 	.byte	0x04, 0x37
        /*0002*/ 	.short	(.L_296 - .L_295)
.L_295:
        /*0004*/ 	.word	0x00000082


	//----- nvinfo : EIATTR_KPARAM_INFO
	.align		4
.L_296:
        /*0008*/ 	.byte	0x04, 0x17
        /*000a*/ 	.short	(.L_298 - .L_297)
.L_297:
        /*000c*/ 	.word	0x00000000
        /*0010*/ 	.short	0x0005
        /*0012*/ 	.short	0x0028
        /*0014*/ 	.byte	0x00, 0xf0, 0x41, 0x00


	//----- nvinfo : EIATTR_KPARAM_INFO
	.align		4
.L_298:
        /*0018*/ 	.byte	0x04, 0x17
        /*001a*/ 	.short	(.L_300 - .L_299)
.L_299:
        /*001c*/ 	.word	0x00000000
        /*0020*/ 	.short	0x0004
        /*0022*/ 	.short	0x0018
        /*0024*/ 	.byte	0x00, 0xf0, 0x41, 0x00


	//----- nvinfo : EIATTR_KPARAM_INFO
	.align		4
.L_300:
        /*0028*/ 	.byte	0x04, 0x17
        /*002a*/ 	.short	(.L_302 - .L_301)
.L_301:
        /*002c*/ 	.word	0x00000000
        /*0030*/ 	.short	0x0003
        /*0032*/ 	.short	0x0010
        /*0034*/ 	.byte	0x00, 0xf0, 0x21, 0x00


	//----- nvinfo : EIATTR_KPARAM_INFO
	.align		4
.L_302:
        /*0038*/ 	.byte	0x04, 0x17
        /*003a*/ 	.short	(.L_304 - .L_303)
.L_303:
        /*003c*/ 	.word	0x00000000
        /*0040*/ 	.short	0x0002
        /*0042*/ 	.short	0x0008
        /*0044*/ 	.byte	0x00, 0xf0, 0x05, 0x00


	//----- nvinfo : EIATTR_KPARAM_INFO
	.align		4
.L_304:
        /*0048*/ 	.byte	0x04, 0x17
        /*004a*/ 	.short	(.L_306 - .L_305)
.L_305:
        /*004c*/ 	.word	0x00000000
        /*0050*/ 	.short	0x0001
        /*0052*/ 	.short	0x0004
        /*0054*/ 	.byte	0x00, 0xf0, 0x11, 0x00


	//----- nvinfo : EIATTR_KPARAM_INFO
	.align		4
.L_306:
        /*0058*/ 	.byte	0x04, 0x17
        /*005a*/ 	.short	(.L_308 - .L_307)
.L_307:
        /*005c*/ 	.word	0x00000000
        /*0060*/ 	.short	0x0000
        /*0062*/ 	.short	0x0000
        /*0064*/ 	.byte	0x00, 0xf0, 0x11, 0x00


	//----- nvinfo : EIATTR_SPARSE_MMA_MASK
	.align		4
.L_308:
        /*0068*/ 	.byte	0x03, 0x50
        /*006a*/ 	.short	0x0000


	//----- nvinfo : EIATTR_MAXREG_COUNT
	.align		4
        /*006c*/ 	.byte	0x03, 0x1b
        /*006e*/ 	.short	0x00ff


	//----- nvinfo : EIATTR_MERCURY_ISA_VERSION
	.align		4
        /*0070*/ 	.byte	0x03, 0x5f
        /*0072*/ 	.short	0x0101


	//----- nvinfo : EIATTR_VRC_CTA_INIT_COUNT
	.align		4
        /*0074*/ 	.byte	0x02, 0x4a
	.zero		1
	.zero		1


	//----- nvinfo : EIATTR_EXIT_INSTR_OFFSETS
	.align		4
        /*0078*/ 	.byte	0x04, 0x1c
        /*007a*/ 	.short	(.L_310 - .L_309)


	//   ....[0]....
.L_309:
        /*007c*/ 	.word	0x00000330


	//   ....[1]....
        /*0080*/ 	.word	0x00000880


	//   ....[2]....
        /*0084*/ 	.word	0x00000ab0


	//   ....[3]....
        /*0088*/ 	.word	0x00000c50


	//   ....[4]....
        /*008c*/ 	.word	0x00000d40


	//   ....[5]....
        /*0090*/ 	.word	0x00000d70


	//   ....[6]....
        /*0094*/ 	.word	0x00001330


	//   ....[7]....
        /*0098*/ 	.word	0x00001760


	//   ....[8]....
        /*009c*/ 	.word	0x000019a0


	//   ....[9]....
        /*00a0*/ 	.word	0x000019d0


	//   ....[10]....
        /*00a4*/ 	.word	0x00001ab0


	//----- nvinfo : EIATTR_MAX_THREADS
	.align		4
.L_310:
        /*00a8*/ 	.byte	0x04, 0x05
        /*00aa*/ 	.short	(.L_312 - .L_311)
.L_311:
        /*00ac*/ 	.word	0x00000080
        /*00b0*/ 	.word	0x00000001
        /*00b4*/ 	.word	0x00000001


	//----- nvinfo : EIATTR_CRS_STACK_SIZE
	.align		4
.L_312:
        /*00b8*/ 	.byte	0x04, 0x1e
        /*00ba*/ 	.short	(.L_314 - .L_313)
.L_313:
        /*00bc*/ 	.word	0x00000000


	//----- nvinfo : EIATTR_CBANK_PARAM_SIZE
	.align		4
.L_314:
        /*00c0*/ 	.byte	0x03, 0x19
        /*00c2*/ 	.short	0x0038


	//----- nvinfo : EIATTR_PARAM_CBANK
	.align		4
        /*00c4*/ 	.byte	0x04, 0x0a
        /*00c6*/ 	.short	(.L_316 - .L_315)
	.align		4
.L_315:
        /*00c8*/ 	.word	index@(.nv.constant0._ZN3cub18CUB_300001_SM_10006detail9transform16transform_kernelINS2_10policy_hubILb1EN4cuda3std3__45tupleIJN6thrust24THRUST_300001_SM_1000_NS6detail15normal_iteratorINSA_10device_ptrIcEEEESF_EEEE10policy1000Ei14sequence_matchSF_JPcSK_EEEvT0_iT1_T2_DpNS2_10kernel_argIT3_EE)
        /*00cc*/ 	.short	0x0380
        /*00ce*/ 	.short	0x0038


	//----- nvinfo : EIATTR_SW_WAR
	.align		4
.L_316:
        /*00d0*/ 	.byte	0x04, 0x36
        /*00d2*/ 	.short	(.L_318 - .L_317)
.L_317:
        /*00d4*/ 	.word	0x00000008
.L_318:


//--------------------- .nv.info._ZN3cub18CUB_300001_SM_10006detail8for_each13static_kernelINS2_12policy_hub_t12policy_500_tEmN6thrust24THRUST_300001_SM_1000_NS8cuda_cub20__uninitialized_fill7functorINS7_10device_ptrIcEEcEEEEvT0_T1_ --------------------------
	.section	.nv.info._ZN3cub18CUB_300001_SM_10006detail8for_each13static_kernelINS2_12policy_hub_t12policy_500_tEmN6thrust24THRUST_300001_SM_1000_NS8cuda_cub20__uninitialized_fill7functorINS7_10device_ptrIcEEcEEEEvT0_T1_,"",@"SHT_CUDA_INFO"
	.sectionflags	@""
	.align	4


	//----- nvinfo : EIATTR_CUDA_API_VERSION
	.align		4
        /*0000*/ 	.byte	0x04, 0x37
        /*0002*/ 	.short	(.L_320 - .L_319)
.L_319:
        /*0004*/ 	.word	0x00000082


	//----- nvinfo : EIATTR_KPARAM_INFO
	.align		4
.L_320:
        /*0008*/ 	.byte	0x04, 0x17
        /*000a*/ 	.short	(.L_322 - .L_321)
.L_321:
        /*000c*/ 	.word	0x00000000
        /*0010*/ 	.short	0x0001
        /*0012*/ 	.short	0x0008
        /*0014*/ 	.byte	0x00, 0xf0, 0x41, 0x00


	//----- nvinfo : EIATTR_KPARAM_INFO
	.align		4
.L_322:
        /*0018*/ 	.byte	0x04, 0x17
        /*001a*/ 	.short	(.L_324 - .L_323)
.L_323:
        /*001c*/ 	.word	0x00000000
        /*0020*/ 	.short	0x0000
        /*0022*/ 	.short	0x0000
        /*0024*/ 	.byte	0x00, 0xf0, 0x21, 0x00


	//----- nvinfo : EIATTR_SPARSE_MMA_MASK
	.align		4
.L_324:
        /*0028*/ 	.byte	0x03, 0x50
        /*002a*/ 	.short	0x0000


	//----- nvinfo : EIATTR_MAXREG_COUNT
	.align		4
        /*002c*/ 	.byte	0x03, 0x1b
        /*002e*/ 	.short	0x00ff


	//----- nvinfo : EIATTR_MERCURY_ISA_VERSION
	.align		4
        /*0030*/ 	.byte	0x03, 0x5f
        /*0032*/ 	.short	0x0101


	//----- nvinfo : EIATTR_VRC_CTA_INIT_COUNT
	.align		4
        /*0034*/ 	.byte	0x02, 0x4a
	.zero		1
	.zero		1


	//----- nvinfo : EIATTR_EXIT_INSTR_OFFSETS
	.align		4
        /*0038*/ 	.byte	0x04, 0x1c
        /*003a*/ 	.short	(.L_326 - .L_325)


	//   ....[0]....
.L_325:
        /*003c*/ 	.word	0x00000120


	//   ....[1]....
        /*0040*/ 	.word	0x000001f0


	//   ....[2]....
        /*0044*/ 	.word	0x00000210


	//----- nvinfo : EIATTR_MAX_THREADS
	.align		4
.L_326:
        /*0048*/ 	.byte	0x04, 0x05
        /*004a*/ 	.short	(.L_328 - .L_327)
.L_327:
        /*004c*/ 	.word	0x00000100
        /*0050*/ 	.word	0x00000001
        /*0054*/ 	.word	0x00000001


	//----- nvinfo : EIATTR_CBANK_PARAM_SIZE
	.align		4
.L_328:
        /*0058*/ 	.byte	0x03, 0x19
        /*005a*/ 	.short	0x0018


	//----- nvinfo : EIATTR_PARAM_CBANK
	.align		4
        /*005c*/ 	.byte	0x04, 0x0a
        /*005e*/ 	.short	(.L_330 - .L_329)
	.align		4
.L_329:
        /*0060*/ 	.word	index@(.nv.constant0._ZN3cub18CUB_300001_SM_10006detail8for_each13static_kernelINS2_12policy_hub_t12policy_500_tEmN6thrust24THRUST_300001_SM_1000_NS8cuda_cub20__uninitialized_fill7functorINS7_10device_ptrIcEEcEEEEvT0_T1_)
        /*0064*/ 	.short	0x0380
        /*0066*/ 	.short	0x0018


	//----- nvinfo : EIATTR_SW_WAR
	.align		4
.L_330:
        /*0068*/ 	.byte	0x04, 0x36
        /*006a*/ 	.short	(.L_332 - .L_331)
.L_331:
        /*006c*/ 	.word	0x00000008
.L_332:


//--------------------- .nv.info._ZN3cub18CUB_300001_SM_10006detail11EmptyKernelIvEEvv --------------------------
	.section	.nv.info._ZN3cub18CUB_300001_SM_10006detail11EmptyKernelIvEEvv,"",@"SHT_CUDA_INFO"
	.sectionflags	@""
	.align	4


	//----- nvinfo : EIATTR_CUDA_API_VERSION
	.align		4
        /*0000*/ 	.byte	0x04, 0x37
        /*0002*/ 	.short	(.L_334 - .L_333)
.L_333:
        /*0004*/ 	.word	0x00000082


	//----- nvinfo : EIATTR_SPARSE_MMA_MASK
	.align		4
.L_334:
        /*0008*/ 	.byte	0x03, 0x50
        /*000a*/ 	.short	0x0000


	//----- nvinfo : EIATTR_MAXREG_COUNT
	.align		4
        /*000c*/ 	.byte	0x03, 0x1b
        /*000e*/ 	.short	0x00ff


	//----- nvinfo : EIATTR_MERCURY_ISA_VERSION
	.align		4
        /*0010*/ 	.byte	0x03, 0x5f
        /*0012*/ 	.short	0x0101


	//----- nvinfo : EIATTR_VRC_CTA_INIT_COUNT
	.align		4
        /*0014*/ 	.byte	0x02, 0x4a
	.zero		1
	.zero		1


	//----- nvinfo : EIATTR_EXIT_INSTR_OFFSETS
	.align		4
        /*0018*/ 	.byte	0x04, 0x1c
        /*001a*/ 	.short	(.L_336 - .L_335)


	//   ....[0]....
.L_335:
        /*001c*/ 	.word	0x00000010


	//----- nvinfo : EIATTR_SW_WAR
	.align		4
.L_336:
        /*0020*/ 	.byte	0x04, 0x36
        /*0022*/ 	.short	(.L_338 - .L_337)
.L_337:
        /*0024*/ 	.word	0x00000008
.L_338:


//--------------------- .nv.callgraph             --------------------------
	.section	.nv.callgraph,"",@"SHT_CUDA_CALLGRAPH"
	.align	4
	.sectionentsize	8
	.align		4
        /*0000*/ 	.word	0x00000000
	.align		4
        /*0004*/ 	.word	0xffffffff
	.align		4
        /*0008*/ 	.word	0x00000000
	.align		4
        /*000c*/ 	.word	0xfffffffe
	.align		4
        /*0010*/ 	.word	0x00000000
	.align		4
        /*0014*/ 	.word	0xfffffffd
	.align		4
        /*0018*/ 	.word	0x00000000
	.align		4
        /*001c*/ 	.word	0xfffffffc


//--------------------- .nv.constant4             --------------------------
	.section	.nv.constant4,"a",@progbits
	.align	8
	.align		8
.nv.constant4:
        /*0000*/ 	.dword	_ZN34_INTERNAL_767045cc_4_k_cu_20c3c1ed4cuda3std3__45__cpo5beginE
	.align		8
        /*0008*/ 	.dword	_ZN34_INTERNAL_767045cc_4_k_cu_20c3c1ed4cuda3std3__45__cpo3endE
	.align		8
        /*0010*/ 	.dword	_ZN34_INTERNAL_767045cc_4_k_cu_20c3c1ed4cuda3std3__45__cpo6cbeginE
	.align		8
        /*0018*/ 	.dword	_ZN34_INTERNAL_767045cc_4_k_cu_20c3c1ed4cuda3std3__45__cpo4cendE
	.align		8
        /*0020*/ 	.dword	_ZN34_INTERNAL_767045cc_4_k_cu_20c3c1ed4cuda3std3__45__cpo6rbeginE
	.align		8
        /*0028*/ 	.dword	_ZN34_INTERNAL_767045cc_4_k_cu_20c3c1ed4cuda3std3__45__cpo4rendE
	.align		8
        /*0030*/ 	.dword	_ZN34_INTERNAL_767045cc_4_k_cu_20c3c1ed4cuda3std3__45__cpo7crbeginE
	.align		8
        /*0038*/ 	.dword	_ZN34_INTERNAL_767045cc_4_k_cu_20c3c1ed4cuda3std3__45__cpo5crendE
	.align		8
        /*0040*/ 	.dword	_ZN34_INTERNAL_767045cc_4_k_cu_20c3c1ed4cuda3std3__436_GLOBAL__N__767045cc_4_k_cu_20c3c1ed6ignoreE
	.align		8
        /*0048*/ 	.dword	_ZN34_INTERNAL_767045cc_4_k_cu_20c3c1ed4cuda3std3__419piecewise_constructE
	.align		8
        /*0050*/ 	.dword	_ZN34_INTERNAL_767045cc_4_k_cu_20c3c1ed4cuda3std3__48in_placeE
	.align		8
        /*0058*/ 	.dword	_ZN34_INTERNAL_767045cc_4_k_cu_20c3c1ed4cuda3std3__420unreachable_sentinelE
	.align		8
        /*0060*/ 	.dword	_ZN34_INTERNAL_767045cc_4_k_cu_20c3c1ed4cuda3std3__47nulloptE
	.align		8
        /*0068*/ 	.dword	_ZN34_INTERNAL_767045cc_4_k_cu_20c3c1ed4cuda3std3__48unexpectE
	.align		8
        /*0070*/ 	.dword	_ZN34_INTERNAL_767045cc_4_k_cu_20c3c1ed4cuda3std6ranges3__45__cpo4swapE
	.align		8
        /*0078*/ 	.dword	_ZN34_INTERNAL_767045cc_4_k_cu_20c3c1ed4cuda3std6ranges3__45__cpo9iter_moveE
	.align		8
        /*0080*/ 	.dword	_ZN34_INTERNAL_767045cc_4_k_cu_20c3c1ed4cuda3std6ranges3__45__cpo5beginE
	.align		8
        /*0088*/ 	.dword	_ZN34_INTERNAL_767045cc_4_k_cu_20c3c1ed4cuda3std6ranges3__45__cpo3endE
	.align		8
        /*0090*/ 	.dword	_ZN34_INTERNAL_767045cc_4_k_cu_20c3c1ed4cuda3std6ranges3__45__cpo6cbeginE
	.align		8
        /*0098*/ 	.dword	_ZN34_INTERNAL_767045cc_4_k_cu_20c3c1ed4cuda3std6ranges3__45__cpo4cendE
	.align		8
        /*00a0*/ 	.dword	_ZN34_INTERNAL_767045cc_4_k_cu_20c3c1ed4cuda3std6ranges3__45__cpo7advanceE
	.align		8
        /*00a8*/ 	.dword	_ZN34_INTERNAL_767045cc_4_k_cu_20c3c1ed4cuda3std6ranges3__45__cpo9iter_swapE
	.align		8
        /*00b0*/ 	.dword	_ZN34_INTERNAL_767045cc_4_k_cu_20c3c1ed4cuda3std6ranges3__45__cpo4nextE
	.align		8
        /*00b8*/ 	.dword	_ZN34_INTERNAL_767045cc_4_k_cu_20c3c1ed4cuda3std6ranges3__45__cpo4prevE
	.align		8
        /*00c0*/ 	.dword	_ZN34_INTERNAL_767045cc_4_k_cu_20c3c1ed4cuda3std6ranges3__45__cpo4dataE
	.align		8
        /*00c8*/ 	.dword	_ZN34_INTERNAL_767045cc_4_k_cu_20c3c1ed4cuda3std6ranges3__45__cpo5cdataE
	.align		8
        /*00d0*/ 	.dword	_ZN34_INTERNAL_767045cc_4_k_cu_20c3c1ed4cuda3std6ranges3__45__cpo4sizeE
	.align		8
        /*00d8*/ 	.dword	_ZN34_INTERNAL_767045cc_4_k_cu_20c3c1ed4cuda3std6ranges3__45__cpo5ssizeE
	.align		8
        /*00e0*/ 	.dword	_ZN34_INTERNAL_767045cc_4_k_cu_20c3c1ed4cuda3std6ranges3__45__cpo8distanceE
	.align		8
        /*00e8*/ 	.dword	_ZN34_INTERNAL_767045cc_4_k_cu_20c3c1ed6thrust24THRUST_300001_SM_1000_NS8cuda_cub3parE
	.align		8
        /*00f0*/ 	.dword	_ZN34_INTERNAL_767045cc_4_k_cu_20c3c1ed6thrust24THRUST_300001_SM_1000_NS8cuda_cub10par_nosyncE
	.align		8
        /*00f8*/ 	.dword	_ZN34_INTERNAL_767045cc_4_k_cu_20c3c1ed6thrust24THRUST_300001_SM_1000_NS6system6detail10sequential3seqE
	.align		8
        /*0100*/ 	.dword	_ZN34_INTERNAL_767045cc_4_k_cu_20c3c1ed6thrust24THRUST_300001_SM_1000_NS12placeholders2_1E
	.align		8
        /*0108*/ 	.dword	_ZN34_INTERNAL_767045cc_4_k_cu_20c3c1ed6thrust24THRUST_300001_SM_1000_NS12placeholders2_2E
	.align		8
        /*0110*/ 	.dword	_ZN34_INTERNAL_767045cc_4_k_cu_20c3c1ed6thrust24THRUST_300001_SM_1000_NS12placeholders2_3E
	.align		8
        /*0118*/ 	.dword	_ZN34_INTERNAL_767045cc_4_k_cu_20c3c1ed6thrust24THRUST_300001_SM_1000_NS12placeholders2_4E
	.align		8
        /*0120*/ 	.dword	_ZN34_INTERNAL_767045cc_4_k_cu_20c3c1ed6thrust24THRUST_300001_SM_1000_NS12placeholders2_5E
	.align		8
        /*0128*/ 	.dword	_ZN34_INTERNAL_767045cc_4_k_cu_20c3c1ed6thrust24THRUST_300001_SM_1000_NS12placeholders2_6E
	.align		8
        /*0130*/ 	.dword	_ZN34_INTERNAL_767045cc_4_k_cu_20c3c1ed6thrust24THRUST_300001_SM_1000_NS12placeholders2_7E
	.align		8
        /*0138*/ 	.dword	_ZN34_INTERNAL_767045cc_4_k_cu_20c3c1ed6thrust24THRUST_300001_SM_1000_NS12placeholders2_8E
	.align		8
        /*0140*/ 	.dword	_ZN34_INTERNAL_767045cc_4_k_cu_20c3c1ed6thrust24THRUST_300001_SM_1000_NS12placeholders2_9E
	.align		8
        /*0148*/ 	.dword	_ZN34_INTERNAL_767045cc_4_k_cu_20c3c1ed6thrust24THRUST_300001_SM_1000_NS12placeholders3_10E
	.align		8
        /*0150*/ 	.dword	_ZN34_INTERNAL_767045cc_4_k_cu_20c3c1ed6thrust24THRUST_300001_SM_1000_NS3seqE


//--------------------- .text._ZN3cub18CUB_300001_SM_10006detail6reduce28DeviceReduceSingleTileKernelINS2_10policy_hubIiyN4cuda3std3__44plusIiEEE10Policy1000EPiSC_iS9_iiNS7_10__identityEEEvT0_T1_T2_T3_T4_T6_ --------------------------
	.section	.text._ZN3cub18CUB_300001_SM_10006detail6reduce28DeviceReduceSingleTileKernelINS2_10policy_hubIiyN4cuda3std3__44plusIiEEE10Policy1000EPiSC_iS9_iiNS7_10__identityEEEvT0_T1_T2_T3_T4_T6_,"ax",@progbits
	.align	128
        .global         _ZN3cub18CUB_300001_SM_10006detail6reduce28DeviceReduceSingleTileKernelINS2_10policy_hubIiyN4cuda3std3__44plusIiEEE10Policy1000EPiSC_iS9_iiNS7_10__identityEEEvT0_T1_T2_T3_T4_T6_
        .type           _ZN3cub18CUB_300001_SM_10006detail6reduce28DeviceReduceSingleTileKernelINS2_10policy_hubIiyN4cuda3std3__44plusIiEEE10Policy1000EPiSC_iS9_iiNS7_10__identityEEEvT0_T1_T2_T3_T4_T6_,@function
        .size           _ZN3cub18CUB_300001_SM_10006detail6reduce28DeviceReduceSingleTileKernelINS2_10policy_hubIiyN4cuda3std3__44plusIiEEE10Policy1000EPiSC_iS9_iiNS7_10__identityEEEvT0_T1_T2_T3_T4_T6_,(.L_x_272 - _ZN3cub18CUB_300001_SM_10006detail6reduce28DeviceReduceSingleTileKernelINS2_10policy_hubIiyN4cuda3std3__44plusIiEEE10Policy1000EPiSC_iS9_iiNS7_10__identityEEEvT0_T1_T2_T3_T4_T6_)
        .other          _ZN3cub18CUB_300001_SM_10006detail6reduce28DeviceReduceSingleTileKernelINS2_10policy_hubIiyN4cuda3std3__44plusIiEEE10Policy1000EPiSC_iS9_iiNS7_10__identityEEEvT0_T1_T2_T3_T4_T6_,@"STO_CUDA_ENTRY STV_DEFAULT"
_ZN3cub18CUB_300001_SM_10006detail6reduce28DeviceReduceSingleTileKernelINS2_10policy_hubIiyN4cuda3std3__44plusIiEEE10Policy1000EPiSC_iS9_iiNS7_10__identityEEEvT0_T1_T2_T3_T4_T6_:
.text._ZN3cub18CUB_300001_SM_10006detail6reduce28DeviceReduceSingleTileKernelINS2_10policy_hubIiyN4cuda3std3__44plusIiEEE10Policy1000EPiSC_iS9_iiNS7_10__identityEEEvT0_T1_T2_T3_T4_T6_:
[----:B------:R-:W-:Y:S01]  /*0000*/  LDC R1, c[0x0][0x37c] ;  /* 0x0000df00ff017b82 */ /* 0x000fe20000000800 */
[----:B------:R-:W0:Y:S01]  /*0010*/  LDCU UR4, c[0x0][0x390] ;  /* 0x00007200ff0477ac */ /* 0x000e220008000800 */
[----:B------:R-:W1:Y:S01]  /*0020*/  LDCU.64 UR6, c[0x0][0x358] ;  /* 0x00006b00ff0677ac */ /* 0x000e620008000a00 */
[----:B0-----:R-:W-:-:S05]  /*0030*/  IMAD.U32 R20, RZ, RZ, UR4 ;  /* 0x00000004ff147e24 */ /* 0x001fca000f8e00ff */
[----:B------:R-:W-:-:S13]  /*0040*/  ISETP.NE.AND P0, PT, R20, RZ, PT ;  /* 0x000000ff1400720c */ /* 0x000fda0003f05270 */
[----:B-1----:R-:W-:Y:S05]  /*0050*/  @P0 BRA `(.L_x_0) ;  /* 0x00000000001c0947 */ /* 0x002fea0003800000 */
[----:B------:R-:W0:Y:S02]  /*0060*/  S2R R0, SR_TID.X ;  /* 0x0000000000007919 */ /* 0x000e240000002100 */
[----:B0-----:R-:W-:-:S13]  /*0070*/  ISETP.NE.AND P0, PT, R0, RZ, PT ;  /* 0x000000ff0000720c */ /* 0x001fda0003f05270 */
[----:B------:R-:W-:Y:S05]  /*0080*/  @P0 EXIT ;  /* 0x000000000000094d */ /* 0x000fea0003800000 */
[----:B------:R-:W0:Y:S08]  /*0090*/  LDC R5, c[0x0][0x398] ;  /* 0x0000e600ff057b82 */ /* 0x000e300000000800 */
[----:B------:R-:W0:Y:S02]  /*00a0*/  LDC.64 R2, c[0x0][0x388] ;  /* 0x0000e200ff027b82 */ /* 0x000e240000000a00 */
[----:B0-----:R-:W-:Y:S01]  /*00b0*/  STG.E desc[UR6][R2.64], R5 ;  /* 0x0000000502007986 */ /* 0x001fe2000c101906 */
[----:B------:R-:W-:Y:S05]  /*00c0*/  EXIT ;  /* 0x000000000000794d */ /* 0x000fea0003800000 */
.L_x_0:
[----:B------:R-:W0:Y:S01]  /*00d0*/  LDCU UR4, c[0x0][0x380] ;  /* 0x00007000ff0477ac */ /* 0x000e220008000800 */
[----:B------:R-:W-:Y:S01]  /*00e0*/  BSSY.RECONVERGENT B0, `(.L_x_1) ;  /* 0x0000385000007945 */ /* 0x000fe20003800200 */
[----:B0-----:R-:W-:-:S09]  /*00f0*/  ULOP3.LUT UP0, URZ, UR4, 0xf, URZ, 0xc0, !UPT ;  /* 0x0000000f04ff7892 */ /* 0x001fd2000f80c0ff */
[----:B------:R-:W-:Y:S05]  /*0100*/  BRA.U UP0, `(.L_x_2) ;  /* 0x0000001900d87547 */ /* 0x000fea000b800000 */
[----:B------:R-:W-:-:S13]  /*0110*/  ISETP.GT.AND P0, PT, R20, 0xfff, PT ;  /* 0x00000fff1400780c */ /* 0x000fda0003f04270 */
[----:B------:R-:W-:Y:S05]  /*0120*/  @P0 BRA `(.L_x_3) ;  /* 0x0000000c008c0947 */ /* 0x000fea0003800000 */
[----:B------:R-:W0:Y:S01]  /*0130*/  S2R R9, SR_TID.X ;  /* 0x0000000000097919 */ /* 0x000e220000002100 */
[----:B------:R-:W-:Y:S01]  /*0140*/  BSSY.RECONVERGENT B1, `(.L_x_4) ;  /* 0x0000009000017945 */ /* 0x000fe20003800200 */
[----:B------:R-:W-:Y:S01]  /*0150*/  IMAD.MOV.U32 R0, RZ, RZ, RZ ;  /* 0x000000ffff007224 */ /* 0x000fe200078e00ff */
[----:B0-----:R-:W-:Y:S01]  /*0160*/  ISETP.GE.AND P0, PT, R9, R20, PT ;  /* 0x000000140900720c */ /* 0x001fe20003f06270 */
[----:B------:R-:W-:-:S12]  /*0170*/  IMAD.MOV.U32 R11, RZ, RZ, R9 ;  /* 0x000000ffff0b7224 */ /* 0x000fd800078e0009 */
[----:B------:R-:W-:Y:S05]  /*0180*/  @P0 BRA `(.L_x_5) ;  /* 0x0000000000100947 */ /* 0x000fea0003800000 */
[----:B------:R-:W0:Y:S02]  /*0190*/  LDC.64 R2, c[0x0][0x380] ;  /* 0x0000e000ff027b82 */ /* 0x000e240000000a00 */
[----:B0-----:R-:W-:-:S05]  /*01a0*/  IMAD.WIDE.U32 R2, R9, 0x4, R2 ;  /* 0x0000000409027825 */ /* 0x001fca00078e0002 */
[----:B------:R0:W5:Y:S01]  /*01b0*/  LDG.E.CONSTANT R0, desc[UR6][R2.64] ;  /* 0x0000000602007981 */ /* 0x000162000c1e9900 */
[----:B------:R-:W-:-:S07]  /*01c0*/  VIADD R11, R9, 0x100 ;  /* 0x00000100090b7836 */ /* 0x000fce0000000000 */
.L_x_5:
[----:B------:R-:W-:Y:S05]  /*01d0*/  BSYNC.RECONVERGENT B1 ;  /* 0x0000000000017941 */ /* 0x000fea0003800200 */
.L_x_4:
[----:B------:R-:W-:Y:S01]  /*01e0*/  ISETP.GE.AND P0, PT, R11, R20, PT ;  /* 0x000000140b00720c */ /* 0x000fe20003f06270 */
[----:B------:R-:W-:-:S12]  /*01f0*/  BSSY.RECONVERGENT B1, `(.L_x_6) ;  /* 0x0000066000017945 */ /* 0x000fd80003800200 */
[----:B------:R-:W-:Y:S05]  /*0200*/  @P0 BRA `(.L_x_7) ;  /* 0x0000000400900947 */ /* 0x000fea0003800000 */
[----:B0-----:R-:W-:Y:S01]  /*0210*/  LOP3.LUT R3, RZ, R11, RZ, 0x33, !PT ;  /* 0x0000000bff037212 */ /* 0x001fe200078e33ff */
[----:B------:R-:W-:Y:S04]  /*0220*/  BSSY.RECONVERGENT B2, `(.L_x_8) ;  /* 0x0000015000027945 */ /* 0x000fe80003800200 */
[----:B------:R-:W-:-:S05]  /*0230*/  IMAD.IADD R4, R3, 0x1, R20 ;  /* 0x0000000103047824 */ /* 0x000fca00078e0214 */
[C---:B------:R-:W-:Y:S02]  /*0240*/  LOP3.LUT R2, R4.reuse, 0x300, RZ, 0xc0, !PT ;  /* 0x0000030004027812 */ /* 0x040fe400078ec0ff */
[----:B------:R-:W-:Y:S02]  /*0250*/  ISETP.GE.U32.AND P1, PT, R4, 0x300, PT ;  /* 0x000003000400780c */ /* 0x000fe40003f26070 */
[----:B------:R-:W-:-:S13]  /*0260*/  ISETP.NE.AND P0, PT, R2, 0x300, PT ;  /* 0x000003000200780c */ /* 0x000fda0003f05270 */
[----:B------:R-:W-:Y:S05]  /*0270*/  @!P0 BRA `(.L_x_9) ;  /* 0x00000000003c8947 */ /* 0x000fea0003800000 */
[----:B------:R-:W0:Y:S01]  /*0280*/  LDC.64 R2, c[0x0][0x380] ;  /* 0x0000e000ff027b82 */ /* 0x000e220000000a00 */
[----:B------:R-:W-:-:S04]  /*0290*/  LEA.HI R4, R4, 0x1, RZ, 0x18 ;  /* 0x0000000104047811 */ /* 0x000fc800078fc0ff */
[----:B------:R-:W-:-:S05]  /*02a0*/  LOP3.LUT R4, R4, 0x3, RZ, 0xc0, !PT ;  /* 0x0000000304047812 */ /* 0x000fca00078ec0ff */
[----:B------:R-:W-:Y:S02]  /*02b0*/  IMAD.MOV R4, RZ, RZ, -R4 ;  /* 0x000000ffff047224 */ /* 0x000fe400078e0a04 */
[----:B0-----:R-:W-:-:S04]  /*02c0*/  IMAD.WIDE.U32 R2, R11, 0x4, R2 ;  /* 0x000000040b027825 */ /* 0x001fc800078e0002 */
[----:B------:R-:W-:-:S07]  /*02d0*/  IMAD.MOV.U32 R5, RZ, RZ, R3 ;  /* 0x000000ffff057224 */ /* 0x000fce00078e0003 */
.L_x_10:
[----:B------:R-:W-:-:S06]  /*02e0*/  IMAD.MOV.U32 R3, RZ, RZ, R5 ;  /* 0x000000ffff037224 */ /* 0x000fcc00078e0005 */
[----:B------:R0:W2:Y:S01]  /*02f0*/  LDG.E.CONSTANT R3, desc[UR6][R2.64] ;  /* 0x0000000602037981 */ /* 0x0000a2000c1e9900 */
[----:B------:R-:W-:Y:S02]  /*0300*/  VIADD R4, R4, 0x1 ;  /* 0x0000000104047836 */ /* 0x000fe40000000000 */
[----:B------:R-:W-:-:S03]  /*0310*/  VIADD R11, R11, 0x100 ;  /* 0x000001000b0b7836 */ /* 0x000fc60000000000 */
[----:B------:R-:W-:Y:S02]  /*0320*/  ISETP.NE.AND P0, PT, R4, RZ, PT ;  /* 0x000000ff0400720c */ /* 0x000fe40003f05270 */
[----:B0-----:R-:W-:-:S05]  /*0330*/  IADD3 R2, P2, PT, R2, 0x400, RZ ;  /* 0x0000040002027810 */ /* 0x001fca0007f5e0ff */
[----:B------:R-:W-:Y:S02]  /*0340*/  IMAD.X R5, RZ, RZ, R5, P2 ;  /* 0x000000ffff057224 */ /* 0x000fe400010e0605 */
[----:B--2--5:R-:W-:-:S04]  /*0350*/  IMAD.IADD R0, R3, 0x1, R0 ;  /* 0x0000000103007824 */ /* 0x024fc800078e0200 */
[----:B------:R-:W-:Y:S05]  /*0360*/  @P0 BRA `(.L_x_10) ;  /* 0xfffffffc00dc0947 */ /* 0x000fea000383ffff */
.L_x_9:
[----:B------:R-:W-:Y:S05]  /*0370*/  BSYNC.RECONVERGENT B2 ;  /* 0x0000000000027941 */ /* 0x000fea0003800200 */
.L_x_8:
[----:B------:R-:W-:Y:S05]  /*0380*/  @!P1 BRA `(.L_x_7) ;  /* 0x0000000400309947 */ /* 0x000fea0003800000 */
[----:B------:R-:W-:Y:S01]  /*0390*/  IMAD.IADD R2, R20, 0x1, -R11 ;  /* 0x0000000114027824 */ /* 0x000fe200078e0a0b */
[----:B------:R-:W-:Y:S01]  /*03a0*/  BSSY.RECONVERGENT B2, `(.L_x_11) ;  /* 0x0000029000027945 */ /* 0x000fe20003800200 */
[----:B------:R-:W-:-:S03]  /*03b0*/  PLOP3.LUT P0, PT, PT, PT, PT, 0x80, 0x8 ;  /* 0x000000000008781c */ /* 0x000fc60003f0f070 */
[----:B------:R-:W-:-:S13]  /*03c0*/  ISETP.GT.AND P1, PT, R2, 0xc00, PT ;  /* 0x00000c000200780c */ /* 0x000fda0003f24270 */
[----:B------:R-:W-:Y:S05]  /*03d0*/  @!P1 BRA `(.L_x_12) ;  /* 0x0000000000949947 */ /* 0x000fea0003800000 */
[----:B------:R-:W-:Y:S01]  /*03e0*/  PLOP3.LUT P0, PT, PT, PT, PT, 0x8, 0x80 ;  /* 0x000000000080781c */ /* 0x000fe20003f0e170 */
[----:B------:R-:W-:-:S12]  /*03f0*/  VIADD R8, R20, 0xfffff400 ;  /* 0xfffff40014087836 */ /* 0x000fd80000000000 */
.L_x_13:
[----:B------:R-:W0:Y:S01]  /*0400*/  LDC.64 R4, c[0x0][0x380] ;  /* 0x0000e000ff047b82 */ /* 0x000e220000000a00 */
[C---:B------:R-:W-:Y:S02]  /*0410*/  VIADD R7, R11.reuse, 0x400 ;  /* 0x000004000b077836 */ /* 0x040fe40000000000 */
[C---:B------:R-:W-:Y:S02]  /*0420*/  VIADD R3, R11.reuse, 0x800 ;  /* 0x000008000b037836 */ /* 0x040fe40000000000 */
[----:B0-----:R-:W-:-:S05]  /*0430*/  IMAD.WIDE R22, R11, 0x4, R4 ;  /* 0x000000040b167825 */ /* 0x001fca00078e0204 */
[----:B------:R-:W2:Y:S01]  /*0440*/  LDG.E.CONSTANT R13, desc[UR6][R22.64] ;  /* 0x00000006160d7981 */ /* 0x000ea2000c1e9900 */
[----:B------:R-:W-:-:S03]  /*0450*/  IMAD.WIDE R6, R7, 0x4, R4 ;  /* 0x0000000407067825 */ /* 0x000fc600078e0204 */
[----:B------:R-:W2:Y:S04]  /*0460*/  LDG.E.CONSTANT R10, desc[UR6][R22.64+0x400] ;  /* 0x00040006160a7981 */ /* 0x000ea8000c1e9900 */
[----:B------:R-:W3:Y:S04]  /*0470*/  LDG.E.CONSTANT R12, desc[UR6][R22.64+0x800] ;  /* 0x00080006160c7981 */ /* 0x000ee8000c1e9900 */
[----:B------:R-:W3:Y:S01]  /*0480*/  LDG.E.CONSTANT R19, desc[UR6][R22.64+0xc00] ;  /* 0x000c000616137981 */ /* 0x000ee2000c1e9900 */
[----:B------:R-:W-:-:S03]  /*0490*/  IMAD.WIDE R2, R3, 0x4, R4 ;  /* 0x0000000403027825 */ /* 0x000fc600078e0204 */
[----:B------:R-:W4:Y:S04]  /*04a0*/  LDG.E.CONSTANT R16, desc[UR6][R6.64] ;  /* 0x0000000606107981 */ /* 0x000f28000c1e9900 */
[----:B------:R-:W4:Y:S01]  /*04b0*/  LDG.E.CONSTANT R15, desc[UR6][R6.64+0x400] ;  /* 0x00040006060f7981 */ /* 0x000f22000c1e9900 */
[----:B------:R-:W-:-:S03]  /*04c0*/  VIADD R25, R11, 0xc00 ;  /* 0x00000c000b197836 */ /* 0x000fc60000000000 */
[----:B------:R-:W4:Y:S04]  /*04d0*/  LDG.E.CONSTANT R14, desc[UR6][R6.64+0x800] ;  /* 0x00080006060e7981 */ /* 0x000f28000c1e9900 */
[----:B------:R-:W4:Y:S01]  /*04e0*/  LDG.E.CONSTANT R21, desc[UR6][R6.64+0xc00] ;  /* 0x000c000606157981 */ /* 0x000f22000c1e9900 */
[----:B------:R-:W-:-:S03]  /*04f0*/  IMAD.WIDE R4, R25, 0x4, R4 ;  /* 0x0000000419047825 */ /* 0x000fc600078e0204 */
[----:B------:R-:W4:Y:S04]  /*0500*/  LDG.E.CONSTANT R18, desc[UR6][R2.64] ;  /* 0x0000000602127981 */ /* 0x000f28000c1e9900 */
[----:B------:R-:W4:Y:S04]  /*0510*/  LDG.E.CONSTANT R17, desc[UR6][R2.64+0x400] ;  /* 0x0004000602117981 */ /* 0x000f28000c1e9900 */
[----:B------:R-:W4:Y:S04]  /*0520*/  LDG.E.CONSTANT R23, desc[UR6][R2.64+0x800] ;  /* 0x0008000602177981 */ /* 0x000f28000c1e9900 */
[----:B------:R-:W4:Y:S04]  /*0530*/  LDG.E.CONSTANT R24, desc[UR6][R2.64+0xc00] ;  /* 0x000c000602187981 */ /* 0x000f28000c1e9900 */
[----:B------:R-:W4:Y:S04]  /*0540*/  LDG.E.CONSTANT R25, desc[UR6][R4.64] ;  /* 0x0000000604197981 */ /* 0x000f28000c1e9900 */
[----:B------:R-:W4:Y:S04]  /*0550*/  LDG.E.CONSTANT R26, desc[UR6][R4.64+0x400] ;  /* 0x00040006041a7981 */ /* 0x000f28000c1e9900 */
[----:B------:R-:W4:Y:S04]  /*0560*/  LDG.E.CONSTANT R22, desc[UR6][R4.64+0x800] ;  /* 0x0008000604167981 */ /* 0x000f28000c1e9900 */
[----:B------:R-:W4:Y:S01]  /*0570*/  LDG.E.CONSTANT R27, desc[UR6][R4.64+0xc00] ;  /* 0x000c0006041b7981 */ /* 0x000f22000c1e9900 */
[----:B------:R-:W-:-:S05]  /*0580*/  VIADD R11, R11, 0x1000 ;  /* 0x000010000b0b7836 */ /* 0x000fca0000000000 */
[----:B------:R-:W-:Y:S02]  /*0590*/  ISETP.GE.AND P1, PT, R11, R8, PT ;  /* 0x000000080b00720c */ /* 0x000fe40003f26270 */
[----:B--2--5:R-:W-:-:S04]  /*05a0*/  IADD3 R10, PT, PT, R10, R13, R0 ;  /* 0x0000000d0a0a7210 */ /* 0x024fc80007ffe000 */
[----:B---3--:R-:W-:-:S04]  /*05b0*/  IADD3 R10, PT, PT, R19, R12, R10 ;  /* 0x0000000c130a7210 */ /* 0x008fc80007ffe00a */
[----:B----4-:R-:W-:-:S04]  /*05c0*/  IADD3 R10, PT, PT, R15, R16, R10 ;  /* 0x000000100f0a7210 */ /* 0x010fc80007ffe00a */
[----:B------:R-:W-:-:S04]  /*05d0*/  IADD3 R10, PT, PT, R21, R14, R10 ;  /* 0x0000000e150a7210 */ /* 0x000fc80007ffe00a */
[----:B------:R-:W-:-:S04]  /*05e0*/  IADD3 R10, PT, PT, R17, R18, R10 ;  /* 0x00000012110a7210 */ /* 0x000fc80007ffe00a */
[----:B------:R-:W-:-:S04]  /*05f0*/  IADD3 R10, PT, PT, R24, R23, R10 ;  /* 0x00000017180a7210 */ /* 0x000fc80007ffe00a */
[----:B------:R-:W-:-:S04]  /*0600*/  IADD3 R25, PT, PT, R26, R25, R10 ;  /* 0x000000191a197210 */ /* 0x000fc80007ffe00a */
[----:B------:R-:W-:Y:S01]  /*0610*/  IADD3 R0, PT, PT, R27, R22, R25 ;  /* 0x000000161b007210 */ /* 0x000fe20007ffe019 */
[----:B------:R-:W-:Y:S06]  /*0620*/  @!P1 BRA `(.L_x_13) ;  /* 0xfffffffc00749947 */ /* 0x000fec000383ffff */
.L_x_12:
[----:B------:R-:W-:Y:S05]  /*0630*/  BSYNC.RECONVERGENT B2 ;  /* 0x0000000000027941 */ /* 0x000fea0003800200 */
.L_x_11:
[----:B------:R-:W-:Y:S01]  /*0640*/  IMAD.IADD R2, R20, 0x1, -R11 ;  /* 0x0000000114027824 */ /* 0x000fe200078e0a0b */
[----:B------:R-:W-:Y:S04]  /*0650*/  BSSY.RECONVERGENT B2, `(.L_x_14) ;  /* 0x0000015000027945 */ /* 0x000fe80003800200 */
[----:B------:R-:W-:-:S13]  /*0660*/  ISETP.GT.AND P1, PT, R2, 0x400, PT ;  /* 0x000004000200780c */ /* 0x000fda0003f24270 */
[----:B------:R-:W-:Y:S05]  /*0670*/  @!P1 BRA `(.L_x_15) ;  /* 0x0000000000489947 */ /* 0x000fea0003800000 */
[----:B------:R-:W0:Y:S01]  /*0680*/  LDC.64 R4, c[0x0][0x380] ;  /* 0x0000e000ff047b82 */ /* 0x000e220000000a00 */
[C---:B------:R-:W-:Y:S02]  /*0690*/  VIADD R13, R11.reuse, 0x400 ;  /* 0x000004000b0d7836 */ /* 0x040fe40000000000 */
[----:B0-----:R-:W-:-:S05]  /*06a0*/  IMAD.WIDE R2, R11, 0x4, R4 ;  /* 0x000000040b027825 */ /* 0x001fca00078e0204 */
[----:B------:R-:W2:Y:S01]  /*06b0*/  LDG.E.CONSTANT R7, desc[UR6][R2.64] ;  /* 0x0000000602077981 */ /* 0x000ea2000c1e9900 */
[----:B------:R-:W-:-:S03]  /*06c0*/  IMAD.WIDE R4, R13, 0x4, R4 ;  /* 0x000000040d047825 */ /* 0x000fc600078e0204 */
[----:B------:R-:W2:Y:S04]  /*06d0*/  LDG.E.CONSTANT R6, desc[UR6][R2.64+0x400] ;  /* 0x0004000602067981 */ /* 0x000ea8000c1e9900 */
[----:B------:R-:W3:Y:S04]  /*06e0*/  LDG.E.CONSTANT R13, desc[UR6][R2.64+0x800] ;  /* 0x00080006020d7981 */ /* 0x000ee8000c1e9900 */
[----:B------:R-:W3:Y:S04]  /*06f0*/  LDG.E.CONSTANT R8, desc[UR6][R2.64+0xc00] ;  /* 0x000c000602087981 */ /* 0x000ee8000c1e9900 */
[----:B------:R-:W4:Y:S04]  /*0700*/  LDG.E.CONSTANT R15, desc[UR6][R4.64] ;  /* 0x00000006040f7981 */ /* 0x000f28000c1e9900 */
[----:B------:R-:W4:Y:S04]  /*0710*/  LDG.E.CONSTANT R10, desc[UR6][R4.64+0x400] ;  /* 0x00040006040a7981 */ /* 0x000f28000c1e9900 */
[----:B------:R-:W4:Y:S04]  /*0720*/  LDG.E.CONSTANT R17, desc[UR6][R4.64+0x800] ;  /* 0x0008000604117981 */ /* 0x000f28000c1e9900 */
[----:B------:R-:W4:Y:S01]  /*0730*/  LDG.E.CONSTANT R12, desc[UR6][R4.64+0xc00] ;  /* 0x000c0006040c7981 */ /* 0x000f22000c1e9900 */
[----:B------:R-:W-:Y:S01]  /*0740*/  PLOP3.LUT P0, PT, PT, PT, PT, 0x8, 0x80 ;  /* 0x000000000080781c */ /* 0x000fe20003f0e170 */
[----:B------:R-:W-:Y:S01]  /*0750*/  VIADD R11, R11, 0x800 ;  /* 0x000008000b0b7836 */ /* 0x000fe20000000000 */
[----:B--2--5:R-:W-:-:S04]  /*0760*/  IADD3 R6, PT, PT, R6, R7, R0 ;  /* 0x0000000706067210 */ /* 0x024fc80007ffe000 */
[----:B---3--:R-:W-:-:S04]  /*0770*/  IADD3 R6, PT, PT, R8, R13, R6 ;  /* 0x0000000d08067210 */ /* 0x008fc80007ffe006 */
[----:B----4-:R-:W-:-:S04]  /*0780*/  IADD3 R6, PT, PT, R10, R15, R6 ;  /* 0x0000000f0a067210 */ /* 0x010fc80007ffe006 */
[----:B------:R-:W-:-:S07]  /*0790*/  IADD3 R0, PT, PT, R12, R17, R6 ;  /* 0x000000110c007210 */ /* 0x000fce0007ffe006 */
.L_x_15:
[----:B------:R-:W-:Y:S05]  /*07a0*/  BSYNC.RECONVERGENT B2 ;  /* 0x0000000000027941 */ /* 0x000fea0003800200 */
.L_x_14:
[----:B------:R-:W-:-:S13]  /*07b0*/  ISETP.LT.OR P0, PT, R11, R20, P0 ;  /* 0x000000140b00720c */ /* 0x000fda0000701670 */
[----:B------:R-:W-:Y:S05]  /*07c0*/  @!P0 BRA `(.L_x_7) ;  /* 0x0000000000208947 */ /* 0x000fea0003800000 */
[----:B------:R-:W0:Y:S02]  /*07d0*/  LDC.64 R2, c[0x0][0x380] ;  /* 0x0000e000ff027b82 */ /* 0x000e240000000a00 */
[----:B0-----:R-:W-:-:S05]  /*07e0*/  IMAD.WIDE R2, R11, 0x4, R2 ;  /* 0x000000040b027825 */ /* 0x001fca00078e0202 */
[----:B------:R-:W2:Y:S04]  /*07f0*/  LDG.E.CONSTANT R5, desc[UR6][R2.64] ;  /* 0x0000000602057981 */ /* 0x000ea8000c1e9900 */
[----:B------:R-:W2:Y:S04]  /*0800*/  LDG.E.CONSTANT R4, desc[UR6][R2.64+0x400] ;  /* 0x0004000602047981 */ /* 0x000ea8000c1e9900 */
[----:B------:R-:W3:Y:S04]  /*0810*/  LDG.E.CONSTANT R7, desc[UR6][R2.64+0x800] ;  /* 0x0008000602077981 */ /* 0x000ee8000c1e9900 */
[----:B------:R-:W3:Y:S01]  /*0820*/  LDG.E.CONSTANT R6, desc[UR6][R2.64+0xc00] ;  /* 0x000c000602067981 */ /* 0x000ee2000c1e9900 */
[----:B--2--5:R-:W-:-:S04]  /*0830*/  IADD3 R0, PT, PT, R4, R5, R0 ;  /* 0x0000000504007210 */ /* 0x024fc80007ffe000 */
[----:B---3--:R-:W-:-:S07]  /*0840*/  IADD3 R0, PT, PT, R6, R7, R0 ;  /* 0x0000000706007210 */ /* 0x008fce0007ffe000 */
.L_x_7:
[----:B------:R-:W-:Y:S05]  /*0850*/  BSYNC.RECONVERGENT B1 ;  /* 0x0000000000017941 */ /* 0x000fea0003800200 */
.L_x_6:
[----:B------:R-:W-:-:S13]  /*0860*/  ISETP.GE.AND P0, PT, R20, 0x100, PT ;  /* 0x000001001400780c */ /* 0x000fda0003f06270 */
[----:B------:R-:W-:Y:S05]  /*0870*/  @!P0 BRA `(.L_x_16) ;  /* 0x0000000000ac8947 */ /* 0x000fea0003800000 */
[----:B------:R-:W1:Y:S01]  /*0880*/  S2R R6, SR_LANEID ;  /* 0x0000000000067919 */ /* 0x000e620000000000 */
[----:B0----5:R-:W0:Y:S01]  /*0890*/  SHFL.DOWN PT, R2, R0, 0x1, 0x1f ;  /* 0x08201f0000027f89 */ /* 0x021e2200000e0000 */
[C---:B-1----:R-:W-:Y:S02]  /*08a0*/  ISETP.GT.AND P0, PT, R6.reuse, 0x1e, PT ;  /* 0x0000001e0600780c */ /* 0x042fe40003f04270 */
[----:B------:R-:W-:Y:S02]  /*08b0*/  ISETP.NE.AND P1, PT, R6, RZ, PT ;  /* 0x000000ff0600720c */ /* 0x000fe40003f25270 */
[----:B0-----:R-:W-:Y:S02]  /*08c0*/  SEL R3, R2, RZ, !P0 ;  /* 0x000000ff02037207 */ /* 0x001fe40004000000 */
[----:B------:R-:W-:-:S03]  /*08d0*/  ISETP.GT.AND P0, PT, R6, 0x1d, PT ;  /* 0x0000001d0600780c */ /* 0x000fc60003f04270 */
[----:B------:R-:W-:-:S05]  /*08e0*/  IMAD.IADD R3, R3, 0x1, R0 ;  /* 0x0000000103037824 */ /* 0x000fca00078e0200 */
[----:B------:R-:W0:Y:S01]  /*08f0*/  SHFL.DOWN PT, R2, R3, 0x2, 0x1f ;  /* 0x08401f0003027f89 */ /* 0x000e2200000e0000 */
[----:B------:R-:W1:Y:S01]  /*0900*/  @!P1 S2R R7, SR_CgaCtaId ;  /* 0x0000000000079919 */ /* 0x000e620000008800 */
[----:B0-----:R-:W-:Y:S02]  /*0910*/  SEL R2, R2, RZ, !P0 ;  /* 0x000000ff02027207 */ /* 0x001fe40004000000 */
[----:B------:R-:W-:-:S03]  /*0920*/  ISETP.GT.AND P0, PT, R6, 0x1b, PT ;  /* 0x0000001b0600780c */ /* 0x000fc60003f04270 */
[----:B------:R-:W-:-:S05]  /*0930*/  IMAD.IADD R2, R3, 0x1, R2 ;  /* 0x0000000103027824 */ /* 0x000fca00078e0202 */
[----:B------:R-:W0:Y:S02]  /*0940*/  SHFL.DOWN PT, R4, R2, 0x4, 0x1f ;  /* 0x08801f0002047f89 */ /* 0x000e2400000e0000 */
[----:B0-----:R-:W-:Y:S02]  /*0950*/  SEL R5, R4, RZ, !P0 ;  /* 0x000000ff04057207 */ /* 0x001fe40004000000 */
[----:B------:R-:W-:Y:S02]  /*0960*/  ISETP.GT.AND P0, PT, R6, 0x17, PT ;  /* 0x000000170600780c */ /* 0x000fe40003f04270 */
[----:B------:R-:W-:Y:S01]  /*0970*/  @!P1 MOV R4, 0x400 ;  /* 0x0000040000049802 */ /* 0x000fe20000000f00 */
[----:B------:R-:W-:Y:S01]  /*0980*/  IMAD.IADD R5, R2, 0x1, R5 ;  /* 0x0000000102057824 */ /* 0x000fe200078e0205 */
[----:B------:R-:W-:Y:S02]  /*0990*/  @!P1 SHF.R.U32.HI R2, RZ, 0x3, R9 ;  /* 0x00000003ff029819 */ /* 0x000fe40000011609 */
[----:B-1----:R-:W-:-:S02]  /*09a0*/  @!P1 LEA R7, R7, R4, 0x18 ;  /* 0x0000000407079211 */ /* 0x002fc400078ec0ff */
[----:B------:R-:W0:Y:S01]  /*09b0*/  SHFL.DOWN PT, R0, R5, 0x8, 0x1f ;  /* 0x09001f0005007f89 */ /* 0x000e2200000e0000 */
[----:B------:R-:W-:-:S05]  /*09c0*/  @!P1 LOP3.LUT R2, R2, 0x7c, RZ, 0xc0, !PT ;  /* 0x0000007c02029812 */ /* 0x000fca00078ec0ff */
[----:B------:R-:W-:Y:S01]  /*09d0*/  @!P1 IMAD.IADD R2, R2, 0x1, R7 ;  /* 0x0000000102029824 */ /* 0x000fe200078e0207 */
[----:B0-----:R-:W-:Y:S02]  /*09e0*/  SEL R0, R0, RZ, !P0 ;  /* 0x000000ff00007207 */ /* 0x001fe40004000000 */
[----:B------:R-:W-:-:S03]  /*09f0*/  ISETP.GT.AND P0, PT, R6, 0xf, PT ;  /* 0x0000000f0600780c */ /* 0x000fc60003f04270 */
[----:B------:R-:W-:-:S05]  /*0a00*/  IMAD.IADD R0, R5, 0x1, R0 ;  /* 0x0000000105007824 */ /* 0x000fca00078e0200 */
[----:B------:R-:W0:Y:S02]  /*0a10*/  SHFL.DOWN PT, R3, R0, 0x10, 0x1f ;  /* 0x0a001f0000037f89 */ /* 0x000e2400000e0000 */
[----:B0-----:R-:W-:Y:S02]  /*0a20*/  SEL R3, R3, RZ, !P0 ;  /* 0x000000ff03037207 */ /* 0x001fe40004000000 */
[----:B------:R-:W-:-:S03]  /*0a30*/  ISETP.NE.AND P0, PT, R9, RZ, PT ;  /* 0x000000ff0900720c */ /* 0x000fc60003f05270 */
[----:B------:R-:W-:-:S05]  /*0a40*/  IMAD.IADD R3, R0, 0x1, R3 ;  /* 0x0000000100037824 */ /* 0x000fca00078e0203 */
[----:B------:R0:W-:Y:S01]  /*0a50*/  @!P1 STS [R2+0x8], R3 ;  /* 0x0000080302009388 */ /* 0x0001e20000000800 */
[----:B------:R-:W-:Y:S06]  /*0a60*/  BAR.SYNC.DEFER_BLOCKING 0x0 ;  /* 0x0000000000007b1d */ /* 0x000fec0000010000 */
[----:B------:R-:W-:Y:S05]  /*0a70*/  @P0 BRA `(.L_x_17) ;  /* 0x0000002c00ac0947 */ /* 0x000fea0003800000 */
[----:B------:R-:W1:Y:S01]  /*0a80*/  S2UR UR5, SR_CgaCtaId ;  /* 0x00000000000579c3 */ /* 0x000e620000008800 */
[----:B------:R-:W-:Y:S02]  /*0a90*/  UMOV UR4, 0x400 ;  /* 0x0000040000047882 */ /* 0x000fe40000000000 */
[----:B-1----:R-:W-:-:S09]  /*0aa0*/  ULEA UR4, UR5, UR4, 0x18 ;  /* 0x0000000405047291 */ /* 0x002fd2000f8ec0ff */
[----:B------:R-:W-:Y:S04]  /*0ab0*/  LDS R0, [UR4+0xc] ;  /* 0x00000c04ff007984 */ /* 0x000fe80008000800 */
[----:B------:R-:W1:Y:S04]  /*0ac0*/  LDS.128 R4, [UR4+0x10] ;  /* 0x00001004ff047984 */ /* 0x000e680008000c00 */
[----:B------:R-:W2:Y:S01]  /*0ad0*/  LDS.64 R8, [UR4+0x20] ;  /* 0x00002004ff087984 */ /* 0x000ea20008000a00 */
[----:B-1----:R-:W-:-:S04]  /*0ae0*/  IADD3 R0, PT, PT, R4, R0, R3 ;  /* 0x0000000004007210 */ /* 0x002fc80007ffe003 */
[----:B------:R-:W-:-:S04]  /*0af0*/  IADD3 R0, PT, PT, R6, R0, R5 ;  /* 0x0000000006007210 */ /* 0x000fc80007ffe005 */
[----:B--2---:R-:W-:-:S05]  /*0b00*/  IADD3 R0, PT, PT, R8, R0, R7 ;  /* 0x0000000008007210 */ /* 0x004fca0007ffe007 */
[----:B0-----:R-:W-:Y:S01]  /*0b10*/  IMAD.IADD R3, R0, 0x1, R9 ;  /* 0x0000000100037824 */ /* 0x001fe200078e0209 */
[----:B------:R-:W-:Y:S06]  /*0b20*/  BRA `(.L_x_17) ;  /* 0x0000002c00807947 */ /* 0x000fec0003800000 */
.L_x_16:
[----:B0-----:R-:W-:Y:S01]  /*0b30*/  LOP3.LUT R2, R9, 0x3e0, RZ, 0xc0, !PT ;  /* 0x000003e009027812 */ /* 0x001fe200078ec0ff */
[----:B------:R-:W0:Y:S03]  /*0b40*/  S2R R8, SR_LANEID ;  /* 0x0000000000087919 */ /* 0x000e260000000000 */
[----:B------:R-:W-:Y:S01]  /*0b50*/  LOP3.LUT R5, RZ, R2, RZ, 0x33, !PT ;  /* 0x00000002ff057212 */ /* 0x000fe200078e33ff */
[----:B------:R-:W-:-:S04]  /*0b60*/  VIADD R3, R2, 0x20 ;  /* 0x0000002002037836 */ /* 0x000fc80000000000 */
[----:B------:R-:W-:Y:S01]  /*0b70*/  IMAD.IADD R5, R5, 0x1, R20 ;  /* 0x0000000105057824 */ /* 0x000fe200078e0214 */
[----:B------:R-:W-:-:S04]  /*0b80*/  ISETP.GT.AND P0, PT, R3, R20, PT ;  /* 0x000000140300720c */ /* 0x000fc80003f04270 */
[----:B------:R-:W-:-:S05]  /*0b90*/  SEL R5, R5, 0x1f, P0 ;  /* 0x0000001f05057807 */ /* 0x000fca0000000000 */
[----:B-----5:R-:W1:Y:S01]  /*0ba0*/  SHFL.DOWN PT, R2, R0, 0x1, R5 ;  /* 0x0820000000027989 */ /* 0x020e6200000e0005 */
[CC--:B0-----:R-:W-:Y:S01]  /*0bb0*/  ISETP.GE.AND P0, PT, R8.reuse, R5.reuse, PT ;  /* 0x000000050800720c */ /* 0x0c1fe20003f06270 */
[C---:B------:R-:W-:Y:S01]  /*0bc0*/  VIADD R4, R8.reuse, 0x2 ;  /* 0x0000000208047836 */ /* 0x040fe20000000000 */
[C---:B------:R-:W-:Y:S01]  /*0bd0*/  ISETP.NE.AND P1, PT, R8.reuse, RZ, PT ;  /* 0x000000ff0800720c */ /* 0x040fe20003f25270 */
[----:B------:R-:W-:Y:S01]  /*0be0*/  VIADD R6, R8, 0x4 ;  /* 0x0000000408067836 */ /* 0x000fe20000000000 */
[----:B-1----:R-:W-:Y:S02]  /*0bf0*/  SEL R3, R2, RZ, !P0 ;  /* 0x000000ff02037207 */ /* 0x002fe40004000000 */
[----:B------:R-:W-:-:S03]  /*0c00*/  ISETP.GT.AND P0, PT, R4, R5, PT ;  /* 0x000000050400720c */ /* 0x000fc60003f04270 */
[----:B------:R-:W-:-:S06]  /*0c10*/  IMAD.IADD R2, R3, 0x1, R0 ;  /* 0x0000000103027824 */ /* 0x000fcc00078e0200 */
[----:B------:R-:W0:Y:S01]  /*0c20*/  @!P1 S2R R10, SR_CgaCtaId ;  /* 0x00000000000a9919 */ /* 0x000e220000008800 */
[----:B------:R-:W-:Y:S01]  /*0c30*/  @!P1 MOV R7, 0x400 ;  /* 0x0000040000079802 */ /* 0x000fe20000000f00 */
[----:B------:R-:W1:Y:S02]  /*0c40*/  SHFL.DOWN PT, R3, R2, 0x2, R5 ;  /* 0x0840000002037989 */ /* 0x000e6400000e0005 */
[----:B-1----:R-:W-:Y:S02]  /*0c50*/  SEL R3, R3, RZ, !P0 ;  /* 0x000000ff03037207 */ /* 0x002fe40004000000 */
[----:B------:R-:W-:Y:S02]  /*0c60*/  ISETP.GT.AND P0, PT, R6, R5, PT ;  /* 0x000000050600720c */ /* 0x000fe40003f04270 */
[----:B------:R-:W-:Y:S01]  /*0c70*/  @!P1 SHF.R.U32.HI R6, RZ, 0x3, R9 ;  /* 0x00000003ff069819 */ /* 0x000fe20000011609 */
[----:B------:R-:W-:Y:S01]  /*0c80*/  IMAD.IADD R4, R2, 0x1, R3 ;  /* 0x0000000102047824 */ /* 0x000fe200078e0203 */
[----:B0-----:R-:W-:Y:S01]  /*0c90*/  @!P1 LEA R7, R10, R7, 0x18 ;  /* 0x000000070a079211 */ /* 0x001fe200078ec0ff */
[----:B------:R-:W-:Y:S01]  /*0ca0*/  VIADD R2, R8, 0x8 ;  /* 0x0000000808027836 */ /* 0x000fe20000000000 */
[----:B------:R-:W-:-:S02]  /*0cb0*/  @!P1 LOP3.LUT R6, R6, 0x7c, RZ, 0xc0, !PT ;  /* 0x0000007c06069812 */ /* 0x000fc400078ec0ff */
[----:B------:R-:W0:Y:S03]  /*0cc0*/  SHFL.DOWN PT, R3, R4, 0x4, R5 ;  /* 0x0880000004037989 */ /* 0x000e2600000e0005 */
[----:B------:R-:W-:Y:S01]  /*0cd0*/  @!P1 IMAD.IADD R6, R6, 0x1, R7 ;  /* 0x0000000106069824 */ /* 0x000fe200078e0207 */
[----:B0-----:R-:W-:Y:S02]  /*0ce0*/  SEL R3, R3, RZ, !P0 ;  /* 0x000000ff03037207 */ /* 0x001fe40004000000 */
[----:B------:R-:W-:-:S03]  /*0cf0*/  ISETP.GT.AND P0, PT, R2, R5, PT ;  /* 0x000000050200720c */ /* 0x000fc60003f04270 */
[----:B------:R-:W-:Y:S02]  /*0d00*/  IMAD.IADD R0, R4, 0x1, R3 ;  /* 0x0000000104007824 */ /* 0x000fe400078e0203 */
[----:B------:R-:W-:-:S03]  /*0d10*/  VIADD R4, R8, 0x10 ;  /* 0x0000001008047836 */ /* 0x000fc60000000000 */
[----:B------:R-:W0:Y:S02]  /*0d20*/  SHFL.DOWN PT, R3, R0, 0x8, R5 ;  /* 0x0900000000037989 */ /* 0x000e2400000e0005 */
[----:B0-----:R-:W-:Y:S02]  /*0d30*/  SEL R3, R3, RZ, !P0 ;  /* 0x000000ff03037207 */ /* 0x001fe40004000000 */
[----:B------:R-:W-:-:S03]  /*0d40*/  ISETP.GT.AND P0, PT, R4, R5, PT ;  /* 0x000000050400720c */ /* 0x000fc60003f04270 */
[----:B------:R-:W-:-:S05]  /*0d50*/  IMAD.IADD R2, R0, 0x1, R3 ;  /* 0x0000000100027824 */ /* 0x000fca00078e0203 */
[----:B------:R-:W0:Y:S02]  /*0d60*/  SHFL.DOWN PT, R3, R2, 0x10, R5 ;  /* 0x0a00000002037989 */ /* 0x000e2400000e0005 */
[----:B0-----:R-:W-:Y:S02]  /*0d70*/  SEL R3, R3, RZ, !P0 ;  /* 0x000000ff03037207 */ /* 0x001fe40004000000 */
[----:B------:R-:W-:-:S03]  /*0d80*/  ISETP.NE.AND P0, PT, R9, RZ, PT ;  /* 0x000000ff0900720c */ /* 0x000fc60003f05270 */
[----:B------:R-:W-:-:S05]  /*0d90*/  IMAD.IADD R3, R2, 0x1, R3 ;  /* 0x0000000102037824 */ /* 0x000fca00078e0203 */
[----:B------:R4:W-:Y:S01]  /*0da0*/  @!P1 STS [R6+0x8], R3 ;  /* 0x0000080306009388 */ /* 0x0009e20000000800 */
[----:B------:R-:W-:Y:S06]  /*0db0*/  BAR.SYNC.DEFER_BLOCKING 0x0 ;  /* 0x0000000000007b1d */ /* 0x000fec0000010000 */
[----:B------:R-:W-:Y:S05]  /*0dc0*/  @P0 BRA `(.L_x_17) ;  /* 0x0000002800d80947 */ /* 0x000fea0003800000 */
[----:B------:R-:W0:Y:S01]  /*0dd0*/  S2UR UR5, SR_CgaCtaId ;  /* 0x00000000000579c3 */ /* 0x000e220000008800 */
[----:B------:R-:W-:Y:S01]  /*0de0*/  UMOV UR4, 0x400 ;  /* 0x0000040000047882 */ /* 0x000fe20000000000 */
[C---:B------:R-:W-:Y:S02]  /*0df0*/  ISETP.GT.AND P2, PT, R20.reuse, 0x40, PT ;  /* 0x000000401400780c */ /* 0x040fe40003f44270 */
[C---:B------:R-:W-:Y:S02]  /*0e00*/  ISETP.GT.AND P1, PT, R20.reuse, 0x20, PT ;  /* 0x000000201400780c */ /* 0x040fe40003f24270 */
[----:B------:R-:W-:Y:S01]  /*0e10*/  ISETP.GT.AND P3, PT, R20, 0x80, PT ;  /* 0x000000801400780c */ /* 0x000fe20003f64270 */
[----:B0-----:R-:W-:-:S09]  /*0e20*/  ULEA UR4, UR5, UR4, 0x18 ;  /* 0x0000000405047291 */ /* 0x001fd2000f8ec0ff */
[----:B----4-:R-:W0:Y:S04]  /*0e30*/  LDS.128 R4, [UR4+0x10] ;  /* 0x00001004ff047984 */ /* 0x010e280008000c00 */
[----:B------:R-:W1:Y:S04]  /*0e40*/  LDS R0, [UR4+0xc] ;  /* 0x00000c04ff007984 */ /* 0x000e680008000800 */
[----:B------:R-:W2:Y:S01]  /*0e50*/  LDS.64 R8, [UR4+0x20] ;  /* 0x00002004ff087984 */ /* 0x000ea20008000a00 */
[----:B0-----:R-:W-:Y:S02]  /*0e60*/  SEL R4, R4, RZ, P2 ;  /* 0x000000ff04047207 */ /* 0x001fe40001000000 */
[----:B------:R-:W-:-:S02]  /*0e70*/  ISETP.GT.AND P2, PT, R20, 0x60, PT ;  /* 0x000000601400780c */ /* 0x000fc40003f44270 */
[----:B-1----:R-:W-:Y:S02]  /*0e80*/  SEL R0, R0, RZ, P1 ;  /* 0x000000ff00007207 */ /* 0x002fe40000800000 */
[----:B------:R-:W-:Y:S02]  /*0e90*/  SEL R5, R5, RZ, P2 ;  /* 0x000000ff05057207 */ /* 0x000fe40001000000 */
[----:B------:R-:W-:Y:S02]  /*0ea0*/  IADD3 R0, PT, PT, R4, R0, R3 ;  /* 0x0000000004007210 */ /* 0x000fe40007ffe003 */
[----:B------:R-:W-:Y:S02]  /*0eb0*/  ISETP.GT.AND P1, PT, R20, 0xa0, PT ;  /* 0x000000a01400780c */ /* 0x000fe40003f24270 */
[----:B------:R-:W-:Y:S02]  /*0ec0*/  SEL R6, R6, RZ, P3 ;  /* 0x000000ff06067207 */ /* 0x000fe40001800000 */
[----:B------:R-:W-:-:S02]  /*0ed0*/  ISETP.GT.AND P2, PT, R20, 0xc0, PT ;  /* 0x000000c01400780c */ /* 0x000fc40003f44270 */
[----:B------:R-:W-:Y:S02]  /*0ee0*/  ISETP.GT.AND P3, PT, R20, 0xe0, PT ;  /* 0x000000e01400780c */ /* 0x000fe40003f64270 */
[----:B------:R-:W-:Y:S02]  /*0ef0*/  SEL R7, R7, RZ, P1 ;  /* 0x000000ff07077207 */ /* 0x000fe40000800000 */
[----:B------:R-:W-:Y:S02]  /*0f00*/  IADD3 R0, PT, PT, R6, R0, R5 ;  /* 0x0000000006007210 */ /* 0x000fe40007ffe005 */
[----:B--2---:R-:W-:Y:S02]  /*0f10*/  SEL R8, R8, RZ, P2 ;  /* 0x000000ff08087207 */ /* 0x004fe40001000000 */
[----:B------:R-:W-:Y:S02]  /*0f20*/  SEL R9, R9, RZ, P3 ;  /* 0x000000ff09097207 */ /* 0x000fe40001800000 */
[----:B------:R-:W-:-:S05]  /*0f30*/  IADD3 R0, PT, PT, R8, R0, R7 ;  /* 0x0000000008007210 */ /* 0x000fca0007ffe007 */
[----:B------:R-:W-:Y:S01]  /*0f40*/  IMAD.IADD R3, R0, 0x1, R9 ;  /* 0x0000000100037824 */ /* 0x000fe200078e0209 */
[----:B------:R-:W-:Y:S06]  /*0f50*/  BRA `(.L_x_17) ;  /* 0x0000002800747947 */ /* 0x000fec0003800000 */
.L_x_3:
[----:B------:R-:W0:Y:S01]  /*0f60*/  S2R R0, SR_TID.X ;  /* 0x0000000000007919 */ /* 0x000e220000002100 */
[----:B------:R-:W1:Y:S01]  /*0f70*/  LDC.64 R2, c[0x0][0x380] ;  /* 0x0000e000ff027b82 */ /* 0x000e620000000a00 */
[----:B0-----:R-:W-:-:S04]  /*0f80*/  IMAD.SHL.U32 R5, R0, 0x4, RZ ;  /* 0x0000000400057824 */ /* 0x001fc800078e00ff */
[----:B-1----:R-:W-:-:S05]  /*0f90*/  IMAD.WIDE.U32 R2, R5, 0x4, R2 ;  /* 0x0000000405027825 */ /* 0x002fca00078e0002 */
[----:B------:R-:W2:Y:S04]  /*0fa0*/  LDG.E.128.CONSTANT R4, desc[UR6][R2.64] ;  /* 0x0000000602047981 */ /* 0x000ea8000c1e9d00 */
[----:B------:R-:W3:Y:S04]  /*0fb0*/  LDG.E.128.CONSTANT R8, desc[UR6][R2.64+0x1000] ;  /* 0x0010000602087981 */ /* 0x000ee8000c1e9d00 */
[----:B------:R-:W4:Y:S04]  /*0fc0*/  LDG.E.128.CONSTANT R12, desc[UR6][R2.64+0x2000] ;  /* 0x00200006020c7981 */ /* 0x000f28000c1e9d00 */
[----:B------:R-:W5:Y:S01]  /*0fd0*/  LDG.E.128.CONSTANT R16, desc[UR6][R2.64+0x3000] ;  /* 0x0030000602107981 */ /* 0x000f62000c1e9d00 */
[----:B------:R-:W-:Y:S01]  /*0fe0*/  ISETP.GE.U32.AND P0, PT, R20, 0x2000, PT ;  /* 0x000020001400780c */ /* 0x000fe20003f06070 */
[----:B------:R-:W-:Y:S01]  /*0ff0*/  IMAD.MOV.U32 R23, RZ, RZ, 0x1000 ;  /* 0x00001000ff177424 */ /* 0x000fe200078e00ff */
[----:B--2---:R-:W-:-:S04]  /*1000*/  IADD3 R5, PT, PT, R6, R5, R4 ;  /* 0x0000000506057210 */ /* 0x004fc80007ffe004 */
[----:B---3--:R-:W-:-:S04]  /*1010*/  IADD3 R5, PT, PT, R8, R7, R5 ;  /* 0x0000000708057210 */ /* 0x008fc80007ffe005 */
[----:B------:R-:W-:-:S04]  /*1020*/  IADD3 R5, PT, PT, R10, R9, R5 ;  /* 0x000000090a057210 */ /* 0x000fc80007ffe005 */
[----:B----4-:R-:W-:-:S04]  /*1030*/  IADD3 R5, PT, PT, R12, R11, R5 ;  /* 0x0000000b0c057210 */ /* 0x010fc80007ffe005 */
[----:B------:R-:W-:-:S04]  /*1040*/  IADD3 R5, PT, PT, R14, R13, R5 ;  /* 0x0000000d0e057210 */ /* 0x000fc80007ffe005 */
[----:B-----5:R-:W-:-:S04]  /*1050*/  IADD3 R5, PT, PT, R16, R15, R5 ;  /* 0x0000000f10057210 */ /* 0x020fc80007ffe005 */
[----:B------:R-:W-:-:S05]  /*1060*/  IADD3 R5, PT, PT, R18, R17, R5 ;  /* 0x0000001112057210 */ /* 0x000fca0007ffe005 */
[----:B------:R-:W-:Y:S01]  /*1070*/  IMAD.IADD R21, R19, 0x1, R5 ;  /* 0x0000000113157824 */ /* 0x000fe200078e0205 */
[----:B------:R-:W-:Y:S06]  /*1080*/  @!P0 BRA `(.L_x_18) ;  /* 0x00000000005c8947 */ /* 0x000fec0003800000 */
[----:B------:R-:W0:Y:S01]  /*1090*/  LDC R24, c[0x0][0x390] ;  /* 0x0000e400ff187b82 */ /* 0x000e220000000800 */
[----:B------:R-:W-:Y:S02]  /*10a0*/  VIADD R22, R20, 0xfffff000 ;  /* 0xfffff00014167836 */ /* 0x000fe40000000000 */
[----:B------:R-:W-:-:S07]  /*10b0*/  IMAD.MOV.U32 R23, RZ, RZ, 0x1000 ;  /* 0x00001000ff177424 */ /* 0x000fce00078e00ff */
.L_x_20:
[----:B------:R-:W-:-:S05]  /*10c0*/  IMAD.WIDE R26, R23, 0x4, R2 ;  /* 0x00000004171a7825 */ /* 0x000fca00078e0202 */
[----:B------:R-:W2:Y:S04]  /*10d0*/  LDG.E.128.CONSTANT R12, desc[UR6][R26.64] ;  /* 0x000000061a0c7981 */ /* 0x000ea8000c1e9d00 */
[----:B------:R-:W3:Y:S04]  /*10e0*/  LDG.E.128.CONSTANT R16, desc[UR6][R26.64+0x1000] ;  /* 0x001000061a107981 */ /* 0x000ee8000c1e9d00 */
[----:B------:R-:W4:Y:S04]  /*10f0*/  LDG.E.128.CONSTANT R4, desc[UR6][R26.64+0x2000] ;  /* 0x002000061a047981 */ /* 0x000f28000c1e9d00 */
[----:B------:R-:W5:Y:S01]  /*1100*/  LDG.E.128.CONSTANT R8, desc[UR6][R26.64+0x3000] ;  /* 0x003000061a087981 */ /* 0x000f62000c1e9d00 */
[----:B0-----:R-:W-:Y:S01]  /*1110*/  IMAD.MOV.U32 R20, RZ, RZ, R24 ;  /* 0x000000ffff147224 */ /* 0x001fe200078e0018 */
[----:B--2---:R-:W-:-:S04]  /*1120*/  IADD3 R13, PT, PT, R13, R12, R21 ;  /* 0x0000000c0d0d7210 */ /* 0x004fc80007ffe015 */
[----:B------:R-:W-:-:S04]  /*1130*/  IADD3 R13, PT, PT, R15, R14, R13 ;  /* 0x0000000e0f0d7210 */ /* 0x000fc80007ffe00d */
[----:B---3--:R-:W-:-:S04]  /*1140*/  IADD3 R13, PT, PT, R17, R16, R13 ;  /* 0x00000010110d7210 */ /* 0x008fc80007ffe00d */
[----:B------:R-:W-:-:S04]  /*1150*/  IADD3 R13, PT, PT, R19, R18, R13 ;  /* 0x00000012130d7210 */ /* 0x000fc80007ffe00d */
[----:B----4-:R-:W-:Y:S01]  /*1160*/  IADD3 R13, PT, PT, R5, R4, R13 ;  /* 0x00000004050d7210 */ /* 0x010fe20007ffe00d */
[----:B------:R-:W-:-:S03]  /*1170*/  IMAD.IADD R4, R20, 0x1, -R23 ;  /* 0x0000000114047824 */ /* 0x000fc600078e0a17 */
[----:B------:R-:W-:Y:S02]  /*1180*/  IADD3 R13, PT, PT, R7, R6, R13 ;  /* 0x00000006070d7210 */ /* 0x000fe40007ffe00d */
[----:B------:R-:W-:Y:S02]  /*1190*/  ISETP.GE.AND P0, PT, R4, 0x1000, PT ;  /* 0x000010000400780c */ /* 0x000fe40003f06270 */
[----:B-----5:R-:W-:-:S04]  /*11a0*/  IADD3 R13, PT, PT, R9, R8, R13 ;  /* 0x00000008090d7210 */ /* 0x020fc80007ffe00d */
[----:B------:R-:W-:-:S07]  /*11b0*/  IADD3 R21, PT, PT, R11, R10, R13 ;  /* 0x0000000a0b157210 */ /* 0x000fce0007ffe00d */
[----:B------:R-:W-:Y:S05]  /*11c0*/  @!P0 BRA `(.L_x_19) ;  /* 0x0000000400fc8947 */ /* 0x000fea0003800000 */
[----:B------:R-:W-:-:S05]  /*11d0*/  VIADD R23, R23, 0x1000 ;  /* 0x0000100017177836 */ /* 0x000fca0000000000 */
[----:B------:R-:W-:-:S13]  /*11e0*/  ISETP.GT.AND P0, PT, R23, R22, PT ;  /* 0x000000161700720c */ /* 0x000fda0003f04270 */
[----:B------:R-:W-:Y:S05]  /*11f0*/  @!P0 BRA `(.L_x_20) ;  /* 0xfffffffc00b08947 */ /* 0x000fea000383ffff */
.L_x_18:
[----:B------:R-:W-:-:S13]  /*1200*/  ISETP.GE.AND P0, PT, R23, R20, PT ;  /* 0x000000141700720c */ /* 0x000fda0003f06270 */
[----:B------:R-:W-:Y:S05]  /*1210*/  @P0 BRA `(.L_x_19) ;  /* 0x0000000400e80947 */ /* 0x000fea0003800000 */
[----:B------:R-:W-:Y:S01]  /*1220*/  IMAD.IADD R9, R20, 0x1, -R23 ;  /* 0x0000000114097824 */ /* 0x000fe200078e0a17 */
[----:B------:R-:W-:Y:S04]  /*1230*/  BSSY.RECONVERGENT B1, `(.L_x_19) ;  /* 0x0000078000017945 */ /* 0x000fe80003800200 */
[----:B------:R-:W-:-:S13]  /*1240*/  ISETP.GE.AND P0, PT, R0, R9, PT ;  /* 0x000000090000720c */ /* 0x000fda0003f06270 */
[----:B------:R-:W-:Y:S05]  /*1250*/  @P0 BRA `(.L_x_21) ;  /* 0x0000000400d40947 */ /* 0x000fea0003800000 */
[----:B------:R-:W-:Y:S01]  /*1260*/  LOP3.LUT R2, RZ, R0, RZ, 0x33, !PT ;  /* 0x00000000ff027212 */ /* 0x000fe200078e33ff */
[----:B------:R-:W-:Y:S01]  /*1270*/  BSSY.RECONVERGENT B2, `(.L_x_22) ;  /* 0x0000015000027945 */ /* 0x000fe20003800200 */
[----:B------:R-:W-:Y:S02]  /*1280*/  IMAD.MOV.U32 R8, RZ, RZ, R0 ;  /* 0x000000ffff087224 */ /* 0x000fe400078e0000 */
[----:B------:R-:W-:-:S04]  /*1290*/  IADD3 R2, PT, PT, -R23, R20, R2 ;  /* 0x0000001417027210 */ /* 0x000fc80007ffe102 */
[C---:B------:R-:W-:Y:S02]  /*12a0*/  LOP3.LUT R3, R2.reuse, 0x300, RZ, 0xc0, !PT ;  /* 0x0000030002037812 */ /* 0x040fe400078ec0ff */
[----:B------:R-:W-:Y:S02]  /*12b0*/  ISETP.GE.U32.AND P1, PT, R2, 0x300, PT ;  /* 0x000003000200780c */ /* 0x000fe40003f26070 */
[----:B------:R-:W-:-:S13]  /*12c0*/  ISETP.NE.AND P0, PT, R3, 0x300, PT ;  /* 0x000003000300780c */ /* 0x000fda0003f05270 */
[----:B------:R-:W-:Y:S05]  /*12d0*/  @!P0 BRA `(.L_x_23) ;  /* 0x0000000000388947 */ /* 0x000fea0003800000 */
[----:B------:R-:W0:Y:S01]  /*12e0*/  LDC.64 R4, c[0x0][0x380] ;  /* 0x0000e000ff047b82 */ /* 0x000e220000000a00 */
[----:B------:R-:W-:Y:S01]  /*12f0*/  LEA.HI R2, R2, 0x1, RZ, 0x18 ;  /* 0x0000000102027811 */ /* 0x000fe200078fc0ff */
[----:B------:R-:W-:Y:S02]  /*1300*/  IMAD.IADD R7, R0, 0x1, R23 ;  /* 0x0000000100077824 */ /* 0x000fe400078e0217 */
[----:B------:R-:W-:Y:S01]  /*1310*/  IMAD.MOV.U32 R8, RZ, RZ, R0 ;  /* 0x000000ffff087224 */ /* 0x000fe200078e0000 */
[----:B------:R-:W-:-:S05]  /*1320*/  LOP3.LUT R2, R2, 0x3, RZ, 0xc0, !PT ;  /* 0x0000000302027812 */ /* 0x000fca00078ec0ff */
[----:B------:R-:W-:-:S07]  /*1330*/  IMAD.MOV R6, RZ, RZ, -R2 ;  /* 0x000000ffff067224 */ /* 0x000fce00078e0a02 */
.L_x_24:
[----:B0-----:R-:W-:-:S06]  /*1340*/  IMAD.WIDE.U32 R2, R7, 0x4, R4 ;  /* 0x0000000407027825 */ /* 0x001fcc00078e0004 */
[----:B------:R-:W2:Y:S01]  /*1350*/  LDG.E.CONSTANT R2, desc[UR6][R2.64] ;  /* 0x0000000602027981 */ /* 0x000ea2000c1e9900 */
[----:B------:R-:W-:Y:S02]  /*1360*/  VIADD R6, R6, 0x1 ;  /* 0x0000000106067836 */ /* 0x000fe40000000000 */
[----:B------:R-:W-:Y:S02]  /*1370*/  VIADD R8, R8, 0x100 ;  /* 0x0000010008087836 */ /* 0x000fe40000000000 */
[----:B------:R-:W-:Y:S01]  /*1380*/  VIADD R7, R7, 0x100 ;  /* 0x0000010007077836 */ /* 0x000fe20000000000 */
[----:B------:R-:W-:Y:S01]  /*1390*/  ISETP.NE.AND P0, PT, R6, RZ, PT ;  /* 0x000000ff0600720c */ /* 0x000fe20003f05270 */
[----:B--2---:R-:W-:-:S12]  /*13a0*/  IMAD.IADD R21, R2, 0x1, R21 ;  /* 0x0000000102157824 */ /* 0x004fd800078e0215 */
[----:B------:R-:W-:Y:S05]  /*13b0*/  @P0 BRA `(.L_x_24) ;  /* 0xfffffffc00e00947 */ /* 0x000fea000383ffff */
.L_x_23:
[----:B------:R-:W-:Y:S05]  /*13c0*/  BSYNC.RECONVERGENT B2 ;  /* 0x0000000000027941 */ /* 0x000fea0003800200 */
.L_x_22:
[----:B------:R-:W-:Y:S05]  /*13d0*/  @!P1 BRA `(.L_x_21) ;  /* 0x0000000400749947 */ /* 0x000fea0003800000 */
[----:B------:R-:W0:Y:S01]  /*13e0*/  LDCU.64 UR4, c[0x0][0x380] ;  /* 0x00007000ff0477ac */ /* 0x000e220008000a00 */
[----:B------:R-:W-:Y:S01]  /*13f0*/  IMAD.IADD R5, R9, 0x1, -R8 ;  /* 0x0000000109057824 */ /* 0x000fe200078e0a08 */
[C---:B------:R-:W-:Y:S01]  /*1400*/  IADD3 R3, P0, PT, R8.reuse, R23, RZ ;  /* 0x0000001708037210 */ /* 0x040fe20007f1e0ff */
[----:B------:R-:W-:Y:S01]  /*1410*/  BSSY.RECONVERGENT B2, `(.L_x_25) ;  /* 0x0000033000027945 */ /* 0x000fe20003800200 */
[----:B------:R-:W-:Y:S02]  /*1420*/  IMAD.IADD R23, R8, 0x1, R23 ;  /* 0x0000000108177824 */ /* 0x000fe400078e0217 */
[----:B------:R-:W-:Y:S01]  /*1430*/  ISETP.GT.AND P1, PT, R5, 0xc00, PT ;  /* 0x00000c000500780c */ /* 0x000fe20003f24270 */
[----:B------:R-:W-:Y:S01]  /*1440*/  IMAD.X R4, RZ, RZ, RZ, P0 ;  /* 0x000000ffff047224 */ /* 0x000fe200000e06ff */
[----:B0-----:R-:W-:-:S04]  /*1450*/  LEA R2, P0, R3, UR4, 0x2 ;  /* 0x0000000403027c11 */ /* 0x001fc8000f8010ff */
[----:B------:R-:W-:Y:S02]  /*1460*/  LEA.HI.X R3, R3, UR5, R4, 0x2, P0 ;  /* 0x0000000503037c11 */ /* 0x000fe400080f1404 */
[----:B------:R-:W-:-:S05]  /*1470*/  IADD3 R2, P0, PT, R2, 0x800, RZ ;  /* 0x0000080002027810 */ /* 0x000fca0007f1e0ff */
[----:B------:R-:W-:Y:S01]  /*1480*/  IMAD.X R3, RZ, RZ, R3, P0 ;  /* 0x000000ffff037224 */ /* 0x000fe200000e0603 */
[----:B------:R-:W-:Y:S01]  /*1490*/  PLOP3.LUT P0, PT, PT, PT, PT, 0x80, 0x8 ;  /* 0x000000000008781c */ /* 0x000fe20003f0f070 */
[----:B------:R-:W-:-:S12]  /*14a0*/  @!P1 BRA `(.L_x_26) ;  /* 0x0000000000a49947 */ /* 0x000fd80003800000 */
[----:B------:R-:W-:Y:S01]  /*14b0*/  PLOP3.LUT P0, PT, PT, PT, PT, 0x8, 0x80 ;  /* 0x000000000080781c */ /* 0x000fe20003f0e170 */
[----:B------:R-:W-:-:S12]  /*14c0*/  VIADD R11, R9, 0xfffff400 ;  /* 0xfffff400090b7836 */ /* 0x000fd80000000000 */
.L_x_27:
[----:B------:R-:W0:Y:S01]  /*14d0*/  LDC.64 R4, c[0x0][0x380] ;  /* 0x0000e000ff047b82 */ /* 0x000e220000000a00 */
[C---:B------:R-:W-:Y:S01]  /*14e0*/  VIADD R27, R23.reuse, 0x400 ;  /* 0x00000400171b7836 */ /* 0x040fe20000000000 */
[----:B------:R-:W2:Y:S01]  /*14f0*/  LDG.E.CONSTANT R12, desc[UR6][R2.64+-0x400] ;  /* 0xfffc0006020c7981 */ /* 0x000ea2000c1e9900 */
[----:B------:R-:W-:-:S03]  /*1500*/  VIADD R7, R23, 0x800 ;  /* 0x0000080017077836 */ /* 0x000fc60000000000 */
[----:B------:R-:W3:Y:S04]  /*1510*/  LDG.E.CONSTANT R18, desc[UR6][R2.64] ;  /* 0x0000000602127981 */ /* 0x000ee8000c1e9900 */
[----:B------:R-:W3:Y:S04]  /*1520*/  LDG.E.CONSTANT R17, desc[UR6][R2.64+0x400] ;  /* 0x0004000602117981 */ /* 0x000ee8000c1e9900 */
[----:B------:R-:W4:Y:S01]  /*1530*/  LDG.E.CONSTANT R15, desc[UR6][R2.64+0xc00] ;  /* 0x000c0006020f7981 */ /* 0x000f22000c1e9900 */
[----:B------:R-:W-:-:S03]  /*1540*/  VIADD R29, R23, 0xc00 ;  /* 0x00000c00171d7836 */ /* 0x000fc60000000000 */
[----:B------:R-:W5:Y:S04]  /*1550*/  LDG.E.CONSTANT R14, desc[UR6][R2.64+0x1000] ;  /* 0x00100006020e7981 */ /* 0x000f68000c1e9900 */
[----:B------:R-:W5:Y:S01]  /*1560*/  LDG.E.CONSTANT R13, desc[UR6][R2.64+0x1400] ;  /* 0x00140006020d7981 */ /* 0x000f62000c1e9900 */
[----:B0-----:R-:W-:-:S03]  /*1570*/  IMAD.WIDE.U32 R24, R23, 0x4, R4 ;  /* 0x0000000417187825 */ /* 0x001fc600078e0004 */
[----:B------:R-:W5:Y:S04]  /*1580*/  LDG.E.CONSTANT R19, desc[UR6][R2.64+0x1c00] ;  /* 0x001c000602137981 */ /* 0x000f68000c1e9900 */
[----:B------:R-:W2:Y:S01]  /*1590*/  LDG.E.CONSTANT R10, desc[UR6][R24.64] ;  /* 0x00000006180a7981 */ /* 0x000ea2000c1e9900 */
[----:B------:R-:W-:-:S03]  /*15a0*/  IMAD.WIDE.U32 R26, R27, 0x4, R4 ;  /* 0x000000041b1a7825 */ /* 0x000fc600078e0004 */
[----:B------:R-:W5:Y:S01]  /*15b0*/  LDG.E.CONSTANT R20, desc[UR6][R2.64+0x2400] ;  /* 0x0024000602147981 */ /* 0x000f62000c1e9900 */
[----:B------:R-:W-:-:S03]  /*15c0*/  IMAD.WIDE.U32 R6, R7, 0x4, R4 ;  /* 0x0000000407067825 */ /* 0x000fc600078e0004 */
[----:B------:R-:W4:Y:S01]  /*15d0*/  LDG.E.CONSTANT R16, desc[UR6][R26.64] ;  /* 0x000000061a107981 */ /* 0x000f22000c1e9900 */
[----:B------:R-:W-:-:S03]  /*15e0*/  IMAD.WIDE.U32 R4, R29, 0x4, R4 ;  /* 0x000000041d047825 */ /* 0x000fc600078e0004 */
[----:B------:R-:W5:Y:S04]  /*15f0*/  LDG.E.CONSTANT R6, desc[UR6][R6.64] ;  /* 0x0000000606067981 */ /* 0x000f68000c1e9900 */
[----:B------:R-:W5:Y:S04]  /*1600*/  LDG.E.CONSTANT R25, desc[UR6][R2.64+0x2000] ;  /* 0x0020000602197981 */ /* 0x000f68000c1e9900 */
[----:B------:R0:W5:Y:S04]  /*1610*/  LDG.E.CONSTANT R5, desc[UR6][R4.64] ;  /* 0x0000000604057981 */ /* 0x000168000c1e9900 */
[----:B------:R-:W5:Y:S04]  /*1620*/  LDG.E.CONSTANT R24, desc[UR6][R2.64+0x2c00] ;  /* 0x002c000602187981 */ /* 0x000f68000c1e9900 */
[----:B------:R-:W5:Y:S04]  /*1630*/  LDG.E.CONSTANT R27, desc[UR6][R2.64+0x3000] ;  /* 0x00300006021b7981 */ /* 0x000f68000c1e9900 */
[----:B------:R1:W5:Y:S01]  /*1640*/  LDG.E.CONSTANT R22, desc[UR6][R2.64+0x3400] ;  /* 0x0034000602167981 */ /* 0x000362000c1e9900 */
[----:B------:R-:W-:-:S05]  /*1650*/  VIADD R8, R8, 0x1000 ;  /* 0x0000100008087836 */ /* 0x000fca0000000000 */
[----:B------:R-:W-:Y:S02]  /*1660*/  ISETP.GE.AND P1, PT, R8, R11, PT ;  /* 0x0000000b0800720c */ /* 0x000fe40003f26270 */
[----:B0-----:R-:W-:Y:S01]  /*1670*/  IADD3 R4, P2, PT, R2, 0x4000, RZ ;  /* 0x0000400002047810 */ /* 0x001fe20007f5e0ff */
[----:B------:R-:W-:-:S04]  /*1680*/  VIADD R23, R23, 0x1000 ;  /* 0x0000100017177836 */ /* 0x000fc80000000000 */
[----:B-1----:R-:W-:Y:S02]  /*1690*/  IMAD.X R3, RZ, RZ, R3, P2 ;  /* 0x000000ffff037224 */ /* 0x002fe400010e0603 */
[----:B------:R-:W-:Y:S01]  /*16a0*/  IMAD.MOV.U32 R2, RZ, RZ, R4 ;  /* 0x000000ffff027224 */ /* 0x000fe200078e0004 */
[----:B--2---:R-:W-:-:S04]  /*16b0*/  IADD3 R10, PT, PT, R12, R10, R21 ;  /* 0x0000000a0c0a7210 */ /* 0x004fc80007ffe015 */
[----:B---3--:R-:W-:-:S04]  /*16c0*/  IADD3 R10, PT, PT, R17, R18, R10 ;  /* 0x00000012110a7210 */ /* 0x008fc80007ffe00a */
[----:B----4-:R-:W-:-:S04]  /*16d0*/  IADD3 R10, PT, PT, R15, R16, R10 ;  /* 0x000000100f0a7210 */ /* 0x010fc80007ffe00a */
[----:B-----5:R-:W-:-:S04]  /*16e0*/  IADD3 R10, PT, PT, R13, R14, R10 ;  /* 0x0000000e0d0a7210 */ /* 0x020fc80007ffe00a */
[----:B------:R-:W-:-:S04]  /*16f0*/  IADD3 R6, PT, PT, R19, R6, R10 ;  /* 0x0000000613067210 */ /* 0x000fc80007ffe00a */
[----:B------:R-:W-:-:S04]  /*1700*/  IADD3 R6, PT, PT, R20, R25, R6 ;  /* 0x0000001914067210 */ /* 0x000fc80007ffe006 */
[----:B------:R-:W-:-:S04]  /*1710*/  IADD3 R5, PT, PT, R24, R5, R6 ;  /* 0x0000000518057210 */ /* 0x000fc80007ffe006 */
[----:B------:R-:W-:Y:S01]  /*1720*/  IADD3 R21, PT, PT, R22, R27, R5 ;  /* 0x0000001b16157210 */ /* 0x000fe20007ffe005 */
[----:B------:R-:W-:Y:S06]  /*1730*/  @!P1 BRA `(.L_x_27) ;  /* 0xfffffffc00649947 */ /* 0x000fec000383ffff */
.L_x_26:
[----:B------:R-:W-:Y:S05]  /*1740*/  BSYNC.RECONVERGENT B2 ;  /* 0x0000000000027941 */ /* 0x000fea0003800200 */
.L_x_25:
[----:B------:R-:W-:Y:S01]  /*1750*/  IMAD.IADD R4, R9, 0x1, -R8 ;  /* 0x0000000109047824 */ /* 0x000fe200078e0a08 */
[----:B------:R-:W-:Y:S04]  /*1760*/  BSSY.RECONVERGENT B2, `(.L_x_28) ;  /* 0x000001a000027945 */ /* 0x000fe80003800200 */
[----:B------:R-:W-:-:S13]  /*1770*/  ISETP.GT.AND P1, PT, R4, 0x400, PT ;  /* 0x000004000400780c */ /* 0x000fda0003f24270 */
[----:B------:R-:W-:Y:S05]  /*1780*/  @!P1 BRA `(.L_x_29) ;  /* 0x00000000005c9947 */ /* 0x000fea0003800000 */
[----:B------:R-:W0:Y:S01]  /*1790*/  LDC.64 R6, c[0x0][0x380] ;  /* 0x0000e000ff067b82 */ /* 0x000e220000000a00 */
[C---:B------:R-:W-:Y:S01]  /*17a0*/  VIADD R11, R23.reuse, 0x400 ;  /* 0x00000400170b7836 */ /* 0x040fe20000000000 */
[----:B------:R-:W2:Y:S04]  /*17b0*/  LDG.E.CONSTANT R10, desc[UR6][R2.64+-0x400] ;  /* 0xfffc0006020a7981 */ /* 0x000ea8000c1e9900 */
[----:B------:R-:W3:Y:S04]  /*17c0*/  LDG.E.CONSTANT R12, desc[UR6][R2.64+0x400] ;  /* 0x00040006020c7981 */ /* 0x000ee8000c1e9900 */
[----:B------:R-:W4:Y:S04]  /*17d0*/  LDG.E.CONSTANT R13, desc[UR6][R2.64+0xc00] ;  /* 0x000c0006020d7981 */ /* 0x000f28000c1e9900 */
[----:B------:R-:W5:Y:S04]  /*17e0*/  LDG.E.CONSTANT R15, desc[UR6][R2.64+0x1000] ;  /* 0x00100006020f7981 */ /* 0x000f68000c1e9900 */
[----:B------:R1:W5:Y:S01]  /*17f0*/  LDG.E.CONSTANT R14, desc[UR6][R2.64+0x1400] ;  /* 0x00140006020e7981 */ /* 0x000362000c1e9900 */
[----:B0-----:R-:W-:-:S04]  /*1800*/  IMAD.WIDE.U32 R4, R23, 0x4, R6 ;  /* 0x0000000417047825 */ /* 0x001fc800078e0006 */
[----:B------:R-:W-:Y:S02]  /*1810*/  IMAD.WIDE.U32 R6, R11, 0x4, R6 ;  /* 0x000000040b067825 */ /* 0x000fe400078e0006 */
[----:B------:R-:W2:Y:S04]  /*1820*/  LDG.E.CONSTANT R4, desc[UR6][R4.64] ;  /* 0x0000000604047981 */ /* 0x000ea8000c1e9900 */
[----:B------:R-:W3:Y:S04]  /*1830*/  LDG.E.CONSTANT R11, desc[UR6][R2.64] ;  /* 0x00000006020b7981 */ /* 0x000ee8000c1e9900 */
[----:B------:R-:W4:Y:S01]  /*1840*/  LDG.E.CONSTANT R7, desc[UR6][R6.64] ;  /* 0x0000000606077981 */ /* 0x000f22000c1e9900 */
[----:B------:R-:W-:Y:S01]  /*1850*/  PLOP3.LUT P0, PT, PT, PT, PT, 0x8, 0x80 ;  /* 0x000000000080781c */ /* 0x000fe20003f0e170 */
[----:B------:R-:W-:-:S02]  /*1860*/  VIADD R8, R8, 0x800 ;  /* 0x0000080008087836 */ /* 0x000fc40000000000 */
[----:B------:R-:W-:Y:S01]  /*1870*/  VIADD R23, R23, 0x800 ;  /* 0x0000080017177836 */ /* 0x000fe20000000000 */
[----:B--2---:R-:W-:Y:S02]  /*1880*/  IADD3 R10, PT, PT, R10, R4, R21 ;  /* 0x000000040a0a7210 */ /* 0x004fe40007ffe015 */
[----:B------:R-:W-:Y:S02]  /*1890*/  IADD3 R4, P1, PT, R2, 0x2000, RZ ;  /* 0x0000200002047810 */ /* 0x000fe40007f3e0ff */
[----:B---3--:R-:W-:-:S03]  /*18a0*/  IADD3 R10, PT, PT, R12, R11, R10 ;  /* 0x0000000b0c0a7210 */ /* 0x008fc60007ffe00a */
[----:B------:R-:W-:Y:S01]  /*18b0*/  IMAD.X R5, RZ, RZ, R3, P1 ;  /* 0x000000ffff057224 */ /* 0x000fe200008e0603 */
[----:B----4-:R-:W-:Y:S01]  /*18c0*/  IADD3 R10, PT, PT, R13, R7, R10 ;  /* 0x000000070d0a7210 */ /* 0x010fe20007ffe00a */
[----:B-1----:R-:W-:Y:S02]  /*18d0*/  IMAD.MOV.U32 R2, RZ, RZ, R4 ;  /* 0x000000ffff027224 */ /* 0x002fe400078e0004 */
[----:B------:R-:W-:Y:S01]  /*18e0*/  IMAD.MOV.U32 R3, RZ, RZ, R5 ;  /* 0x000000ffff037224 */ /* 0x000fe200078e0005 */
[----:B-----5:R-:W-:-:S07]  /*18f0*/  IADD3 R21, PT, PT, R14, R15, R10 ;  /* 0x0000000f0e157210 */ /* 0x020fce0007ffe00a */
.L_x_29:
[----:B------:R-:W-:Y:S05]  /*1900*/  BSYNC.RECONVERGENT B2 ;  /* 0x0000000000027941 */ /* 0x000fea0003800200 */
.L_x_28:
[----:B------:R-:W-:-:S13]  /*1910*/  ISETP.LT.OR P0, PT, R8, R9, P0 ;  /* 0x000000090800720c */ /* 0x000fda0000701670 */
[----:B------:R-:W-:Y:S05]  /*1920*/  @!P0 BRA `(.L_x_21) ;  /* 0x0000000000208947 */ /* 0x000fea0003800000 */
[----:B------:R-:W0:Y:S01]  /*1930*/  LDC.64 R4, c[0x0][0x380] ;  /* 0x0000e000ff047b82 */ /* 0x000e220000000a00 */
[----:B------:R-:W2:Y:S04]  /*1940*/  LDG.E.CONSTANT R6, desc[UR6][R2.64+-0x400] ;  /* 0xfffc000602067981 */ /* 0x000ea8000c1e9900 */
[----:B------:R-:W3:Y:S04]  /*1950*/  LDG.E.CONSTANT R7, desc[UR6][R2.64] ;  /* 0x0000000602077981 */ /* 0x000ee8000c1e9900 */
[----:B------:R-:W3:Y:S01]  /*1960*/  LDG.E.CONSTANT R8, desc[UR6][R2.64+0x400] ;  /* 0x0004000602087981 */ /* 0x000ee2000c1e9900 */
[----:B0-----:R-:W-:-:S06]  /*1970*/  IMAD.WIDE.U32 R4, R23, 0x4, R4 ;  /* 0x0000000417047825 */ /* 0x001fcc00078e0004 */
[----:B------:R-:W2:Y:S02]  /*1980*/  LDG.E.CONSTANT R4, desc[UR6][R4.64] ;  /* 0x0000000604047981 */ /* 0x000ea4000c1e9900 */
[----:B--2---:R-:W-:-:S04]  /*1990*/  IADD3 R6, PT, PT, R6, R4, R21 ;  /* 0x0000000406067210 */ /* 0x004fc80007ffe015 */
[----:B---3--:R-:W-:-:S07]  /*19a0*/  IADD3 R21, PT, PT, R8, R7, R6 ;  /* 0x0000000708157210 */ /* 0x008fce0007ffe006 */
.L_x_21:
[----:B------:R-:W-:Y:S05]  /*19b0*/  BSYNC.RECONVERGENT B1 ;  /* 0x0000000000017941 */ /* 0x000fea0003800200 */
.L_x_19:
[----:B------:R-:W0:Y:S01]  /*19c0*/  S2R R8, SR_LANEID ;  /* 0x0000000000087919 */ /* 0x000e220000000000 */
[----:B------:R-:W1:Y:S01]  /*19d0*/  SHFL.DOWN PT, R2, R21, 0x1, 0x1f ;  /* 0x08201f0015027f89 */ /* 0x000e6200000e0000 */
[C---:B0-----:R-:W-:Y:S02]  /*19e0*/  ISETP.GT.AND P0, PT, R8.reuse, 0x1e, PT ;  /* 0x0000001e0800780c */ /* 0x041fe40003f04270 */
[----:B------:R-:W-:Y:S02]  /*19f0*/  ISETP.NE.AND P1, PT, R8, RZ, PT ;  /* 0x000000ff0800720c */ /* 0x000fe40003f25270 */
[----:B-1----:R-:W-:Y:S02]  /*1a00*/  SEL R2, R2, RZ, !P0 ;  /* 0x000000ff02027207 */ /* 0x002fe40004000000 */
[----:B------:R-:W-:-:S03]  /*1a10*/  ISETP.GT.AND P0, PT, R8, 0x1d, PT ;  /* 0x0000001d0800780c */ /* 0x000fc60003f04270 */
[----:B------:R-:W-:-:S05]  /*1a20*/  IMAD.IADD R2, R2, 0x1, R21 ;  /* 0x0000000102027824 */ /* 0x000fca00078e0215 */
[----:B------:R-:W0:Y:S01]  /*1a30*/  SHFL.DOWN PT, R3, R2, 0x2, 0x1f ;  /* 0x08401f0002037f89 */ /* 0x000e2200000e0000 */
[----:B------:R-:W-:Y:S01]  /*1a40*/  @!P1 MOV R6, 0x400 ;  /* 0x0000040000069802 */ /* 0x000fe20000000f00 */
[----:B------:R-:W1:Y:S01]  /*1a50*/  @!P1 S2R R7, SR_CgaCtaId ;  /* 0x0000000000079919 */ /* 0x000e620000008800 */
[----:B0-----:R-:W-:Y:S02]  /*1a60*/  SEL R3, R3, RZ, !P0 ;  /* 0x000000ff03037207 */ /* 0x001fe40004000000 */
[----:B------:R-:W-:-:S03]  /*1a70*/  ISETP.GT.AND P0, PT, R8, 0x1b, PT ;  /* 0x0000001b0800780c */ /* 0x000fc60003f04270 */
[----:B------:R-:W-:-:S05]  /*1a80*/  IMAD.IADD R3, R2, 0x1, R3 ;  /* 0x0000000102037824 */ /* 0x000fca00078e0203 */
[----:B------:R-:W0:Y:S01]  /*1a90*/  SHFL.DOWN PT, R4, R3, 0x4, 0x1f ;  /* 0x08801f0003047f89 */ /* 0x000e2200000e0000 */
[----:B-1----:R-:W-:Y:S02]  /*1aa0*/  @!P1 LEA R6, R7, R6, 0x18 ;  /* 0x0000000607069211 */ /* 0x002fe400078ec0ff */
[----:B0-----:R-:W-:Y:S02]  /*1ab0*/  SEL R4, R4, RZ, !P0 ;  /* 0x000000ff04047207 */ /* 0x001fe40004000000 */
[----:B------:R-:W-:-:S03]  /*1ac0*/  ISETP.GT.AND P0, PT, R8, 0x17, PT ;  /* 0x000000170800780c */ /* 0x000fc60003f04270 */
[----:B------:R-:W-:Y:S01]  /*1ad0*/  IMAD.IADD R4, R3, 0x1, R4 ;  /* 0x0000000103047824 */ /* 0x000fe200078e0204 */
[----:B------:R-:W-:-:S04]  /*1ae0*/  @!P1 SHF.R.U32.HI R3, RZ, 0x3, R0 ;  /* 0x00000003ff039819 */ /* 0x000fc80000011600 */
        /* <DEDUP_REMOVED lines=13> */
[----:B------:R-:W0:Y:S01]  /*1bc0*/  S2UR UR5, SR_CgaCtaId ;  /* 0x00000000000579c3 */ /* 0x000e220000008800 */
[----:B------:R-:W-:Y:S02]  /*1bd0*/  UMOV UR4, 0x400 ;  /* 0x0000040000047882 */ /* 0x000fe40000000000 */
[----:B0-----:R-:W-:-:S09]  /*1be0*/  ULEA UR4, UR5, UR4, 0x18 ;  /* 0x0000000405047291 */ /* 0x001fd2000f8ec0ff */
[----:B------:R-:W-:Y:S04]  /*1bf0*/  LDS R0, [UR4+0xc] ;  /* 0x00000c04ff007984 */ /* 0x000fe80008000800 */
[----:B---3--:R-:W0:Y:S04]  /*1c00*/  LDS.128 R4, [UR4+0x10] ;  /* 0x00001004ff047984 */ /* 0x008e280008000c00 */
[----:B------:R-:W1:Y:S01]  /*1c10*/  LDS.64 R8, [UR4+0x20] ;  /* 0x00002004ff087984 */ /* 0x000e620008000a00 */
[----:B0-----:R-:W-:-:S04]  /*1c20*/  IADD3 R0, PT, PT, R4, R0, R3 ;  /* 0x0000000004007210 */ /* 0x001fc80007ffe003 */
[----:B------:R-:W-:-:S04]  /*1c30*/  IADD3 R0, PT, PT, R6, R0, R5 ;  /* 0x0000000006007210 */ /* 0x000fc80007ffe005 */
[----:B-1----:R-:W-:-:S05]  /*1c40*/  IADD3 R0, PT, PT, R8, R0, R7 ;  /* 0x0000000008007210 */ /* 0x002fca0007ffe007 */
[----:B------:R-:W-:Y:S01]  /*1c50*/  IMAD.IADD R3, R0, 0x1, R9 ;  /* 0x0000000100037824 */ /* 0x000fe200078e0209 */
[----:B------:R-:W-:Y:S06]  /*1c60*/  BRA `(.L_x_17) ;  /* 0x0000001c00307947 */ /* 0x000fec0003800000 */
.L_x_2:
        /* <DEDUP_REMOVED lines=12> */
.L_x_32:
[----:B------:R-:W-:Y:S05]  /*1d30*/  BSYNC.RECONVERGENT B1 ;  /* 0x0000000000017941 */ /* 0x000fea0003800200 */
.L_x_31:
        /* <DEDUP_REMOVED lines=16> */
.L_x_37:
        /* <DEDUP_REMOVED lines=9> */
.L_x_36:
[----:B------:R-:W-:Y:S05]  /*1ed0*/  BSYNC.RECONVERGENT B2 ;  /* 0x0000000000027941 */ /* 0x000fea0003800200 */
.L_x_35:
        /* <DEDUP_REMOVED lines=8> */
.L_x_40:
        /* <DEDUP_REMOVED lines=35> */
.L_x_39:
[----:B------:R-:W-:Y:S05]  /*2190*/  BSYNC.RECONVERGENT B2 ;  /* 0x0000000000027941 */ /* 0x000fea0003800200 */
.L_x_38:
        /* <DEDUP_REMOVED lines=22> */
.L_x_42:
[----:B------:R-:W-:Y:S05]  /*2300*/  BSYNC.RECONVERGENT B2 ;  /* 0x0000000000027941 */ /* 0x000fea0003800200 */
.L_x_41:
        /* <DEDUP_REMOVED lines=10> */
.L_x_34:
[----:B------:R-:W-:Y:S05]  /*23b0*/  BSYNC.RECONVERGENT B1 ;  /* 0x0000000000017941 */ /* 0x000fea0003800200 */
.L_x_33:
        /* <DEDUP_REMOVED lines=38> */
[----:B------:R-:W0:Y:S04]  /*2620*/  LDS.128 R4, [UR4+0x10] ;  /* 0x00001004ff047984 */ /* 0x000e280008000c00 */
[----:B------:R-:W1:Y:S01]  /*2630*/  LDS.64 R8, [UR4+0x20] ;  /* 0x00002004ff087984 */ /* 0x000e620008000a00 */
[----:B0-----:R-:W-:-:S04]  /*2640*/  IADD3 R0, PT, PT, R4, R0, R3 ;  /* 0x0000000004007210 */ /* 0x001fc80007ffe003 */
[----:B------:R-:W-:-:S04]  /*2650*/  IADD3 R0, PT, PT, R6, R0, R5 ;  /* 0x0000000006007210 */ /* 0x000fc80007ffe005 */
[----:B-1----:R-:W-:-:S05]  /*2660*/  IADD3 R0, PT, PT, R8, R0, R7 ;  /* 0x0000000008007210 */ /* 0x002fca0007ffe007 */
[----:B--2---:R-:W-:Y:S01]  /*2670*/  IMAD.IADD R3, R0, 0x1, R9 ;  /* 0x0000000100037824 */ /* 0x004fe200078e0209 */
[----:B------:R-:W-:Y:S06]  /*2680*/  BRA `(.L_x_17) ;  /* 0x0000001000a87947 */ /* 0x000fec0003800000 */
.L_x_43:
        /* <DEDUP_REMOVED lines=16> */
[----:B------:R-:W1:Y:S02]  /*2790*/  SHFL.DOWN PT, R2, R3, 0x2, R7 ;  /* 0x0840000003027989 */ /* 0x000e6400000e0007 */
[----:B-1----:R-:W-:Y:S02]  /*27a0*/  SEL R2, R2, RZ, !P0 ;  /* 0x000000ff02027207 */ /* 0x002fe40004000000 */
[----:B------:R-:W-:-:S03]  /*27b0*/  ISETP.GT.AND P0, PT, R8, R7, PT ;  /* 0x000000070800720c */ /* 0x000fc60003f04270 */
[----:B------:R-:W-:Y:S01]  /*27c0*/  IMAD.IADD R2, R3, 0x1, R2 ;  /* 0x0000000103027824 */ /* 0x000fe200078e0202 */
[----:B------:R-:W-:-:S04]  /*27d0*/  @!P1 SHF.R.U32.HI R3, RZ, 0x3, R9 ;  /* 0x00000003ff039819 */ /* 0x000fc80000011609 */
[----:B------:R-:W1:Y:S02]  /*27e0*/  SHFL.DOWN PT, R4, R2, 0x4, R7 ;  /* 0x0880000002047989 */ /* 0x000e6400000e0007 */
[----:B-1----:R-:W-:Y:S01]  /*27f0*/  SEL R5, R4, RZ, !P0 ;  /* 0x000000ff04057207 */ /* 0x002fe20004000000 */
[C---:B------:R-:W-:Y:S02]  /*2800*/  VIADD R4, R6.reuse, 0x8 ;  /* 0x0000000806047836 */ /* 0x040fe40000000000 */
[----:B------:R-:W-:Y:S02]  /*2810*/  VIADD R6, R6, 0x10 ;  /* 0x0000001006067836 */ /* 0x000fe40000000000 */
[----:B------:R-:W-:Y:S01]  /*2820*/  IMAD.IADD R5, R2, 0x1, R5 ;  /* 0x0000000102057824 */ /* 0x000fe200078e0205 */
[----:B------:R-:W-:Y:S02]  /*2830*/  ISETP.GT.AND P0, PT, R4, R7, PT ;  /* 0x000000070400720c */ /* 0x000fe40003f04270 */
[----:B------:R-:W-:-:S02]  /*2840*/  @!P1 MOV R4, 0x400 ;  /* 0x0000040000049802 */ /* 0x000fc40000000f00 */
[----:B------:R-:W1:Y:S02]  /*2850*/  SHFL.DOWN PT, R0, R5, 0x8, R7 ;  /* 0x0900000005007989 */ /* 0x000e6400000e0007 */
[----:B0-----:R-:W-:Y:S02]  /*2860*/  @!P1 LEA R11, R11, R4, 0x18 ;  /* 0x000000040b0b9211 */ /* 0x001fe400078ec0ff */
[----:B------:R-:W-:-:S05]  /*2870*/  @!P1 LOP3.LUT R4, R3, 0x7c, RZ, 0xc0, !PT ;  /* 0x0000007c03049812 */ /* 0x000fca00078ec0ff */
[----:B------:R-:W-:Y:S01]  /*2880*/  @!P1 IMAD.IADD R4, R4, 0x1, R11 ;  /* 0x0000000104049824 */ /* 0x000fe200078e020b */
[----:B-1----:R-:W-:Y:S02]  /*2890*/  SEL R0, R0, RZ, !P0 ;  /* 0x000000ff00007207 */ /* 0x002fe40004000000 */
        /* <DEDUP_REMOVED lines=15> */
[----:B-1----:R-:W0:Y:S04]  /*2990*/  LDS.128 R4, [UR4+0x10] ;  /* 0x00001004ff047984 */ /* 0x002e280008000c00 */
        /* <DEDUP_REMOVED lines=18> */
.L_x_30:
[----:B------:R-:W0:Y:S01]  /*2ac0*/  S2R R0, SR_TID.X ;  /* 0x0000000000007919 */ /* 0x000e220000002100 */
[----:B------:R-:W0:Y:S02]  /*2ad0*/  LDC.64 R2, c[0x0][0x380] ;  /* 0x0000e000ff027b82 */ /* 0x000e240000000a00 */
[----:B0-----:R-:W-:-:S05]  /*2ae0*/  IMAD.WIDE.U32 R2, R0, 0x4, R2 ;  /* 0x0000000400027825 */ /* 0x001fca00078e0002 */
[----:B------:R-:W2:Y:S04]  /*2af0*/  LDG.E.CONSTANT R19, desc[UR6][R2.64] ;  /* 0x0000000602137981 */ /* 0x000ea8000c1e9900 */
[----:B------:R-:W2:Y:S04]  /*2b00*/  LDG.E.CONSTANT R4, desc[UR6][R2.64+0x400] ;  /* 0x0004000602047981 */ /* 0x000ea8000c1e9900 */
[----:B------:R-:W2:Y:S04]  /*2b10*/  LDG.E.CONSTANT R5, desc[UR6][R2.64+0x800] ;  /* 0x0008000602057981 */ /* 0x000ea8000c1e9900 */
[----:B------:R-:W3:Y:S04]  /*2b20*/  LDG.E.CONSTANT R6, desc[UR6][R2.64+0xc00] ;  /* 0x000c000602067981 */ /* 0x000ee8000c1e9900 */
[----:B------:R-:W3:Y:S04]  /*2b30*/  LDG.E.CONSTANT R7, desc[UR6][R2.64+0x1000] ;  /* 0x0010000602077981 */ /* 0x000ee8000c1e9900 */
[----:B------:R-:W4:Y:S04]  /*2b40*/  LDG.E.CONSTANT R8, desc[UR6][R2.64+0x1400] ;  /* 0x0014000602087981 */ /* 0x000f28000c1e9900 */
[----:B------:R-:W4:Y:S04]  /*2b50*/  LDG.E.CONSTANT R9, desc[UR6][R2.64+0x1800] ;  /* 0x0018000602097981 */ /* 0x000f28000c1e9900 */
[----:B------:R-:W5:Y:S04]  /*2b60*/  LDG.E.CONSTANT R10, desc[UR6][R2.64+0x1c00] ;  /* 0x001c0006020a7981 */ /* 0x000f68000c1e9900 */
[----:B------:R-:W5:Y:S04]  /*2b70*/  LDG.E.CONSTANT R11, desc[UR6][R2.64+0x2000] ;  /* 0x00200006020b7981 */ /* 0x000f68000c1e9900 */
[----:B------:R-:W5:Y:S04]  /*2b80*/  LDG.E.CONSTANT R12, desc[UR6][R2.64+0x2400] ;  /* 0x00240006020c7981 */ /* 0x000f68000c1e9900 */
[----:B------:R-:W5:Y:S04]  /*2b90*/  LDG.E.CONSTANT R13, desc[UR6][R2.64+0x2800] ;  /* 0x00280006020d7981 */ /* 0x000f68000c1e9900 */
[----:B------:R-:W5:Y:S04]  /*2ba0*/  LDG.E.CONSTANT R14, desc[UR6][R2.64+0x2c00] ;  /* 0x002c0006020e7981 */ /* 0x000f68000c1e9900 */
[----:B------:R-:W5:Y:S04]  /*2bb0*/  LDG.E.CONSTANT R15, desc[UR6][R2.64+0x3000] ;  /* 0x00300006020f7981 */ /* 0x000f68000c1e9900 */
[----:B------:R-:W5:Y:S04]  /*2bc0*/  LDG.E.CONSTANT R16, desc[UR6][R2.64+0x3400] ;  /* 0x0034000602107981 */ /* 0x000f68000c1e9900 */
[----:B------:R-:W5:Y:S04]  /*2bd0*/  LDG.E.CONSTANT R17, desc[UR6][R2.64+0x3800] ;  /* 0x0038000602117981 */ /* 0x000f68000c1e9900 */
[----:B------:R-:W5:Y:S01]  /*2be0*/  LDG.E.CONSTANT R18, desc[UR6][R2.64+0x3c00] ;  /* 0x003c000602127981 */ /* 0x000f62000c1e9900 */
[----:B------:R-:W-:-:S02]  /*2bf0*/  ISETP.GE.U32.AND P0, PT, R20, 0x2000, PT ;  /* 0x000020001400780c */ /* 0x000fc40003f06070 */
[----:B--2---:R-:W-:-:S04]  /*2c00*/  IADD3 R4, PT, PT, R5, R4, R19 ;  /* 0x0000000405047210 */ /* 0x004fc80007ffe013 */
[----:B---3--:R-:W-:-:S04]  /*2c10*/  IADD3 R4, PT, PT, R7, R6, R4 ;  /* 0x0000000607047210 */ /* 0x008fc80007ffe004 */
[----:B----4-:R-:W-:-:S04]  /*2c20*/  IADD3 R4, PT, PT, R9, R8, R4 ;  /* 0x0000000809047210 */ /* 0x010fc80007ffe004 */
[----:B-----5:R-:W-:Y:S01]  /*2c30*/  IADD3 R4, PT, PT, R11, R10, R4 ;  /* 0x0000000a0b047210 */ /* 0x020fe20007ffe004 */
[----:B------:R-:W-:-:S03]  /*2c40*/  IMAD.MOV.U32 R11, RZ, RZ, 0x1000 ;  /* 0x00001000ff0b7424 */ /* 0x000fc600078e00ff */
[----:B------:R-:W-:-:S04]  /*2c50*/  IADD3 R4, PT, PT, R13, R12, R4 ;  /* 0x0000000c0d047210 */ /* 0x000fc80007ffe004 */
[----:B------:R-:W-:-:S04]  /*2c60*/  IADD3 R4, PT, PT, R15, R14, R4 ;  /* 0x0000000e0f047210 */ /* 0x000fc80007ffe004 */
[----:B------:R-:W-:-:S05]  /*2c70*/  IADD3 R17, PT, PT, R17, R16, R4 ;  /* 0x0000001011117210 */ /* 0x000fca0007ffe004 */
[----:B------:R-:W-:Y:S01]  /*2c80*/  IMAD.IADD R8, R18, 0x1, R17 ;  /* 0x0000000112087824 */ /* 0x000fe200078e0211 */
[----:B------:R-:W-:Y:S06]  /*2c90*/  @!P0 BRA `(.L_x_44) ;  /* 0x00000000008c8947 */ /* 0x000fec0003800000 */
[----:B------:R-:W0:Y:S01]  /*2ca0*/  LDC R7, c[0x0][0x390] ;  /* 0x0000e400ff077b82 */ /* 0x000e220000000800 */
[----:B------:R-:W-:Y:S02]  /*2cb0*/  VIADD R6, R20, 0xfffff000 ;  /* 0xfffff00014067836 */ /* 0x000fe40000000000 */
[----:B------:R-:W-:-:S07]  /*2cc0*/  IMAD.MOV.U32 R11, RZ, RZ, 0x1000 ;  /* 0x00001000ff0b7424 */ /* 0x000fce00078e00ff */
.L_x_46:
[----:B------:R-:W-:-:S05]  /*2cd0*/  IMAD.WIDE R4, R11, 0x4, R2 ;  /* 0x000000040b047825 */ /* 0x000fca00078e0202 */
        /* <DEDUP_REMOVED lines=16> */
[----:B--2---:R-:W-:-:S04]  /*2de0*/  IADD3 R18, PT, PT, R18, R19, R8 ;  /* 0x0000001312127210 */ /* 0x004fc80007ffe008 */
[----:B---3--:R-:W-:Y:S01]  /*2df0*/  IADD3 R18, PT, PT, R21, R20, R18 ;  /* 0x0000001415127210 */ /* 0x008fe20007ffe012 */
[----:B0-----:R-:W-:-:S04]  /*2e00*/  IMAD.MOV.U32 R20, RZ, RZ, R7 ;  /* 0x000000ffff147224 */ /* 0x001fc800078e0007 */
[----:B------:R-:W-:Y:S01]  /*2e10*/  IMAD.IADD R8, R20, 0x1, -R11 ;  /* 0x0000000114087824 */ /* 0x000fe200078e0a0b */
[----:B----4-:R-:W-:-:S04]  /*2e20*/  IADD3 R18, PT, PT, R23, R22, R18 ;  /* 0x0000001617127210 */ /* 0x010fc80007ffe012 */
[----:B------:R-:W-:Y:S02]  /*2e30*/  ISETP.GE.AND P0, PT, R8, 0x1000, PT ;  /* 0x000010000800780c */ /* 0x000fe40003f06270 */
[----:B-----5:R-:W-:-:S04]  /*2e40*/  IADD3 R18, PT, PT, R25, R24, R18 ;  /* 0x0000001819127210 */ /* 0x020fc80007ffe012 */
[----:B------:R-:W-:-:S04]  /*2e50*/  IADD3 R14, PT, PT, R14, R17, R18 ;  /* 0x000000110e0e7210 */ /* 0x000fc80007ffe012 */
[----:B------:R-:W-:-:S04]  /*2e60*/  IADD3 R12, PT, PT, R15, R12, R14 ;  /* 0x0000000c0f0c7210 */ /* 0x000fc80007ffe00e */
[----:B------:R-:W-:-:S04]  /*2e70*/  IADD3 R10, PT, PT, R10, R13, R12 ;  /* 0x0000000d0a0a7210 */ /* 0x000fc80007ffe00c */
[----:B------:R-:W-:Y:S01]  /*2e80*/  IADD3 R8, PT, PT, R16, R9, R10 ;  /* 0x0000000910087210 */ /* 0x000fe20007ffe00a */
[----:B------:R-:W-:Y:S06]  /*2e90*/  @!P0 BRA `(.L_x_45) ;  /* 0x0000000400fc8947 */ /* 0x000fec0003800000 */
[----:B------:R-:W-:-:S05]  /*2ea0*/  VIADD R11, R11, 0x1000 ;  /* 0x000010000b0b7836 */ /* 0x000fca0000000000 */
[----:B------:R-:W-:-:S13]  /*2eb0*/  ISETP.GT.AND P0, PT, R11, R6, PT ;  /* 0x000000060b00720c */ /* 0x000fda0003f04270 */
[----:B------:R-:W-:Y:S05]  /*2ec0*/  @!P0 BRA `(.L_x_46) ;  /* 0xfffffffc00808947 */ /* 0x000fea000383ffff */
.L_x_44:
        /* <DEDUP_REMOVED lines=20> */
.L_x_50:
        /* <DEDUP_REMOVED lines=8> */
.L_x_49:
[----:B------:R-:W-:Y:S05]  /*3090*/  BSYNC.RECONVERGENT B2 ;  /* 0x0000000000027941 */ /* 0x000fea0003800200 */
.L_x_48:
        /* <DEDUP_REMOVED lines=16> */
.L_x_53:
        /* <DEDUP_REMOVED lines=20> */
[----:B------:R-:W5:Y:S04]  /*32e0*/  LDG.E.CONSTANT R22, desc[UR6][R2.64+0x2400] ;  /* 0x0024000602167981 */ /* 0x000f68000c1e9900 */
[----:B------:R0:W5:Y:S04]  /*32f0*/  LDG.E.CONSTANT R5, desc[UR6][R4.64] ;  /* 0x0000000604057981 */ /* 0x000168000c1e9900 */
        /* <DEDUP_REMOVED lines=17> */
.L_x_52:
[----:B------:R-:W-:Y:S05]  /*3410*/  BSYNC.RECONVERGENT B2 ;  /* 0x0000000000027941 */ /* 0x000fea0003800200 */
.L_x_51:
        /* <DEDUP_REMOVED lines=10> */
[----:B------:R-:W5:Y:S01]  /*34c0*/  LDG.E.CONSTANT R16, desc[UR6][R2.64+0x1400] ;  /* 0x0014000602107981 */ /* 0x000f62000c1e9900 */
[----:B0-----:R-:W-:-:S04]  /*34d0*/  IMAD.WIDE.U32 R4, R11, 0x4, R6 ;  /* 0x000000040b047825 */ /* 0x001fc800078e0006 */
[----:B------:R-:W-:Y:S02]  /*34e0*/  IMAD.WIDE.U32 R6, R13, 0x4, R6 ;  /* 0x000000040d067825 */ /* 0x000fe400078e0006 */
[----:B------:R0:W2:Y:S04]  /*34f0*/  LDG.E.CONSTANT R5, desc[UR6][R4.64] ;  /* 0x0000000604057981 */ /* 0x0000a8000c1e9900 */
[----:B------:R1:W3:Y:S04]  /*3500*/  LDG.E.CONSTANT R13, desc[UR6][R2.64] ;  /* 0x00000006020d7981 */ /* 0x0002e8000c1e9900 */
[----:B------:R-:W4:Y:S01]  /*3510*/  LDG.E.CONSTANT R7, desc[UR6][R6.64] ;  /* 0x0000000606077981 */ /* 0x000f22000c1e9900 */
[----:B0-----:R-:W-:Y:S01]  /*3520*/  IADD3 R4, P1, PT, R2, 0x2000, RZ ;  /* 0x0000200002047810 */ /* 0x001fe20007f3e0ff */
[----:B------:R-:W-:Y:S01]  /*3530*/  VIADD R10, R10, 0x800 ;  /* 0x000008000a0a7836 */ /* 0x000fe20000000000 */
[----:B------:R-:W-:Y:S01]  /*3540*/  PLOP3.LUT P0, PT, PT, PT, PT, 0x8, 0x80 ;  /* 0x000000000080781c */ /* 0x000fe20003f0e170 */
[----:B------:R-:W-:-:S02]  /*3550*/  VIADD R11, R11, 0x800 ;  /* 0x000008000b0b7836 */ /* 0x000fc40000000000 */
[----:B-1----:R-:W-:Y:S01]  /*3560*/  IMAD.MOV.U32 R2, RZ, RZ, R4 ;  /* 0x000000ffff027224 */ /* 0x002fe200078e0004 */
[----:B--2---:R-:W-:-:S04]  /*3570*/  IADD3 R12, PT, PT, R12, R5, R8 ;  /* 0x000000050c0c7210 */ /* 0x004fc80007ffe008 */
[----:B---3--:R-:W-:Y:S01]  /*3580*/  IADD3 R12, PT, PT, R14, R13, R12 ;  /* 0x0000000d0e0c7210 */ /* 0x008fe20007ffe00c */
[----:B------:R-:W-:-:S03]  /*3590*/  IMAD.X R5, RZ, RZ, R3, P1 ;  /* 0x000000ffff057224 */ /* 0x000fc600008e0603 */
[----:B----4-:R-:W-:Y:S01]  /*35a0*/  IADD3 R12, PT, PT, R15, R7, R12 ;  /* 0x000000070f0c7210 */ /* 0x010fe20007ffe00c */
[----:B------:R-:W-:-:S03]  /*35b0*/  IMAD.MOV.U32 R3, RZ, RZ, R5 ;  /* 0x000000ffff037224 */ /* 0x000fc600078e0005 */
[----:B-----5:R-:W-:-:S07]  /*35c0*/  IADD3 R8, PT, PT, R16, R17, R12 ;  /* 0x0000001110087210 */ /* 0x020fce0007ffe00c */
.L_x_55:
[----:B------:R-:W-:Y:S05]  /*35d0*/  BSYNC.RECONVERGENT B2 ;  /* 0x0000000000027941 */ /* 0x000fea0003800200 */
.L_x_54:
        /* <DEDUP_REMOVED lines=10> */
.L_x_47:
[----:B------:R-:W-:Y:S05]  /*3680*/  BSYNC.RECONVERGENT B1 ;  /* 0x0000000000017941 */ /* 0x000fea0003800200 */
.L_x_45:
[----:B------:R-:W0:Y:S01]  /*3690*/  S2R R9, SR_LANEID ;  /* 0x0000000000097919 */ /* 0x000e220000000000 */
[----:B------:R-:W1:Y:S01]  /*36a0*/  SHFL.DOWN PT, R2, R8, 0x1, 0x1f ;  /* 0x08201f0008027f89 */ /* 0x000e6200000e0000 */
[C---:B0-----:R-:W-:Y:S02]  /*36b0*/  ISETP.GT.AND P0, PT, R9.reuse, 0x1e, PT ;  /* 0x0000001e0900780c */ /* 0x041fe40003f04270 */
[C---:B------:R-:W-:Y:S02]  /*36c0*/  ISETP.NE.AND P1, PT, R9.reuse, RZ, PT ;  /* 0x000000ff0900720c */ /* 0x040fe40003f25270 */
        /* <DEDUP_REMOVED lines=37> */
[----:B0-----:R-:W-:-:S07]  /*3920*/  IMAD.IADD R3, R0, 0x1, R9 ;  /* 0x0000000100037824 */ /* 0x001fce00078e0209 */
.L_x_17:
[----:B------:R-:W-:Y:S05]  /*3930*/  BSYNC.RECONVERGENT B0 ;  /* 0x0000000000007941 */ /* 0x000fea0003800200 */
.L_x_1:
[----:B------:R-:W-:Y:S05]  /*3940*/  @P0 EXIT ;  /* 0x000000000000094d */ /* 0x000fea0003800000 */
[----:B-1----:R-:W1:Y:S01]  /*3950*/  LDC.64 R4, c[0x0][0x388] ;  /* 0x0000e200ff047b82 */ /* 0x002e620000000a00 */
[----:B------:R-:W0:Y:S02]  /*3960*/  LDCU UR4, c[0x0][0x398] ;  /* 0x00007300ff0477ac */ /* 0x000e240008000800 */
[----:B0-234-:R-:W-:-:S05]  /*3970*/  VIADD R3, R3, UR4 ;  /* 0x0000000403037c36 */ /* 0x01dfca0008000000 */
[----:B-1----:R-:W-:Y:S01]  /*3980*/  STG.E desc[UR6][R4.64], R3 ;  /* 0x0000000304007986 */ /* 0x002fe2000c101906 */
[----:B------:R-:W-:Y:S05]  /*3990*/  EXIT ;  /* 0x000000000000794d */ /* 0x000fea0003800000 */
.L_x_56:
[----:B------:R-:W-:-:S00]  /*39a0*/  BRA `(.L_x_56) ;  /* 0xfffffffc00fc7947 */ /* 0x000fc0000383ffff */
[----:B------:R-:W-:-:S00]  /*39b0*/  NOP ;  /* 0x0000000000007918 */ /* 0x000fc00000000000 */
        /* <DEDUP_REMOVED lines=12> */
.L_x_272:


//--------------------- .text._ZN3cub18CUB_300001_SM_10006detail6reduce18DeviceReduceKernelINS2_10policy_hubIiyN4cuda3std3__44plusIiEEE10Policy1000EN6thrust24THRUST_300001_SM_1000_NS6detail15normal_iteratorINSD_10device_ptrIcEEEEyS9_iNS7_10__identityEEEvT0_PT3_T1_NS0_13GridEvenShareISN_EET2_T4_ --------------------------
	.section	.text._ZN3cub18CUB_300001_SM_10006detail6reduce18DeviceReduceKernelINS2_10policy_hubIiyN4cuda3std3__44plusIiEEE10Policy1000EN6thrust24THRUST_300001_SM_1000_NS6detail15normal_iteratorINSD_10device_ptrIcEEEEyS9_iNS7_10__identityEEEvT0_PT3_T1_NS0_13GridEvenShareISN_EET2_T4_,"ax",@progbits
	.align	128
        .global         _ZN3cub18CUB_300001_SM_10006detail6reduce18DeviceReduceKernelINS2_10policy_hubIiyN4cuda3std3__44plusIiEEE10Policy1000EN6thrust24THRUST_300001_SM_1000_NS6detail15normal_iteratorINSD_10device_ptrIcEEEEyS9_iNS7_10__identityEEEvT0_PT3_T1_NS0_13GridEvenShareISN_EET2_T4_
        .type           _ZN3cub18CUB_300001_SM_10006detail6reduce18DeviceReduceKernelINS2_10policy_hubIiyN4cuda3std3__44plusIiEEE10Policy1000EN6thrust24THRUST_300001_SM_1000_NS6detail15normal_iteratorINSD_10device_ptrIcEEEEyS9_iNS7_10__identityEEEvT0_PT3_T1_NS0_13GridEvenShareISN_EET2_T4_,@function
        .size           _ZN3cub18CUB_300001_SM_10006detail6reduce18DeviceReduceKernelINS2_10policy_hubIiyN4cuda3std3__44plusIiEEE10Policy1000EN6thrust24THRUST_300001_SM_1000_NS6detail15normal_iteratorINSD_10device_ptrIcEEEEyS9_iNS7_10__identityEEEvT0_PT3_T1_NS0_13GridEvenShareISN_EET2_T4_,(.L_x_273 - _ZN3cub18CUB_300001_SM_10006detail6reduce18DeviceReduceKernelINS2_10policy_hubIiyN4cuda3std3__44plusIiEEE10Policy1000EN6thrust24THRUST_300001_SM_1000_NS6detail15normal_iteratorINSD_10device_ptrIcEEEEyS9_iNS7_10__identityEEEvT0_PT3_T1_NS0_13GridEvenShareISN_EET2_T4_)
        .other          _ZN3cub18CUB_300001_SM_10006detail6reduce18DeviceReduceKernelINS2_10policy_hubIiyN4cuda3std3__44plusIiEEE10Policy1000EN6thrust24THRUST_300001_SM_1000_NS6detail15normal_iteratorINSD_10device_ptrIcEEEEyS9_iNS7_10__identityEEEvT0_PT3_T1_NS0_13GridEvenShareISN_EET2_T4_,@"STO_CUDA_ENTRY STV_DEFAULT"
_ZN3cub18CUB_300001_SM_10006detail6reduce18DeviceReduceKernelINS2_10policy_hubIiyN4cuda3std3__44plusIiEEE10Policy1000EN6thrust24THRUST_300001_SM_1000_NS6detail15normal_iteratorINSD_10device_ptrIcEEEEyS9_iNS7_10__identityEEEvT0_PT3_T1_NS0_13GridEvenShareISN_EET2_T4_:
.text._ZN3cub18CUB_300001_SM_10006detail6reduce18DeviceReduceKernelINS2_10policy_hubIiyN4cuda3std3__44plusIiEEE10Policy1000EN6thrust24THRUST_300001_SM_1000_NS6detail15normal_iteratorINSD_10device_ptrIcEEEEyS9_iNS7_10__identityEEEvT0_PT3_T1_NS0_13GridEvenShareISN_EET2_T4_:
[----:B------:R-:W-:Y:S08]  /*0000*/  LDC R1, c[0x0][0x37c] ;  /* 0x0000df00ff017b82 */ /* 0x000ff00000000800 */
[----:B------:R-:W0:Y:S01]  /*0010*/  S2UR UR13, SR_CTAID.X ;  /* 0x00000000000d79c3 */ /* 0x000e220000002500 */
[----:B------:R-:W1:Y:S01]  /*0020*/  LDCU.64 UR8, c[0x0][0x3b8] ;  /* 0x00007700ff0877ac */ /* 0x000e620008000a00 */
[----:B------:R-:W-:Y:S01]  /*0030*/  BSSY.RECONVERGENT B0, `(.L_x_57) ;  /* 0x0000200000007945 */ /* 0x000fe20003800200 */
[----:B------:R-:W2:Y:S01]  /*0040*/  LDCU UR5, c[0x0][0x3c0] ;  /* 0x00007800ff0577ac */ /* 0x000ea20008000800 */
[----:B------:R-:W3:Y:S01]  /*0050*/  LDCU.64 UR14, c[0x0][0x358] ;  /* 0x00006b00ff0e77ac */ /* 0x000ee20008000a00 */
[----:B-1----:R-:W-:-:S02]  /*0060*/  IMAD.U32 R8, RZ, RZ, UR8 ;  /* 0x00000008ff087e24 */ /* 0x002fc4000f8e00ff */
[----:B------:R-:W-:Y:S01]  /*0070*/  IMAD.U32 R3, RZ, RZ, UR9 ;  /* 0x00000009ff037e24 */ /* 0x000fe2000f8e00ff */
[----:B--2---:R-:W-:Y:S02]  /*0080*/  USHF.L.U32 UR5, UR5, 0xc, URZ ;  /* 0x0000000c05057899 */ /* 0x004fe400080006ff */
[----:B0-----:R-:W-:Y:S02]  /*0090*/  USHF.L.U32 UR6, UR13, 0xc, URZ ;  /* 0x0000000c0d067899 */ /* 0x001fe400080006ff */
[----:B------:R-:W-:-:S04]  /*00a0*/  USHF.R.S32.HI UR4, URZ, 0x1f, UR5 ;  /* 0x0000001fff047899 */ /* 0x000fc80008011405 */
[----:B------:R-:W-:-:S04]  /*00b0*/  IADD3 R23, P1, PT, R8, -UR6, RZ ;  /* 0x8000000608177c10 */ /* 0x000fc8000ff3e0ff */
[----:B------:R-:W-:Y:S02]  /*00c0*/  ISETP.GT.U32.AND P0, PT, R23, 0xfff, PT ;  /* 0x00000fff1700780c */ /* 0x000fe40003f04070 */
[----:B------:R-:W-:-:S04]  /*00d0*/  IADD3.X R22, PT, PT, R3, -0x1, RZ, P1, !PT ;  /* 0xffffffff03167810 */ /* 0x000fc80000ffe4ff */
[----:B------:R-:W-:-:S13]  /*00e0*/  ISETP.GT.U32.AND.EX P0, PT, R22, RZ, PT, P0 ;  /* 0x000000ff1600720c */ /* 0x000fda0003f04100 */
[----:B---3--:R-:W-:Y:S05]  /*00f0*/  @P0 BRA `(.L_x_58) ;  /* 0x0000000c00b00947 */ /* 0x008fea0003800000 */
[----:B------:R-:W0:Y:S01]  /*0100*/  S2R R3, SR_TID.X ;  /* 0x0000000000037919 */ /* 0x000e220000002100 */
[----:B------:R-:W-:Y:S01]  /*0110*/  VIADD R0, R8, -UR6 ;  /* 0x8000000608007c36 */ /* 0x000fe20008000000 */
[----:B------:R-:W-:Y:S01]  /*0120*/  BSSY.RECONVERGENT B1, `(.L_x_59) ;  /* 0x000000b000017945 */ /* 0x000fe20003800200 */
[----:B------:R-:W-:-:S03]  /*0130*/  IMAD.MOV.U32 R2, RZ, RZ, RZ ;  /* 0x000000ffff027224 */ /* 0x000fc600078e00ff */
[----:B0-----:R-:W-:Y:S01]  /*0140*/  ISETP.GE.AND P0, PT, R3, R0, PT ;  /* 0x000000000300720c */ /* 0x001fe20003f06270 */
[----:B------:R-:W-:-:S12]  /*0150*/  IMAD.MOV.U32 R7, RZ, RZ, R3 ;  /* 0x000000ffff077224 */ /* 0x000fd800078e0003 */
[----:B------:R-:W-:Y:S05]  /*0160*/  @P0 BRA `(.L_x_60) ;  /* 0x0000000000180947 */ /* 0x000fea0003800000 */
[----:B------:R-:W0:Y:S01]  /*0170*/  LDCU.64 UR4, c[0x0][0x380] ;  /* 0x00007000ff0477ac */ /* 0x000e220008000a00 */
[----:B------:R-:W-:-:S05]  /*0180*/  VIADD R4, R3, UR6 ;  /* 0x0000000603047c36 */ /* 0x000fca0008000000 */
[----:B0-----:R-:W-:-:S05]  /*0190*/  IADD3 R4, P0, PT, R4, UR4, RZ ;  /* 0x0000000404047c10 */ /* 0x001fca000ff1e0ff */
[----:B------:R-:W-:-:S05]  /*01a0*/  IMAD.X R5, RZ, RZ, UR5, P0 ;  /* 0x00000005ff057e24 */ /* 0x000fca00080e06ff */
[----:B------:R0:W5:Y:S01]  /*01b0*/  LDG.E.S8 R2, desc[UR14][R4.64] ;  /* 0x0000000e04027981 */ /* 0x000162000c1e1300 */
[----:B------:R-:W-:-:S07]  /*01c0*/  VIADD R7, R3, 0x100 ;  /* 0x0000010003077836 */ /* 0x000fce0000000000 */
.L_x_60:
[----:B------:R-:W-:Y:S05]  /*01d0*/  BSYNC.RECONVERGENT B1 ;  /* 0x0000000000017941 */ /* 0x000fea0003800200 */
.L_x_59:
[----:B------:R-:W-:Y:S01]  /*01e0*/  ISETP.GE.AND P0, PT, R7, R0, PT ;  /* 0x000000000700720c */ /* 0x000fe20003f06270 */
[----:B------:R-:W-:-:S12]  /*01f0*/  BSSY.RECONVERGENT B1, `(.L_x_61) ;  /* 0x000006c000017945 */ /* 0x000fd80003800200 */
[----:B------:R-:W-:Y:S05]  /*0200*/  @P0 BRA `(.L_x_62) ;  /* 0x0000000400a80947 */ /* 0x000fea0003800000 */
[----:B0-----:R-:W-:Y:S01]  /*0210*/  LOP3.LUT R5, RZ, R7, RZ, 0x33, !PT ;  /* 0x00000007ff057212 */ /* 0x001fe200078e33ff */
[----:B------:R-:W-:Y:S03]  /*0220*/  BSSY.RECONVERGENT B2, `(.L_x_63) ;  /* 0x000002e000027945 */ /* 0x000fe60003800200 */
[----:B------:R-:W-:-:S04]  /*0230*/  IADD3 R5, PT, PT, R8, -UR6, R5 ;  /* 0x8000000608057c10 */ /* 0x000fc8000fffe005 */
[C---:B------:R-:W-:Y:S02]  /*0240*/  ISETP.GE.U32.AND P1, PT, R5.reuse, 0xf00, PT ;  /* 0x00000f000500780c */ /* 0x040fe40003f26070 */
[----:B------:R-:W-:-:S04]  /*0250*/  LEA.HI R6, R5, 0x1, RZ, 0x18 ;  /* 0x0000000105067811 */ /* 0x000fc800078fc0ff */
[----:B------:R-:W-:-:S04]  /*0260*/  LOP3.LUT R23, R6, 0xf, RZ, 0xc0, !PT ;  /* 0x0000000f06177812 */ /* 0x000fc800078ec0ff */
[----:B------:R-:W-:-:S03]  /*0270*/  ISETP.NE.AND P0, PT, R23, RZ, PT ;  /* 0x000000ff1700720c */ /* 0x000fc60003f05270 */
[----:B------:R-:W-:Y:S10]  /*0280*/  @!P1 BRA `(.L_x_64) ;  /* 0x00000000009c9947 */ /* 0x000ff40003800000 */
[----:B------:R-:W0:Y:S01]  /*0290*/  LDCU.64 UR4, c[0x0][0x380] ;  /* 0x00007000ff0477ac */ /* 0x000e220008000a00 */
[----:B------:R-:W-:-:S05]  /*02a0*/  LOP3.LUT R8, R6, 0x1fffff0, RZ, 0xc0, !PT ;  /* 0x01fffff006087812 */ /* 0x000fca00078ec0ff */
[----:B------:R-:W-:Y:S02]  /*02b0*/  IMAD.MOV R8, RZ, RZ, -R8 ;  /* 0x000000ffff087224 */ /* 0x000fe400078e0a08 */
[----:B0-----:R-:W-:-:S05]  /*02c0*/  IMAD.U32 R14, RZ, RZ, UR4 ;  /* 0x00000004ff0e7e24 */ /* 0x001fca000f8e00ff */
[----:B------:R-:W-:-:S04]  /*02d0*/  IADD3 R14, P1, P2, R14, UR6, R7 ;  /* 0x000000060e0e7c10 */ /* 0x000fc8000fa3e007 */
[----:B------:R-:W-:Y:S02]  /*02e0*/  IADD3 R14, P3, PT, R14, 0x800, RZ ;  /* 0x000008000e0e7810 */ /* 0x000fe40007f7e0ff */
[----:B------:R-:W-:-:S05]  /*02f0*/  IADD3.X R5, PT, PT, RZ, UR5, RZ, P1, P2 ;  /* 0x00000005ff057c10 */ /* 0x000fca0008fe44ff */
[----:B------:R-:W-:-:S07]  /*0300*/  IMAD.X R5, RZ, RZ, R5, P3 ;  /* 0x000000ffff057224 */ /* 0x000fce00018e0605 */
.L_x_65:
[----:B------:R-:W-:-:S05]  /*0310*/  IMAD.MOV.U32 R4, RZ, RZ, R14 ;  /* 0x000000ffff047224 */ /* 0x000fca00078e000e */
[----:B------:R-:W2:Y:S04]  /*0320*/  LDG.E.S8 R15, desc[UR14][R4.64+-0x800] ;  /* 0xfff8000e040f7981 */ /* 0x000ea8000c1e1300 */
[----:B------:R-:W2:Y:S04]  /*0330*/  LDG.E.S8 R16, desc[UR14][R4.64+-0x700] ;  /* 0xfff9000e04107981 */ /* 0x000ea8000c1e1300 */
[----:B------:R-:W3:Y:S04]  /*0340*/  LDG.E.S8 R18, desc[UR14][R4.64+-0x600] ;  /* 0xfffa000e04127981 */ /* 0x000ee8000c1e1300 */
[----:B------:R-:W3:Y:S04]  /*0350*/  LDG.E.S8 R17, desc[UR14][R4.64+-0x500] ;  /* 0xfffb000e04117981 */ /* 0x000ee8000c1e1300 */
[----:B------:R-:W4:Y:S04]  /*0360*/  LDG.E.S8 R20, desc[UR14][R4.64+-0x400] ;  /* 0xfffc000e04147981 */ /* 0x000f28000c1e1300 */
        /* <DEDUP_REMOVED lines=10> */
[----:B------:R0:W4:Y:S01]  /*0410*/  LDG.E.S8 R12, desc[UR14][R4.64+0x700] ;  /* 0x0007000e040c7981 */ /* 0x000122000c1e1300 */
[----:B------:R-:W-:-:S02]  /*0420*/  VIADD R8, R8, 0x10 ;  /* 0x0000001008087836 */ /* 0x000fc40000000000 */
[----:B------:R-:W-:-:S03]  /*0430*/  VIADD R7, R7, 0x1000 ;  /* 0x0000100007077836 */ /* 0x000fc60000000000 */
[----:B------:R-:W-:Y:S02]  /*0440*/  ISETP.NE.AND P1, PT, R8, RZ, PT ;  /* 0x000000ff0800720c */ /* 0x000fe40003f25270 */
[----:B--2--5:R-:W-:-:S04]  /*0450*/  IADD3 R15, PT, PT, R16, R2, R15 ;  /* 0x00000002100f7210 */ /* 0x024fc80007ffe00f */
[----:B---3--:R-:W-:-:S04]  /*0460*/  IADD3 R15, PT, PT, R17, R15, R18 ;  /* 0x0000000f110f7210 */ /* 0x008fc80007ffe012 */
[----:B----4-:R-:W-:-:S04]  /*0470*/  IADD3 R15, PT, PT, R19, R15, R20 ;  /* 0x0000000f130f7210 */ /* 0x010fc80007ffe014 */
[----:B------:R-:W-:-:S04]  /*0480*/  IADD3 R15, PT, PT, R21, R15, R22 ;  /* 0x0000000f150f7210 */ /* 0x000fc80007ffe016 */
[----:B------:R-:W-:-:S04]  /*0490*/  IADD3 R15, PT, PT, R25, R15, R24 ;  /* 0x0000000f190f7210 */ /* 0x000fc80007ffe018 */
[----:B------:R-:W-:Y:S02]  /*04a0*/  IADD3 R11, PT, PT, R14, R15, R11 ;  /* 0x0000000f0e0b7210 */ /* 0x000fe40007ffe00b */
[----:B------:R-:W-:-:S05]  /*04b0*/  IADD3 R14, P2, PT, R4, 0x1000, RZ ;  /* 0x00001000040e7810 */ /* 0x000fca0007f5e0ff */
[----:B0-----:R-:W-:Y:S01]  /*04c0*/  IMAD.X R5, RZ, RZ, R5, P2 ;  /* 0x000000ffff057224 */ /* 0x001fe200010e0605 */
[----:B------:R-:W-:-:S04]  /*04d0*/  IADD3 R10, PT, PT, R13, R11, R10 ;  /* 0x0000000b0d0a7210 */ /* 0x000fc80007ffe00a */
[----:B------:R-:W-:Y:S01]  /*04e0*/  IADD3 R2, PT, PT, R12, R10, R9 ;  /* 0x0000000a0c027210 */ /* 0x000fe20007ffe009 */
[----:B------:R-:W-:Y:S06]  /*04f0*/  @P1 BRA `(.L_x_65) ;  /* 0xfffffffc00841947 */ /* 0x000fec000383ffff */
.L_x_64:
[----:B------:R-:W-:Y:S05]  /*0500*/  BSYNC.RECONVERGENT B2 ;  /* 0x0000000000027941 */ /* 0x000fea0003800200 */
.L_x_63:
[----:B------:R-:W-:Y:S05]  /*0510*/  @!P0 BRA `(.L_x_62) ;  /* 0x0000000000e48947 */ /* 0x000fea0003800000 */
[----:B------:R-:W-:Y:S01]  /*0520*/  ISETP.GE.U32.AND P0, PT, R23, 0x8, PT ;  /* 0x000000081700780c */ /* 0x000fe20003f06070 */
[----:B------:R-:W-:Y:S01]  /*0530*/  BSSY.RECONVERGENT B2, `(.L_x_66) ;  /* 0x0000016000027945 */ /* 0x000fe20003800200 */
[----:B------:R-:W-:-:S04]  /*0540*/  LOP3.LUT R16, R6, 0x7, RZ, 0xc0, !PT ;  /* 0x0000000706107812 */ /* 0x000fc800078ec0ff */
[----:B------:R-:W-:-:S07]  /*0550*/  ISETP.NE.AND P1, PT, R16, RZ, PT ;  /* 0x000000ff1000720c */ /* 0x000fce0003f25270 */
[----:B------:R-:W-:Y:S06]  /*0560*/  @!P0 BRA `(.L_x_67) ;  /* 0x0000000000488947 */ /* 0x000fec0003800000 */
[----:B------:R-:W0:Y:S01]  /*0570*/  LDCU.64 UR4, c[0x0][0x380] ;  /* 0x00007000ff0477ac */ /* 0x000e220008000a00 */
[----:B------:R-:W-:Y:S01]  /*0580*/  SHF.R.S32.HI R5, RZ, 0x1f, R7 ;  /* 0x0000001fff057819 */ /* 0x000fe20000011407 */
[----:B0-----:R-:W-:-:S05]  /*0590*/  IMAD.U32 R4, RZ, RZ, UR4 ;  /* 0x00000004ff047e24 */ /* 0x001fca000f8e00ff */
[----:B------:R-:W-:-:S04]  /*05a0*/  IADD3 R4, P0, P2, R7, UR6, R4 ;  /* 0x0000000607047c10 */ /* 0x000fc8000fa1e004 */
[----:B------:R-:W-:-:S05]  /*05b0*/  IADD3.X R5, PT, PT, R5, UR5, RZ, P0, P2 ;  /* 0x0000000505057c10 */ /* 0x000fca00087e44ff */
[----:B------:R-:W2:Y:S04]  /*05c0*/  LDG.E.S8 R9, desc[UR14][R4.64] ;  /* 0x0000000e04097981 */ /* 0x000ea8000c1e1300 */
[----:B------:R-:W2:Y:S04]  /*05d0*/  LDG.E.S8 R8, desc[UR14][R4.64+0x100] ;  /* 0x0001000e04087981 */ /* 0x000ea8000c1e1300 */
[----:B------:R-:W3:Y:S04]  /*05e0*/  LDG.E.S8 R11, desc[UR14][R4.64+0x200] ;  /* 0x0002000e040b7981 */ /* 0x000ee8000c1e1300 */
[----:B------:R-:W3:Y:S04]  /*05f0*/  LDG.E.S8 R10, desc[UR14][R4.64+0x300] ;  /* 0x0003000e040a7981 */ /* 0x000ee8000c1e1300 */
[----:B------:R-:W4:Y:S04]  /*0600*/  LDG.E.S8 R13, desc[UR14][R4.64+0x400] ;  /* 0x0004000e040d7981 */ /* 0x000f28000c1e1300 */
[----:B------:R-:W4:Y:S04]  /*0610*/  LDG.E.S8 R12, desc[UR14][R4.64+0x500] ;  /* 0x0005000e040c7981 */ /* 0x000f28000c1e1300 */
[----:B------:R-:W4:Y:S04]  /*0620*/  LDG.E.S8 R15, desc[UR14][R4.64+0x600] ;  /* 0x0006000e040f7981 */ /* 0x000f28000c1e1300 */
[----:B------:R-:W4:Y:S01]  /*0630*/  LDG.E.S8 R14, desc[UR14][R4.64+0x700] ;  /* 0x0007000e040e7981 */ /* 0x000f22000c1e1300 */
[----:B------:R-:W-:Y:S01]  /*0640*/  VIADD R7, R7, 0x800 ;  /* 0x0000080007077836 */ /* 0x000fe20000000000 */
[----:B--2--5:R-:W-:-:S04]  /*0650*/  IADD3 R8, PT, PT, R8, R2, R9 ;  /* 0x0000000208087210 */ /* 0x024fc80007ffe009 */
[----:B---3--:R-:W-:-:S04]  /*0660*/  IADD3 R8, PT, PT, R10, R8, R11 ;  /* 0x000000080a087210 */ /* 0x008fc80007ffe00b */
[----:B----4-:R-:W-:-:S04]  /*0670*/  IADD3 R8, PT, PT, R12, R8, R13 ;  /* 0x000000080c087210 */ /* 0x010fc80007ffe00d */
[----:B------:R-:W-:-:S07]  /*0680*/  IADD3 R2, PT, PT, R14, R8, R15 ;  /* 0x000000080e027210 */ /* 0x000fce0007ffe00f */
.L_x_67:
[----:B------:R-:W-:Y:S05]  /*0690*/  BSYNC.RECONVERGENT B2 ;  /* 0x0000000000027941 */ /* 0x000fea0003800200 */
.L_x_66:
        /* <DEDUP_REMOVED lines=14> */
[----:B------:R-:W3:Y:S01]  /*0780*/  LDG.E.S8 R10, desc[UR14][R4.64+0x300] ;  /* 0x0003000e040a7981 */ /* 0x000ee2000c1e1300 */
[----:B------:R-:W-:Y:S01]  /*0790*/  VIADD R7, R7, 0x400 ;  /* 0x0000040007077836 */ /* 0x000fe20000000000 */
[----:B--2--5:R-:W-:-:S04]  /*07a0*/  IADD3 R2, PT, PT, R8, R2, R9 ;  /* 0x0000000208027210 */ /* 0x024fc80007ffe009 */
[----:B---3--:R-:W-:-:S07]  /*07b0*/  IADD3 R2, PT, PT, R10, R2, R11 ;  /* 0x000000020a027210 */ /* 0x008fce0007ffe00b */
.L_x_69:
[----:B------:R-:W-:Y:S05]  /*07c0*/  BSYNC.RECONVERGENT B2 ;  /* 0x0000000000027941 */ /* 0x000fea0003800200 */
.L_x_68:
[----:B------:R-:W-:Y:S05]  /*07d0*/  @!P1 BRA `(.L_x_62) ;  /* 0x0000000000349947 */ /* 0x000fea0003800000 */
[----:B------:R-:W0:Y:S01]  /*07e0*/  LDCU.64 UR4, c[0x0][0x380] ;  /* 0x00007000ff0477ac */ /* 0x000e220008000a00 */
[----:B------:R-:W-:Y:S02]  /*07f0*/  IMAD.MOV R6, RZ, RZ, -R6 ;  /* 0x000000ffff067224 */ /* 0x000fe400078e0a06 */
[----:B0-----:R-:W-:-:S05]  /*0800*/  IMAD.U32 R8, RZ, RZ, UR4 ;  /* 0x00000004ff087e24 */ /* 0x001fca000f8e00ff */
[----:B------:R-:W-:-:S05]  /*0810*/  IADD3 R8, P0, PT, R8, UR6, RZ ;  /* 0x0000000608087c10 */ /* 0x000fca000ff1e0ff */
[----:B------:R-:W-:-:S08]  /*0820*/  IMAD.X R10, RZ, RZ, UR5, P0 ;  /* 0x00000005ff0a7e24 */ /* 0x000fd000080e06ff */
.L_x_70:
[----:B------:R-:W-:-:S04]  /*0830*/  IADD3 R4, P0, PT, R7, R8, RZ ;  /* 0x0000000807047210 */ /* 0x000fc80007f1e0ff */
[----:B------:R-:W-:-:S06]  /*0840*/  LEA.HI.X.SX32 R5, R7, R10, 0x1, P0 ;  /* 0x0000000a07057211 */ /* 0x000fcc00000f0eff */
[----:B------:R-:W2:Y:S01]  /*0850*/  LDG.E.S8 R5, desc[UR14][R4.64] ;  /* 0x0000000e04057981 */ /* 0x000ea2000c1e1300 */
[----:B------:R-:W-:Y:S02]  /*0860*/  VIADD R6, R6, 0x1 ;  /* 0x0000000106067836 */ /* 0x000fe40000000000 */
[----:B------:R-:W-:-:S03]  /*0870*/  VIADD R7, R7, 0x100 ;  /* 0x0000010007077836 */ /* 0x000fc60000000000 */
[----:B------:R-:W-:Y:S01]  /*0880*/  ISETP.NE.AND P0, PT, R6, RZ, PT ;  /* 0x000000ff0600720c */ /* 0x000fe20003f05270 */
[----:B--2--5:R-:W-:-:S12]  /*0890*/  IMAD.IADD R2, R5, 0x1, R2 ;  /* 0x0000000105027824 */ /* 0x024fd800078e0202 */
[----:B------:R-:W-:Y:S05]  /*08a0*/  @P0 BRA `(.L_x_70) ;  /* 0xfffffffc00e00947 */ /* 0x000fea000383ffff */
.L_x_62:
[----:B------:R-:W-:Y:S05]  /*08b0*/  BSYNC.RECONVERGENT B1 ;  /* 0x0000000000017941 */ /* 0x000fea0003800200 */
.L_x_61:
[----:B------:R-:W-:-:S13]  /*08c0*/  ISETP.GE.AND P0, PT, R0, 0x100, PT ;  /* 0x000001000000780c */ /* 0x000fda0003f06270 */
[----:B------:R-:W-:Y:S05]  /*08d0*/  @!P0 BRA `(.L_x_71) ;  /* 0x0000000000ac8947 */ /* 0x000fea0003800000 */
[----:B------:R-:W1:Y:S01]  /*08e0*/  S2R R8, SR_LANEID ;  /* 0x0000000000087919 */ /* 0x000e620000000000 */
[----:B-----5:R-:W0:Y:S01]  /*08f0*/  SHFL.DOWN PT, R0, R2, 0x1, 0x1f ;  /* 0x08201f0002007f89 */ /* 0x020e2200000e0000 */
        /* <DEDUP_REMOVED lines=9> */
[----:B------:R-:W-:Y:S01]  /*0990*/  IMAD.IADD R0, R5, 0x1, R0 ;  /* 0x0000000105007824 */ /* 0x000fe200078e0200 */
[----:B------:R-:W-:-:S04]  /*09a0*/  @!P1 MOV R5, 0x400 ;  /* 0x0000040000059802 */ /* 0x000fc80000000f00 */
        /* <DEDUP_REMOVED lines=22> */
[----:B--2---:R-:W-:Y:S04]  /*0b10*/  LDS R0, [UR4+0xc] ;  /* 0x00000c04ff007984 */ /* 0x004fe80008000800 */
[----:B------:R-:W0:Y:S04]  /*0b20*/  LDS.128 R4, [UR4+0x10] ;  /* 0x00001004ff047984 */ /* 0x000e280008000c00 */
[----:B------:R-:W1:Y:S01]  /*0b30*/  LDS.64 R2, [UR4+0x20] ;  /* 0x00002004ff027984 */ /* 0x000e620008000a00 */
[----:B0-----:R-:W-:-:S04]  /*0b40*/  IADD3 R0, PT, PT, R4, R0, R9 ;  /* 0x0000000004007210 */ /* 0x001fc80007ffe009 */
[----:B------:R-:W-:-:S04]  /*0b50*/  IADD3 R0, PT, PT, R6, R0, R5 ;  /* 0x0000000006007210 */ /* 0x000fc80007ffe005 */
[----:B-1----:R-:W-:-:S05]  /*0b60*/  IADD3 R0, PT, PT, R2, R0, R7 ;  /* 0x0000000002007210 */ /* 0x002fca0007ffe007 */
[----:B------:R-:W-:Y:S01]  /*0b70*/  IMAD.IADD R9, R0, 0x1, R3 ;  /* 0x0000000100097824 */ /* 0x000fe200078e0203 */
[----:B------:R-:W-:Y:S06]  /*0b80*/  BRA `(.L_x_72) ;  /* 0x0000001400287947 */ /* 0x000fec0003800000 */
.L_x_71:
        /* <DEDUP_REMOVED lines=48> */
[----:B------:R-:W0:Y:S04]  /*0e90*/  LDS.128 R4, [UR4+0x10] ;  /* 0x00001004ff047984 */ /* 0x000e280008000c00 */
[----:B------:R-:W2:Y:S04]  /*0ea0*/  LDS R2, [UR4+0xc] ;  /* 0x00000c04ff027984 */ /* 0x000ea80008000800 */
[----:B------:R-:W3:Y:S01]  /*0eb0*/  LDS.64 R10, [UR4+0x20] ;  /* 0x00002004ff0a7984 */ /* 0x000ee20008000a00 */
[----:B0-----:R-:W-:Y:S02]  /*0ec0*/  SEL R4, R4, RZ, P2 ;  /* 0x000000ff04047207 */ /* 0x001fe40001000000 */
[----:B------:R-:W-:-:S02]  /*0ed0*/  ISETP.GT.AND P2, PT, R0, 0x60, PT ;  /* 0x000000600000780c */ /* 0x000fc40003f44270 */
[----:B--2---:R-:W-:Y:S02]  /*0ee0*/  SEL R2, R2, RZ, P1 ;  /* 0x000000ff02027207 */ /* 0x004fe40000800000 */
        /* <DEDUP_REMOVED lines=8> */
[----:B---3--:R-:W-:Y:S02]  /*0f70*/  SEL R10, R10, RZ, P2 ;  /* 0x000000ff0a0a7207 */ /* 0x008fe40001000000 */
[----:B------:R-:W-:Y:S02]  /*0f80*/  SEL R11, R11, RZ, P3 ;  /* 0x000000ff0b0b7207 */ /* 0x000fe40001800000 */
[----:B------:R-:W-:-:S05]  /*0f90*/  IADD3 R2, PT, PT, R10, R2, R7 ;  /* 0x000000020a027210 */ /* 0x000fca0007ffe007 */
[----:B-1----:R-:W-:Y:S01]  /*0fa0*/  IMAD.IADD R9, R2, 0x1, R11 ;  /* 0x0000000102097824 */ /* 0x002fe200078e020b */
[----:B------:R-:W-:Y:S06]  /*0fb0*/  BRA `(.L_x_72) ;  /* 0x00000010001c7947 */ /* 0x000fec0003800000 */
.L_x_58:
[----:B------:R-:W0:Y:S01]  /*0fc0*/  S2R R2, SR_TID.X ;  /* 0x0000000000027919 */ /* 0x000e220000002100 */
[----:B------:R-:W1:Y:S01]  /*0fd0*/  LDCU.64 UR10, c[0x0][0x380] ;  /* 0x00007000ff0a77ac */ /* 0x000e620008000a00 */
[----:B0-----:R-:W-:-:S05]  /*0fe0*/  VIADD R4, R2, UR6 ;  /* 0x0000000602047c36 */ /* 0x001fca0008000000 */
[----:B-1----:R-:W-:-:S05]  /*0ff0*/  IADD3 R4, P0, PT, R4, UR10, RZ ;  /* 0x0000000a04047c10 */ /* 0x002fca000ff1e0ff */
[----:B------:R-:W-:-:S05]  /*1000*/  IMAD.X R5, RZ, RZ, UR11, P0 ;  /* 0x0000000bff057e24 */ /* 0x000fca00080e06ff */
[----:B------:R-:W2:Y:S04]  /*1010*/  LDG.E.S8 R0, desc[UR14][R4.64] ;  /* 0x0000000e04007981 */ /* 0x000ea8000c1e1300 */
[----:B------:R-:W2:Y:S04]  /*1020*/  LDG.E.S8 R7, desc[UR14][R4.64+0x100] ;  /* 0x0001000e04077981 */ /* 0x000ea8000c1e1300 */
[----:B------:R-:W2:Y:S04]  /*1030*/  LDG.E.S8 R6, desc[UR14][R4.64+0x200] ;  /* 0x0002000e04067981 */ /* 0x000ea8000c1e1300 */
[----:B------:R-:W3:Y:S04]  /*1040*/  LDG.E.S8 R9, desc[UR14][R4.64+0x300] ;  /* 0x0003000e04097981 */ /* 0x000ee8000c1e1300 */
[----:B------:R-:W3:Y:S04]  /*1050*/  LDG.E.S8 R10, desc[UR14][R4.64+0x400] ;  /* 0x0004000e040a7981 */ /* 0x000ee8000c1e1300 */
[----:B------:R-:W4:Y:S04]  /*1060*/  LDG.E.S8 R11, desc[UR14][R4.64+0x500] ;  /* 0x0005000e040b7981 */ /* 0x000f28000c1e1300 */
[----:B------:R-:W4:Y:S04]  /*1070*/  LDG.E.S8 R12, desc[UR14][R4.64+0x600] ;  /* 0x0006000e040c7981 */ /* 0x000f28000c1e1300 */
[----:B------:R-:W5:Y:S04]  /*1080*/  LDG.E.S8 R13, desc[UR14][R4.64+0x700] ;  /* 0x0007000e040d7981 */ /* 0x000f68000c1e1300 */
[----:B------:R-:W5:Y:S04]  /*1090*/  LDG.E.S8 R14, desc[UR14][R4.64+0x800] ;  /* 0x0008000e040e7981 */ /* 0x000f68000c1e1300 */
[----:B------:R-:W5:Y:S04]  /*10a0*/  LDG.E.S8 R15, desc[UR14][R4.64+0x900] ;  /* 0x0009000e040f7981 */ /* 0x000f68000c1e1300 */
[----:B------:R-:W5:Y:S04]  /*10b0*/  LDG.E.S8 R16, desc[UR14][R4.64+0xa00] ;  /* 0x000a000e04107981 */ /* 0x000f68000c1e1300 */
[----:B------:R-:W5:Y:S04]  /*10c0*/  LDG.E.S8 R17, desc[UR14][R4.64+0xb00] ;  /* 0x000b000e04117981 */ /* 0x000f68000c1e1300 */
[----:B------:R-:W5:Y:S04]  /*10d0*/  LDG.E.S8 R18, desc[UR14][R4.64+0xc00] ;  /* 0x000c000e04127981 */ /* 0x000f68000c1e1300 */
[----:B------:R-:W5:Y:S04]  /*10e0*/  LDG.E.S8 R19, desc[UR14][R4.64+0xd00] ;  /* 0x000d000e04137981 */ /* 0x000f68000c1e1300 */
[----:B------:R-:W5:Y:S04]  /*10f0*/  LDG.E.S8 R20, desc[UR14][R4.64+0xe00] ;  /* 0x000e000e04147981 */ /* 0x000f68000c1e1300 */
[----:B------:R-:W5:Y:S01]  /*1100*/  LDG.E.S8 R21, desc[UR14][R4.64+0xf00] ;  /* 0x000f000e04157981 */ /* 0x000f62000c1e1300 */
[----:B------:R-:W-:-:S04]  /*1110*/  ISETP.GE.U32.AND P0, PT, R23, UR5, PT ;  /* 0x0000000517007c0c */ /* 0x000fc8000bf06070 */
[----:B------:R-:W-:Y:S02]  /*1120*/  ISETP.GE.U32.AND.EX P0, PT, R22, UR4, PT, P0 ;  /* 0x0000000416007c0c */ /* 0x000fe4000bf06100 */
[----:B--2---:R-:W-:-:S04]  /*1130*/  IADD3 R0, PT, PT, R6, R7, R0 ;  /* 0x0000000706007210 */ /* 0x004fc80007ffe000 */
[----:B---3--:R-:W-:-:S04]  /*1140*/  IADD3 R0, PT, PT, R10, R0, R9 ;  /* 0x000000000a007210 */ /* 0x008fc80007ffe009 */
[----:B----4-:R-:W-:-:S04]  /*1150*/  IADD3 R0, PT, PT, R12, R0, R11 ;  /* 0x000000000c007210 */ /* 0x010fc80007ffe00b */
[----:B-----5:R-:W-:-:S04]  /*1160*/  IADD3 R0, PT, PT, R14, R0, R13 ;  /* 0x000000000e007210 */ /* 0x020fc80007ffe00d */
[----:B------:R-:W-:-:S04]  /*1170*/  IADD3 R0, PT, PT, R16, R0, R15 ;  /* 0x0000000010007210 */ /* 0x000fc80007ffe00f */
[----:B------:R-:W-:-:S04]  /*1180*/  IADD3 R0, PT, PT, R18, R0, R17 ;  /* 0x0000000012007210 */ /* 0x000fc80007ffe011 */
[----:B------:R-:W-:-:S05]  /*1190*/  IADD3 R0, PT, PT, R20, R0, R19 ;  /* 0x0000000014007210 */ /* 0x000fca0007ffe013 */
[----:B------:R-:W-:Y:S01]  /*11a0*/  IMAD.IADD R0, R21, 0x1, R0 ;  /* 0x0000000115007824 */ /* 0x000fe200078e0200 */
[----:B------:R-:W-:Y:S06]  /*11b0*/  @!P0 BRA `(.L_x_73) ;  /* 0x0000000800f08947 */ /* 0x000fec0003800000 */
[----:B------:R-:W-:Y:S01]  /*11c0*/  UIADD3 UR16, UP0, UPT, UR5, UR6, URZ ;  /* 0x0000000605107290 */ /* 0x000fe2000ff1e0ff */
[----:B------:R-:W-:Y:S01]  /*11d0*/  IADD3 R24, P1, PT, R8, -0x1000, RZ ;  /* 0xfffff00008187810 */ /* 0x000fe20007f3e0ff */
[----:B------:R-:W-:Y:S02]  /*11e0*/  IMAD.U32 R5, RZ, RZ, UR10 ;  /* 0x0000000aff057e24 */ /* 0x000fe4000f8e00ff */
[----:B------:R-:W-:Y:S01]  /*11f0*/  UIADD3.X UR8, UPT, UPT, URZ, UR4, URZ, UP0, !UPT ;  /* 0x00000004ff087290 */ /* 0x000fe200087fe4ff */
[----:B------:R-:W-:Y:S01]  /*1200*/  IADD3.X R7, PT, PT, R3, -0x1, RZ, P1, !PT ;  /* 0xffffffff03077810 */ /* 0x000fe20000ffe4ff */
[----:B------:R-:W-:Y:S01]  /*1210*/  IMAD.U32 R11, RZ, RZ, UR11 ;  /* 0x0000000bff0b7e24 */ /* 0x000fe2000f8e00ff */
[----:B------:R-:W-:Y:S01]  /*1220*/  ISETP.LT.U32.AND P0, PT, R24, UR16, PT ;  /* 0x0000001018007c0c */ /* 0x000fe2000bf01070 */
[----:B------:R-:W-:Y:S02]  /*1230*/  UIADD3 UR9, UP0, UPT, UR16, UR10, URZ ;  /* 0x0000000a10097290 */ /* 0x000fe4000ff1e0ff */
[----:B------:R-:W-:Y:S01]  /*1240*/  IADD3 R10, P1, P2, R5, UR16, R2 ;  /* 0x00000010050a7c10 */ /* 0x000fe2000fa3e002 */
[----:B------:R-:W-:Y:S01]  /*1250*/  IMAD.U32 R4, RZ, RZ, UR8 ;  /* 0x00000008ff047e24 */ /* 0x000fe2000f8e00ff */
[----:B------:R-:W-:Y:S01]  /*1260*/  LOP3.LUT R5, RZ, R2, RZ, 0x33, !PT ;  /* 0x00000002ff057212 */ /* 0x000fe200078e33ff */
[----:B------:R-:W-:Y:S01]  /*1270*/  UIADD3.X UR7, UPT, UPT, UR8, UR11, URZ, UP0, !UPT ;  /* 0x0000000b08077290 */ /* 0x000fe200087fe4ff */
[----:B------:R-:W-:Y:S01]  /*1280*/  IADD3 R10, P3, PT, R10, 0x800, RZ ;  /* 0x000008000a0a7810 */ /* 0x000fe20007f7e0ff */
[----:B------:R-:W-:Y:S01]  /*1290*/  UMOV UR4, URZ ;  /* 0x000000ff00047c82 */ /* 0x000fe20008000000 */
[----:B------:R-:W-:-:S02]  /*12a0*/  ISETP.GT.U32.AND.EX P0, PT, R4, R7, PT, P0 ;  /* 0x000000070400720c */ /* 0x000fc40003f04100 */
[----:B------:R-:W-:Y:S02]  /*12b0*/  IADD3 R5, PT, PT, R8, -UR5, R5 ;  /* 0x8000000508057c10 */ /* 0x000fe4000fffe005 */
[----:B------:R-:W-:-:S03]  /*12c0*/  IADD3.X R11, PT, PT, R11, UR8, RZ, P1, P2 ;  /* 0x000000080b0b7c10 */ /* 0x000fc60008fe44ff */
[----:B------:R-:W-:Y:S01]  /*12d0*/  VIADD R6, R5, -UR6 ;  /* 0x8000000605067c36 */ /* 0x000fe20008000000 */
[----:B------:R-:W-:Y:S01]  /*12e0*/  UMOV UR6, UR5 ;  /* 0x0000000500067c82 */ /* 0x000fe20008000000 */
[----:B------:R-:W-:-:S04]  /*12f0*/  IMAD.X R11, RZ, RZ, R11, P3 ;  /* 0x000000ffff0b7224 */ /* 0x000fc800018e060b */
[----:B------:R-:W-:Y:S05]  /*1300*/  @P0 BRA `(.L_x_74) ;  /* 0x0000000000d40947 */ /* 0x000fea0003800000 */
[----:B------:R-:W0:Y:S01]  /*1310*/  LDC.64 R2, c[0x0][0x3b8] ;  /* 0x0000ee00ff027b82 */ /* 0x000e220000000a00 */
[----:B------:R-:W1:Y:S01]  /*1320*/  LDCU.64 UR10, c[0x0][0x380] ;  /* 0x00007000ff0a77ac */ /* 0x000e620008000a00 */
[----:B------:R-:W-:Y:S01]  /*1330*/  NOP ;  /* 0x0000000000007918 */ /* 0x000fe20000000000 */
.L_x_75:
[----:B------:R-:W2:Y:S01]  /*1340*/  S2R R4, SR_TID.X ;  /* 0x0000000000047919 */ /* 0x000ea20000002100 */
[----:B-1----:R-:W-:Y:S02]  /*1350*/  IMAD.U32 R5, RZ, RZ, UR10 ;  /* 0x0000000aff057e24 */ /* 0x002fe4000f8e00ff */
[----:B------:R-:W-:-:S03]  /*1360*/  IMAD.U32 R8, RZ, RZ, UR11 ;  /* 0x0000000bff087e24 */ /* 0x000fc6000f8e00ff */
[----:B--2---:R-:W-:-:S04]  /*1370*/  IADD3 R4, P0, P1, R5, UR16, R4 ;  /* 0x0000001005047c10 */ /* 0x004fc8000f91e004 */
[----:B------:R-:W-:-:S05]  /*1380*/  IADD3.X R5, PT, PT, R8, UR8, RZ, P0, P1 ;  /* 0x0000000808057c10 */ /* 0x000fca00087e24ff */
        /* <DEDUP_REMOVED lines=16> */
[----:B------:R-:W-:-:S02]  /*1490*/  USHF.R.S32.HI UR12, URZ, 0x1f, UR5 ;  /* 0x0000001fff0c7899 */ /* 0x000fc40008011405 */
[----:B------:R-:W-:-:S04]  /*14a0*/  UIADD3 UR6, UP0, UPT, UR5, UR9, URZ ;  /* 0x0000000905067290 */ /* 0x000fc8000ff1e0ff */
[----:B------:R-:W-:Y:S01]  /*14b0*/  UIADD3.X UR7, UPT, UPT, UR12, UR7, URZ, UP0, !UPT ;  /* 0x000000070c077290 */ /* 0x000fe200087fe4ff */
[----:B--2---:R-:W-:-:S04]  /*14c0*/  IADD3 R8, PT, PT, R8, R0, R21 ;  /* 0x0000000008087210 */ /* 0x004fc80007ffe015 */
[----:B---3--:R-:W-:-:S04]  /*14d0*/  IADD3 R8, PT, PT, R23, R8, R22 ;  /* 0x0000000817087210 */ /* 0x008fc80007ffe016 */
[----:B----4-:R-:W-:Y:S01]  /*14e0*/  IADD3 R25, PT, PT, R26, R8, R25 ;  /* 0x000000081a197210 */ /* 0x010fe20007ffe019 */
[----:B0-----:R-:W-:-:S05]  /*14f0*/  IMAD.MOV.U32 R8, RZ, RZ, R2 ;  /* 0x000000ffff087224 */ /* 0x001fca00078e0002 */
[----:B------:R-:W-:Y:S02]  /*1500*/  IADD3 R0, P1, PT, R8, -UR16, RZ ;  /* 0x8000001008007c10 */ /* 0x000fe4000ff3e0ff */
[----:B-----5:R-:W-:Y:S02]  /*1510*/  IADD3 R17, PT, PT, R20, R25, R17 ;  /* 0x0000001914117210 */ /* 0x020fe40007ffe011 */
[----:B------:R-:W-:Y:S02]  /*1520*/  ISETP.GE.U32.AND P0, PT, R0, UR5, PT ;  /* 0x0000000500007c0c */ /* 0x000fe4000bf06070 */
[----:B------:R-:W-:Y:S02]  /*1530*/  IADD3.X R0, PT, PT, R3, ~UR8, RZ, P1, !PT ;  /* 0x8000000803007c10 */ /* 0x000fe40008ffe4ff */
[----:B------:R-:W-:Y:S02]  /*1540*/  IADD3 R10, P1, PT, R10, UR5, RZ ;  /* 0x000000050a0a7c10 */ /* 0x000fe4000ff3e0ff */
[----:B------:R-:W-:-:S02]  /*1550*/  ISETP.GE.U32.AND.EX P0, PT, R0, UR12, PT, P0 ;  /* 0x0000000c00007c0c */ /* 0x000fc4000bf06100 */
[----:B------:R-:W-:Y:S02]  /*1560*/  IADD3 R9, PT, PT, R18, R17, R9 ;  /* 0x0000001112097210 */ /* 0x000fe40007ffe009 */
[----:B------:R-:W-:Y:S02]  /*1570*/  IADD3.X R11, PT, PT, R11, UR12, RZ, P1, !PT ;  /* 0x0000000c0b0b7c10 */ /* 0x000fe40008ffe4ff */
[----:B------:R-:W-:-:S04]  /*1580*/  IADD3 R9, PT, PT, R15, R9, R14 ;  /* 0x000000090f097210 */ /* 0x000fc80007ffe00e */
[----:B------:R-:W-:-:S04]  /*1590*/  IADD3 R9, PT, PT, R13, R9, R16 ;  /* 0x000000090d097210 */ /* 0x000fc80007ffe010 */
[----:B------:R-:W-:Y:S01]  /*15a0*/  IADD3 R0, PT, PT, R19, R9, R12 ;  /* 0x0000000913007210 */ /* 0x000fe20007ffe00c */
[----:B------:R-:W-:Y:S06]  /*15b0*/  @!P0 BRA `(.L_x_73) ;  /* 0x0000000400f08947 */ /* 0x000fec0003800000 */
[----:B------:R-:W-:Y:S02]  /*15c0*/  UIADD3 UR16, UP0, UPT, UR5, UR16, URZ ;  /* 0x0000001005107290 */ /* 0x000fe4000ff1e0ff */
[----:B------:R-:W-:Y:S01]  /*15d0*/  VIADD R6, R6, -UR5 ;  /* 0x8000000506067c36 */ /* 0x000fe20008000000 */
[----:B------:R-:W-:Y:S02]  /*15e0*/  UIADD3 UR4, UPT, UPT, UR4, 0x1, URZ ;  /* 0x0000000104047890 */ /* 0x000fe4000fffe0ff */
[----:B------:R-:W-:Y:S01]  /*15f0*/  UIADD3.X UR8, UPT, UPT, UR12, UR8, URZ, UP0, !UPT ;  /* 0x000000080c087290 */ /* 0x000fe200087fe4ff */
[----:B------:R-:W-:Y:S01]  /*1600*/  ISETP.LT.U32.AND P0, PT, R24, UR16, PT ;  /* 0x0000001018007c0c */ /* 0x000fe2000bf01070 */
[----:B------:R-:W-:-:S04]  /*1610*/  UMOV UR9, UR6 ;  /* 0x0000000600097c82 */ /* 0x000fc80008000000 */
[----:B------:R-:W-:-:S05]  /*1620*/  IMAD.U32 R4, RZ, RZ, UR8 ;  /* 0x00000008ff047e24 */ /* 0x000fca000f8e00ff */
[----:B------:R-:W-:-:S13]  /*1630*/  ISETP.GT.U32.AND.EX P0, PT, R4, R7, PT, P0 ;  /* 0x000000070400720c */ /* 0x000fda0003f04100 */
[----:B------:R-:W-:Y:S05]  /*1640*/  @!P0 BRA `(.L_x_75) ;  /* 0xfffffffc003c8947 */ /* 0x000fea000383ffff */
[----:B------:R-:W-:-:S05]  /*1650*/  UMOV UR6, UR5 ;  /* 0x0000000500067c82 */ /* 0x000fca0008000000 */
.L_x_74:
[----:B------:R-:W0:Y:S01]  /*1660*/  S2R R5, SR_TID.X ;  /* 0x0000000000057919 */ /* 0x000e220000002100 */
[C---:B------:R-:W-:Y:S01]  /*1670*/  VIADD R2, R8.reuse, -UR16 ;  /* 0x8000001008027c36 */ /* 0x040fe20008000000 */
[----:B------:R-:W-:Y:S01]  /*1680*/  ISETP.LE.U32.AND P1, PT, R8, UR16, PT ;  /* 0x0000001008007c0c */ /* 0x000fe2000bf23070 */
[----:B------:R-:W-:Y:S01]  /*1690*/  IMAD.U32 R4, RZ, RZ, UR8 ;  /* 0x00000008ff047e24 */ /* 0x000fe2000f8e00ff */
[----:B------:R-:W-:Y:S02]  /*16a0*/  BSSY.RECONVERGENT B1, `(.L_x_73) ;  /* 0x000006d000017945 */ /* 0x000fe40003800200 */
[----:B0-----:R-:W-:-:S04]  /*16b0*/  ISETP.GE.AND P0, PT, R5, R2, PT ;  /* 0x000000020500720c */ /* 0x001fc80003f06270 */
[----:B------:R-:W-:-:S13]  /*16c0*/  ISETP.GE.U32.OR.EX P0, PT, R4, R3, P0, P1 ;  /* 0x000000030400720c */ /* 0x000fda0000706510 */
[----:B------:R-:W-:Y:S05]  /*16d0*/  @P0 BRA `(.L_x_76) ;  /* 0x0000000400a40947 */ /* 0x000fea0003800000 */
[----:B------:R-:W0:Y:S01]  /*16e0*/  LDC R2, c[0x0][0x3c0] ;  /* 0x0000f000ff027b82 */ /* 0x000e220000000800 */
[----:B------:R-:W-:Y:S01]  /*16f0*/  USHF.L.U32 UR5, UR13, 0xc, URZ ;  /* 0x0000000c0d057899 */ /* 0x000fe200080006ff */
[----:B------:R-:W-:Y:S01]  /*1700*/  LOP3.LUT R3, RZ, R5, RZ, 0x33, !PT ;  /* 0x00000005ff037212 */ /* 0x000fe200078e33ff */
[----:B------:R-:W-:Y:S02]  /*1710*/  BSSY.RECONVERGENT B2, `(.L_x_77) ;  /* 0x000002d000027945 */ /* 0x000fe40003800200 */
[----:B------:R-:W-:-:S06]  /*1720*/  UIADD3 UR5, UPT, UPT, UR5, UR6, URZ ;  /* 0x0000000605057290 */ /* 0x000fcc000fffe0ff */
[----:B------:R-:W-:Y:S01]  /*1730*/  IADD3 R8, PT, PT, R8, -UR5, R3 ;  /* 0x8000000508087c10 */ /* 0x000fe2000fffe003 */
[----:B0-----:R-:W-:Y:S02]  /*1740*/  IMAD R3, R2, UR4, RZ ;  /* 0x0000000402037c24 */ /* 0x001fe4000f8e02ff */
[----:B------:R-:W-:Y:S02]  /*1750*/  IMAD.MOV.U32 R2, RZ, RZ, R5 ;  /* 0x000000ffff027224 */ /* 0x000fe400078e0005 */
[----:B------:R-:W-:-:S05]  /*1760*/  IMAD R3, R3, -0x1000, R8 ;  /* 0xfffff00003037824 */ /* 0x000fca00078e0208 */
[C---:B------:R-:W-:Y:S02]  /*1770*/  ISETP.GE.U32.AND P0, PT, R3.reuse, 0xf00, PT ;  /* 0x00000f000300780c */ /* 0x040fe40003f06070 */
[----:B------:R-:W-:-:S04]  /*1780*/  LEA.HI R19, R3, 0x1, RZ, 0x18 ;  /* 0x0000000103137811 */ /* 0x000fc800078fc0ff */
[----:B------:R-:W-:-:S04]  /*1790*/  LOP3.LUT R20, R19, 0xf, RZ, 0xc0, !PT ;  /* 0x0000000f13147812 */ /* 0x000fc800078ec0ff */
[----:B------:R-:W-:-:S03]  /*17a0*/  ISETP.NE.AND P1, PT, R20, RZ, PT ;  /* 0x000000ff1400720c */ /* 0x000fc60003f25270 */
[----:B------:R-:W-:Y:S10]  /*17b0*/  @!P0 BRA `(.L_x_78) ;  /* 0x0000000000888947 */ /* 0x000ff40003800000 */
[----:B------:R-:W-:-:S04]  /*17c0*/  LEA.HI R2, R6, 0x1, RZ, 0x18 ;  /* 0x0000000106027811 */ /* 0x000fc800078fc0ff */
[----:B------:R-:W-:Y:S01]  /*17d0*/  LOP3.LUT R3, R2, 0x1fffff0, RZ, 0xc0, !PT ;  /* 0x01fffff002037812 */ /* 0x000fe200078ec0ff */
[----:B------:R-:W-:-:S04]  /*17e0*/  IMAD.MOV.U32 R2, RZ, RZ, R5 ;  /* 0x000000ffff027224 */ /* 0x000fc800078e0005 */
[----:B------:R-:W-:-:S07]  /*17f0*/  IMAD.MOV R3, RZ, RZ, -R3 ;  /* 0x000000ffff037224 */ /* 0x000fce00078e0a03 */
.L_x_79:
        /* <DEDUP_REMOVED lines=15> */
[----:B------:R0:W5:Y:S01]  /*18f0*/  LDG.E.S8 R5, desc[UR14][R10.64+0x700] ;  /* 0x0007000e0a057981 */ /* 0x000162000c1e1300 */
[----:B------:R-:W-:-:S02]  /*1900*/  VIADD R3, R3, 0x10 ;  /* 0x0000001003037836 */ /* 0x000fc40000000000 */
[----:B------:R-:W-:-:S03]  /*1910*/  VIADD R2, R2, 0x1000 ;  /* 0x0000100002027836 */ /* 0x000fc60000000000 */
[----:B------:R-:W-:Y:S02]  /*1920*/  ISETP.NE.AND P0, PT, R3, RZ, PT ;  /* 0x000000ff0300720c */ /* 0x000fe40003f05270 */
[----:B0-----:R-:W-:-:S05]  /*1930*/  IADD3 R10, P2, PT, R10, 0x1000, RZ ;  /* 0x000010000a0a7810 */ /* 0x001fca0007f5e0ff */
[----:B------:R-:W-:Y:S01]  /*1940*/  IMAD.X R11, RZ, RZ, R11, P2 ;  /* 0x000000ffff0b7224 */ /* 0x000fe200010e060b */
        /* <DEDUP_REMOVED lines=8> */
[----:B------:R-:W-:Y:S06]  /*19d0*/  @P0 BRA `(.L_x_79) ;  /* 0xfffffffc00880947 */ /* 0x000fec000383ffff */
.L_x_78:
[----:B------:R-:W-:Y:S05]  /*19e0*/  BSYNC.RECONVERGENT B2 ;  /* 0x0000000000027941 */ /* 0x000fea0003800200 */
.L_x_77:
[----:B------:R-:W-:Y:S05]  /*19f0*/  @!P1 BRA `(.L_x_76) ;  /* 0x0000000000dc9947 */ /* 0x000fea0003800000 */
[----:B------:R-:W-:Y:S01]  /*1a00*/  ISETP.GE.U32.AND P0, PT, R20, 0x8, PT ;  /* 0x000000081400780c */ /* 0x000fe20003f06070 */
[----:B------:R-:W-:Y:S01]  /*1a10*/  BSSY.RECONVERGENT B2, `(.L_x_80) ;  /* 0x0000015000027945 */ /* 0x000fe20003800200 */
[----:B------:R-:W-:-:S04]  /*1a20*/  LOP3.LUT R14, R19, 0x7, RZ, 0xc0, !PT ;  /* 0x00000007130e7812 */ /* 0x000fc800078ec0ff */
[----:B------:R-:W-:-:S07]  /*1a30*/  ISETP.NE.AND P1, PT, R14, RZ, PT ;  /* 0x000000ff0e00720c */ /* 0x000fce0003f25270 */
[----:B------:R-:W-:Y:S06]  /*1a40*/  @!P0 BRA `(.L_x_81) ;  /* 0x0000000000448947 */ /* 0x000fec0003800000 */
[----:B------:R-:W-:Y:S02]  /*1a50*/  IMAD.U32 R5, RZ, RZ, UR10 ;  /* 0x0000000aff057e24 */ /* 0x000fe4000f8e00ff */
[----:B------:R-:W-:-:S03]  /*1a60*/  IMAD.U32 R3, RZ, RZ, UR11 ;  /* 0x0000000bff037e24 */ /* 0x000fc6000f8e00ff */
        /* <DEDUP_REMOVED lines=9> */
[----:B------:R-:W5:Y:S01]  /*1b00*/  LDG.E.S8 R13, desc[UR14][R4.64+0x700] ;  /* 0x0007000e040d7981 */ /* 0x000f62000c1e1300 */
[----:B------:R-:W-:Y:S01]  /*1b10*/  VIADD R2, R2, 0x800 ;  /* 0x0000080002027836 */ /* 0x000fe20000000000 */
[----:B--2---:R-:W-:-:S04]  /*1b20*/  IADD3 R3, PT, PT, R7, R0, R3 ;  /* 0x0000000007037210 */ /* 0x004fc80007ffe003 */
[----:B---3--:R-:W-:-:S04]  /*1b30*/  IADD3 R3, PT, PT, R9, R3, R8 ;  /* 0x0000000309037210 */ /* 0x008fc80007ffe008 */
[----:B----4-:R-:W-:-:S04]  /*1b40*/  IADD3 R3, PT, PT, R11, R3, R10 ;  /* 0x000000030b037210 */ /* 0x010fc80007ffe00a */
[----:B-----5:R-:W-:-:S07]  /*1b50*/  IADD3 R0, PT, PT, R13, R3, R12 ;  /* 0x000000030d007210 */ /* 0x020fce0007ffe00c */
.L_x_81:
[----:B------:R-:W-:Y:S05]  /*1b60*/  BSYNC.RECONVERGENT B2 ;  /* 0x0000000000027941 */ /* 0x000fea0003800200 */
.L_x_80:
[----:B------:R-:W-:Y:S05]  /*1b70*/  @!P1 BRA `(.L_x_76) ;  /* 0x00000000007c9947 */ /* 0x000fea0003800000 */
[----:B------:R-:W-:Y:S01]  /*1b80*/  ISETP.GE.U32.AND P0, PT, R14, 0x4, PT ;  /* 0x000000040e00780c */ /* 0x000fe20003f06070 */
[----:B------:R-:W-:Y:S01]  /*1b90*/  BSSY.RECONVERGENT B2, `(.L_x_82) ;  /* 0x000000e000027945 */ /* 0x000fe20003800200 */
[----:B------:R-:W-:-:S11]  /*1ba0*/  LOP3.LUT P1, RZ, R19, 0x3, RZ, 0xc0, !PT ;  /* 0x0000000313ff7812 */ /* 0x000fd6000782c0ff */
[----:B------:R-:W-:Y:S05]  /*1bb0*/  @!P0 BRA `(.L_x_83) ;  /* 0x00000000002c8947 */ /* 0x000fea0003800000 */
[----:B------:R-:W-:Y:S02]  /*1bc0*/  IMAD.U32 R5, RZ, RZ, UR10 ;  /* 0x0000000aff057e24 */ /* 0x000fe4000f8e00ff */
[----:B------:R-:W-:-:S03]  /*1bd0*/  IMAD.U32 R3, RZ, RZ, UR11 ;  /* 0x0000000bff037e24 */ /* 0x000fc6000f8e00ff */
[----:B------:R-:W-:-:S04]  /*1be0*/  IADD3 R4, P0, P2, R5, UR16, R2 ;  /* 0x0000001005047c10 */ /* 0x000fc8000fa1e002 */
[----:B------:R-:W-:-:S05]  /*1bf0*/  IADD3.X R5, PT, PT, R3, UR8, RZ, P0, P2 ;  /* 0x0000000803057c10 */ /* 0x000fca00087e44ff */
[----:B------:R-:W2:Y:S04]  /*1c00*/  LDG.E.S8 R3, desc[UR14][R4.64] ;  /* 0x0000000e04037981 */ /* 0x000ea8000c1e1300 */
[----:B------:R-:W2:Y:S04]  /*1c10*/  LDG.E.S8 R7, desc[UR14][R4.64+0x100] ;  /* 0x0001000e04077981 */ /* 0x000ea8000c1e1300 */
[----:B------:R-:W3:Y:S04]  /*1c20*/  LDG.E.S8 R9, desc[UR14][R4.64+0x200] ;  /* 0x0002000e04097981 */ /* 0x000ee8000c1e1300 */
[----:B------:R-:W3:Y:S01]  /*1c30*/  LDG.E.S8 R8, desc[UR14][R4.64+0x300] ;  /* 0x0003000e04087981 */ /* 0x000ee2000c1e1300 */
[----:B------:R-:W-:Y:S01]  /*1c40*/  VIADD R2, R2, 0x400 ;  /* 0x0000040002027836 */ /* 0x000fe20000000000 */
[----:B--2---:R-:W-:-:S04]  /*1c50*/  IADD3 R0, PT, PT, R7, R0, R3 ;  /* 0x0000000007007210 */ /* 0x004fc80007ffe003 */
[----:B---3--:R-:W-:-:S07]  /*1c60*/  IADD3 R0, PT, PT, R8, R0, R9 ;  /* 0x0000000008007210 */ /* 0x008fce0007ffe009 */
.L_x_83:
[----:B------:R-:W-:Y:S05]  /*1c70*/  BSYNC.RECONVERGENT B2 ;  /* 0x0000000000027941 */ /* 0x000fea0003800200 */
.L_x_82:
[----:B------:R-:W-:Y:S05]  /*1c80*/  @!P1 BRA `(.L_x_76) ;  /* 0x0000000000389947 */ /* 0x000fea0003800000 */
[----:B------:R-:W-:Y:S02]  /*1c90*/  LOP3.LUT R3, R6, 0xffff, RZ, 0xc0, !PT ;  /* 0x0000ffff06037812 */ /* 0x000fe400078ec0ff */
[----:B------:R-:W-:Y:S02]  /*1ca0*/  IADD3 R2, P0, PT, R2, UR9, RZ ;  /* 0x0000000902027c10 */ /* 0x000fe4000ff1e0ff */
[----:B------:R-:W-:-:S03]  /*1cb0*/  LEA.HI R3, R3, 0x1, RZ, 0x18 ;  /* 0x0000000103037811 */ /* 0x000fc600078fc0ff */
[----:B------:R-:W-:Y:S01]  /*1cc0*/  IMAD.X R5, RZ, RZ, UR7, P0 ;  /* 0x00000007ff057e24 */ /* 0x000fe200080e06ff */
[----:B------:R-:W-:-:S05]  /*1cd0*/  LOP3.LUT R3, R3, 0x3, RZ, 0xc0, !PT ;  /* 0x0000000303037812 */ /* 0x000fca00078ec0ff */
[----:B------:R-:W-:-:S07]  /*1ce0*/  IMAD.MOV R4, RZ, RZ, -R3 ;  /* 0x000000ffff047224 */ /* 0x000fce00078e0a03 */
.L_x_84:
[----:B------:R-:W-:-:S06]  /*1cf0*/  IMAD.MOV.U32 R3, RZ, RZ, R5 ;  /* 0x000000ffff037224 */ /* 0x000fcc00078e0005 */
[----:B------:R0:W2:Y:S01]  /*1d00*/  LDG.E.S8 R3, desc[UR14][R2.64] ;  /* 0x0000000e02037981 */ /* 0x0000a2000c1e1300 */
[----:B------:R-:W-:-:S05]  /*1d10*/  VIADD R4, R4, 0x1 ;  /* 0x0000000104047836 */ /* 0x000fca0000000000 */
[----:B------:R-:W-:Y:S02]  /*1d20*/  ISETP.NE.AND P0, PT, R4, RZ, PT ;  /* 0x000000ff0400720c */ /* 0x000fe40003f05270 */
[----:B0-----:R-:W-:-:S05]  /*1d30*/  IADD3 R2, P1, PT, R2, 0x100, RZ ;  /* 0x0000010002027810 */ /* 0x001fca0007f3e0ff */
[----:B------:R-:W-:Y:S02]  /*1d40*/  IMAD.X R5, RZ, RZ, R5, P1 ;  /* 0x000000ffff057224 */ /* 0x000fe400008e0605 */
[----:B--2---:R-:W-:-:S04]  /*1d50*/  IMAD.IADD R0, R3, 0x1, R0 ;  /* 0x0000000103007824 */ /* 0x004fc800078e0200 */
[----:B------:R-:W-:Y:S05]  /*1d60*/  @P0 BRA `(.L_x_84) ;  /* 0xfffffffc00e00947 */ /* 0x000fea000383ffff */
.L_x_76:
[----:B------:R-:W-:Y:S05]  /*1d70*/  BSYNC.RECONVERGENT B1 ;  /* 0x0000000000017941 */ /* 0x000fea0003800200 */
.L_x_73:
[----:B------:R-:W0:Y:S01]  /*1d80*/  S2R R8, SR_LANEID ;  /* 0x0000000000087919 */ /* 0x000e220000000000 */
[----:B------:R-:W1:Y:S01]  /*1d90*/  SHFL.DOWN PT, R2, R0, 0x1, 0x1f ;  /* 0x08201f0000027f89 */ /* 0x000e6200000e0000 */
[----:B------:R-:W2:Y:S01]  /*1da0*/  S2R R6, SR_TID.X ;  /* 0x0000000000067919 */ /* 0x000ea20000002100 */
[C---:B0-----:R-:W-:Y:S02]  /*1db0*/  ISETP.GT.AND P0, PT, R8.reuse, 0x1e, PT ;  /* 0x0000001e0800780c */ /* 0x041fe40003f04270 */
[----:B------:R-:W-:Y:S02]  /*1dc0*/  ISETP.NE.AND P1, PT, R8, RZ, PT ;  /* 0x000000ff0800720c */ /* 0x000fe40003f25270 */
[----:B-1----:R-:W-:Y:S02]  /*1dd0*/  SEL R3, R2, RZ, !P0 ;  /* 0x000000ff02037207 */ /* 0x002fe40004000000 */
[----:B------:R-:W-:-:S03]  /*1de0*/  ISETP.GT.AND P0, PT, R8, 0x1d, PT ;  /* 0x0000001d0800780c */ /* 0x000fc60003f04270 */
[----:B------:R-:W-:-:S05]  /*1df0*/  IMAD.IADD R3, R3, 0x1, R0 ;  /* 0x0000000103037824 */ /* 0x000fca00078e0200 */
[----:B------:R-:W0:Y:S01]  /*1e00*/  SHFL.DOWN PT, R2, R3, 0x2, 0x1f ;  /* 0x08401f0003027f89 */ /* 0x000e2200000e0000 */
[----:B------:R-:W1:Y:S01]  /*1e10*/  @!P1 S2R R7, SR_CgaCtaId ;  /* 0x0000000000079919 */ /* 0x000e620000008800 */
[----:B0-----:R-:W-:Y:S02]  /*1e20*/  SEL R2, R2, RZ, !P0 ;  /* 0x000000ff02027207 */ /* 0x001fe40004000000 */
[----:B------:R-:W-:-:S03]  /*1e30*/  ISETP.GT.AND P0, PT, R8, 0x1b, PT ;  /* 0x0000001b0800780c */ /* 0x000fc60003f04270 */
[----:B------:R-:W-:Y:S01]  /*1e40*/  IMAD.IADD R2, R3, 0x1, R2 ;  /* 0x0000000103027824 */ /* 0x000fe200078e0202 */
[----:B--2---:R-:W-:-:S04]  /*1e50*/  @!P1 SHF.R.U32.HI R3, RZ, 0x3, R6 ;  /* 0x00000003ff039819 */ /* 0x004fc80000011606 */
[----:B------:R-:W0:Y:S01]  /*1e60*/  SHFL.DOWN PT, R4, R2, 0x4, 0x1f ;  /* 0x08801f0002047f89 */ /* 0x000e2200000e0000 */
[----:B------:R-:W-:Y:S02]  /*1e70*/  @!P1 LOP3.LUT R3, R3, 0x7c, RZ, 0xc0, !PT ;  /* 0x0000007c03039812 */ /* 0x000fe400078ec0ff */
[----:B0-----:R-:W-:Y:S02]  /*1e80*/  SEL R5, R4, RZ, !P0 ;  /* 0x000000ff04057207 */ /* 0x001fe40004000000 */
[----:B------:R-:W-:Y:S02]  /*1e90*/  ISETP.GT.AND P0, PT, R8, 0x17, PT ;  /* 0x000000170800780c */ /* 0x000fe40003f04270 */
[----:B------:R-:W-:Y:S01]  /*1ea0*/  @!P1 MOV R4, 0x400 ;  /* 0x0000040000049802 */ /* 0x000fe20000000f00 */
[----:B------:R-:W-:-:S03]  /*1eb0*/  IMAD.IADD R5, R2, 0x1, R5 ;  /* 0x0000000102057824 */ /* 0x000fc600078e0205 */
[----:B-1----:R-:W-:Y:S02]  /*1ec0*/  @!P1 LEA R4, R7, R4, 0x18 ;  /* 0x0000000407049211 */ /* 0x002fe400078ec0ff */
[----:B------:R-:W0:Y:S03]  /*1ed0*/  SHFL.DOWN PT, R0, R5, 0x8, 0x1f ;  /* 0x09001f0005007f89 */ /* 0x000e2600000e0000 */
        /* <DEDUP_REMOVED lines=15> */
[----:B0-----:R-:W0:Y:S04]  /*1fd0*/  LDS.128 R4, [UR4+0x10] ;  /* 0x00001004ff047984 */ /* 0x001e280008000c00 */
[----:B------:R-:W1:Y:S01]  /*1fe0*/  LDS.64 R2, [UR4+0x20] ;  /* 0x00002004ff027984 */ /* 0x000e620008000a00 */
[----:B0-----:R-:W-:-:S04]  /*1ff0*/  IADD3 R0, PT, PT, R4, R0, R9 ;  /* 0x0000000004007210 */ /* 0x001fc80007ffe009 */
[----:B------:R-:W-:-:S04]  /*2000*/  IADD3 R0, PT, PT, R6, R0, R5 ;  /* 0x0000000006007210 */ /* 0x000fc80007ffe005 */
[----:B-1----:R-:W-:-:S05]  /*2010*/  IADD3 R0, PT, PT, R2, R0, R7 ;  /* 0x0000000002007210 */ /* 0x002fca0007ffe007 */
[----:B------:R-:W-:-:S07]  /*2020*/  IMAD.IADD R9, R0, 0x1, R3 ;  /* 0x0000000100097824 */ /* 0x000fce00078e0203 */
.L_x_72:
[----:B------:R-:W-:Y:S05]  /*2030*/  BSYNC.RECONVERGENT B0 ;  /* 0x0000000000007941 */ /* 0x000fea0003800200 */
.L_x_57:
[----:B------:R-:W-:Y:S05]  /*2040*/  @P0 EXIT ;  /* 0x000000000000094d */ /* 0x000fea0003800000 */
[----:B------:R-:W3:Y:S02]  /*2050*/  LDCU.64 UR4, c[0x0][0x388] ;  /* 0x00007100ff0477ac */ /* 0x000ee40008000a00 */
[----:B---3--:R-:W-:-:S06]  /*2060*/  UIMAD.WIDE.U32 UR4, UR13, 0x4, UR4 ;  /* 0x000000040d0478a5 */ /* 0x008fcc000f8e0004 */
[----:B------:R-:W-:Y:S02]  /*2070*/  IMAD.U32 R2, RZ, RZ, UR4 ;  /* 0x00000004ff027e24 */ /* 0x000fe4000f8e00ff */
[----:B------:R-:W-:-:S05]  /*2080*/  IMAD.U32 R3, RZ, RZ, UR5 ;  /* 0x00000005ff037e24 */ /* 0x000fca000f8e00ff */
[----:B------:R-:W-:Y:S01]  /*2090*/  STG.E desc[UR14][R2.64], R9 ;  /* 0x0000000902007986 */ /* 0x000fe2000c10190e */
[----:B------:R-:W-:Y:S05]  /*20a0*/  EXIT ;  /* 0x000000000000794d */ /* 0x000fea0003800000 */
.L_x_85:
        /* <DEDUP_REMOVED lines=13> */
.L_x_273:


//--------------------- .text._ZN3cub18CUB_300001_SM_10006detail6reduce28DeviceReduceSingleTileKernelINS2_10policy_hubIiyN4cuda3std3__44plusIiEEE10Policy1000EN6thrust24THRUST_300001_SM_1000_NS6detail15normal_iteratorINSD_10device_ptrIcEEEEPiyS9_iiNS7_10__identityEEEvT0_T1_T2_T3_T4_T6_ --------------------------
	.section	.text._ZN3cub18CUB_300001_SM_10006detail6reduce28DeviceReduceSingleTileKernelINS2_10policy_hubIiyN4cuda3std3__44plusIiEEE10Policy1000EN6thrust24THRUST_300001_SM_1000_NS6detail15normal_iteratorINSD_10device_ptrIcEEEEPiyS9_iiNS7_10__identityEEEvT0_T1_T2_T3_T4_T6_,"ax",@progbits
	.align	128
        .global         _ZN3cub18CUB_300001_SM_10006detail6reduce28DeviceReduceSingleTileKernelINS2_10policy_hubIiyN4cuda3std3__44plusIiEEE10Policy1000EN6thrust24THRUST_300001_SM_1000_NS6detail15normal_iteratorINSD_10device_ptrIcEEEEPiyS9_iiNS7_10__identityEEEvT0_T1_T2_T3_T4_T6_
        .type           _ZN3cub18CUB_300001_SM_10006detail6reduce28DeviceReduceSingleTileKernelINS2_10policy_hubIiyN4cuda3std3__44plusIiEEE10Policy1000EN6thrust24THRUST_300001_SM_1000_NS6detail15normal_iteratorINSD_10device_ptrIcEEEEPiyS9_iiNS7_10__identityEEEvT0_T1_T2_T3_T4_T6_,@function
        .size           _ZN3cub18CUB_300001_SM_10006detail6reduce28DeviceReduceSingleTileKernelINS2_10policy_hubIiyN4cuda3std3__44plusIiEEE10Policy1000EN6thrust24THRUST_300001_SM_1000_NS6detail15normal_iteratorINSD_10device_ptrIcEEEEPiyS9_iiNS7_10__identityEEEvT0_T1_T2_T3_T4_T6_,(.L_x_274 - _ZN3cub18CUB_300001_SM_10006detail6reduce28DeviceReduceSingleTileKernelINS2_10policy_hubIiyN4cuda3std3__44plusIiEEE10Policy1000EN6thrust24THRUST_300001_SM_1000_NS6detail15normal_iteratorINSD_10device_ptrIcEEEEPiyS9_iiNS7_10__identityEEEvT0_T1_T2_T3_T4_T6_)
        .other          _ZN3cub18CUB_300001_SM_10006detail6reduce28DeviceReduceSingleTileKernelINS2_10policy_hubIiyN4cuda3std3__44plusIiEEE10Policy1000EN6thrust24THRUST_300001_SM_1000_NS6detail15normal_iteratorINSD_10device_ptrIcEEEEPiyS9_iiNS7_10__identityEEEvT0_T1_T2_T3_T4_T6_,@"STO_CUDA_ENTRY STV_DEFAULT"
_ZN3cub18CUB_300001_SM_10006detail6reduce28DeviceReduceSingleTileKernelINS2_10policy_hubIiyN4cuda3std3__44plusIiEEE10Policy1000EN6thrust24THRUST_300001_SM_1000_NS6detail15normal_iteratorINSD_10device_ptrIcEEEEPiyS9_iiNS7_10__identityEEEvT0_T1_T2_T3_T4_T6_:
.text._ZN3cub18CUB_300001_SM_10006detail6reduce28DeviceReduceSingleTileKernelINS2_10policy_hubIiyN4cuda3std3__44plusIiEEE10Policy1000EN6thrust24THRUST_300001_SM_1000_NS6detail15normal_iteratorINSD_10device_ptrIcEEEEPiyS9_iiNS7_10__identityEEEvT0_T1_T2_T3_T4_T6_:
[----:B------:R-:W-:Y:S01]  /*0000*/  LDC R1, c[0x0][0x37c] ;  /* 0x0000df00ff017b82 */ /* 0x000fe20000000800 */
[----:B------:R-:W0:Y:S01]  /*0010*/  LDCU.64 UR4, c[0x0][0x390] ;  /* 0x00007200ff0477ac */ /* 0x000e220008000a00 */
[----:B------:R-:W1:Y:S01]  /*0020*/  LDCU.64 UR6, c[0x0][0x358] ;  /* 0x00006b00ff0677ac */ /* 0x000e620008000a00 */
[----:B0-----:R-:W-:Y:S02]  /*0030*/  IMAD.U32 R4, RZ, RZ, UR4 ;  /* 0x00000004ff047e24 */ /* 0x001fe4000f8e00ff */
[----:B------:R-:W-:-:S03]  /*0040*/  IMAD.U32 R0, RZ, RZ, UR5 ;  /* 0x00000005ff007e24 */ /* 0x000fc6000f8e00ff */
[----:B------:R-:W-:-:S04]  /*0050*/  ISETP.NE.U32.AND P0, PT, R4, RZ, PT ;  /* 0x000000ff0400720c */ /* 0x000fc80003f05070 */
[----:B------:R-:W-:-:S13]  /*0060*/  ISETP.NE.AND.EX P0, PT, R0, RZ, PT, P0 ;  /* 0x000000ff0000720c */ /* 0x000fda0003f05300 */
        /* <DEDUP_REMOVED lines=8> */
.L_x_86:
[----:B------:R-:W-:Y:S01]  /*00f0*/  ISETP.GT.U32.AND P0, PT, R4, 0xfff, PT ;  /* 0x00000fff0400780c */ /* 0x000fe20003f04070 */
[----:B------:R-:W-:Y:S03]  /*0100*/  BSSY.RECONVERGENT B0, `(.L_x_87) ;  /* 0x00001d0000007945 */ /* 0x000fe60003800200 */
[----:B------:R-:W-:-:S13]  /*0110*/  ISETP.GT.U32.AND.EX P0, PT, R0, RZ, PT, P0 ;  /* 0x000000ff0000720c */ /* 0x000fda0003f04100 */
[----:B------:R-:W-:Y:S05]  /*0120*/  @P0 BRA `(.L_x_88) ;  /* 0x0000000c00a40947 */ /* 0x000fea0003800000 */
[----:B------:R-:W0:Y:S01]  /*0130*/  S2R R5, SR_TID.X ;  /* 0x0000000000057919 */ /* 0x000e220000002100 */
[----:B------:R-:W-:Y:S01]  /*0140*/  BSSY.RECONVERGENT B1, `(.L_x_89) ;  /* 0x000000a000017945 */ /* 0x000fe20003800200 */
[----:B------:R-:W-:Y:S01]  /*0150*/  IMAD.MOV.U32 R6, RZ, RZ, RZ ;  /* 0x000000ffff067224 */ /* 0x000fe200078e00ff */
[----:B0-----:R-:W-:Y:S01]  /*0160*/  ISETP.GE.U32.AND P0, PT, R5, R4, PT ;  /* 0x000000040500720c */ /* 0x001fe20003f06070 */
[----:B------:R-:W-:-:S12]  /*0170*/  IMAD.MOV.U32 R7, RZ, RZ, R5 ;  /* 0x000000ffff077224 */ /* 0x000fd800078e0005 */
[----:B------:R-:W-:Y:S05]  /*0180*/  @P0 BRA `(.L_x_90) ;  /* 0x0000000000140947 */ /* 0x000fea0003800000 */
[----:B------:R-:W0:Y:S02]  /*0190*/  LDCU.64 UR4, c[0x0][0x380] ;  /* 0x00007000ff0477ac */ /* 0x000e240008000a00 */
[----:B0-----:R-:W-:-:S05]  /*01a0*/  IADD3 R2, P0, PT, R5, UR4, RZ ;  /* 0x0000000405027c10 */ /* 0x001fca000ff1e0ff */
[----:B------:R-:W-:-:S05]  /*01b0*/  IMAD.X R3, RZ, RZ, UR5, P0 ;  /* 0x00000005ff037e24 */ /* 0x000fca00080e06ff */
[----:B------:R0:W5:Y:S01]  /*01c0*/  LDG.E.S8 R6, desc[UR6][R2.64] ;  /* 0x0000000602067981 */ /* 0x000162000c1e1300 */
[----:B------:R-:W-:-:S07]  /*01d0*/  VIADD R7, R5, 0x100 ;  /* 0x0000010005077836 */ /* 0x000fce0000000000 */
.L_x_90:
[----:B------:R-:W-:Y:S05]  /*01e0*/  BSYNC.RECONVERGENT B1 ;  /* 0x0000000000017941 */ /* 0x000fea0003800200 */
.L_x_89:
[----:B------:R-:W-:Y:S01]  /*01f0*/  ISETP.GE.U32.AND P0, PT, R7, R4, PT ;  /* 0x000000040700720c */ /* 0x000fe20003f06070 */
[----:B------:R-:W-:-:S12]  /*0200*/  BSSY.RECONVERGENT B1, `(.L_x_91) ;  /* 0x0000063000017945 */ /* 0x000fd80003800200 */
[----:B------:R-:W-:Y:S05]  /*0210*/  @P0 BRA `(.L_x_92) ;  /* 0x0000000400840947 */ /* 0x000fea0003800000 */
[----:B0-----:R-:W-:Y:S01]  /*0220*/  LOP3.LUT R3, RZ, R7, RZ, 0x33, !PT ;  /* 0x00000007ff037212 */ /* 0x001fe200078e33ff */
[----:B------:R-:W-:Y:S04]  /*0230*/  BSSY.RECONVERGENT B2, `(.L_x_93) ;  /* 0x000002c000027945 */ /* 0x000fe80003800200 */
[----:B------:R-:W-:-:S05]  /*0240*/  IMAD.IADD R3, R3, 0x1, R4 ;  /* 0x0000000103037824 */ /* 0x000fca00078e0204 */
[C---:B------:R-:W-:Y:S02]  /*0250*/  ISETP.GE.U32.AND P0, PT, R3.reuse, 0xf00, PT ;  /* 0x00000f000300780c */ /* 0x040fe40003f06070 */
[----:B------:R-:W-:-:S04]  /*0260*/  LEA.HI R8, R3, 0x1, RZ, 0x18 ;  /* 0x0000000103087811 */ /* 0x000fc800078fc0ff */
[----:B------:R-:W-:-:S04]  /*0270*/  LOP3.LUT R24, R8, 0xf, RZ, 0xc0, !PT ;  /* 0x0000000f08187812 */ /* 0x000fc800078ec0ff */
[----:B------:R-:W-:-:S03]  /*0280*/  ISETP.NE.AND P1, PT, R24, RZ, PT ;  /* 0x000000ff1800720c */ /* 0x000fc60003f25270 */
[----:B------:R-:W-:Y:S10]  /*0290*/  @!P0 BRA `(.L_x_94) ;  /* 0x0000000000948947 */ /* 0x000ff40003800000 */
[----:B------:R-:W0:Y:S01]  /*02a0*/  LDCU.64 UR4, c[0x0][0x380] ;  /* 0x00007000ff0477ac */ /* 0x000e220008000a00 */
[----:B------:R-:W-:-:S05]  /*02b0*/  LOP3.LUT R15, R8, 0x1fffff0, RZ, 0xc0, !PT ;  /* 0x01fffff0080f7812 */ /* 0x000fca00078ec0ff */
[----:B------:R-:W-:Y:S01]  /*02c0*/  IMAD.MOV R15, RZ, RZ, -R15 ;  /* 0x000000ffff0f7224 */ /* 0x000fe200078e0a0f */
[----:B0-----:R-:W-:-:S04]  /*02d0*/  IADD3 R14, P0, PT, R7, UR4, RZ ;  /* 0x00000004070e7c10 */ /* 0x001fc8000ff1e0ff */
[----:B------:R-:W-:-:S04]  /*02e0*/  IADD3 R14, P2, PT, R14, 0x800, RZ ;  /* 0x000008000e0e7810 */ /* 0x000fc80007f5e0ff */
[----:B------:R-:W-:-:S09]  /*02f0*/  IADD3.X R3, PT, PT, RZ, UR5, RZ, P2, P0 ;  /* 0x00000005ff037c10 */ /* 0x000fd200097e04ff */
.L_x_95:
        /* <DEDUP_REMOVED lines=31> */
.L_x_94:
[----:B------:R-:W-:Y:S05]  /*04f0*/  BSYNC.RECONVERGENT B2 ;  /* 0x0000000000027941 */ /* 0x000fea0003800200 */
.L_x_93:
[----:B------:R-:W-:Y:S05]  /*0500*/  @!P1 BRA `(.L_x_92) ;  /* 0x0000000000c89947 */ /* 0x000fea0003800000 */
[----:B------:R-:W-:Y:S01]  /*0510*/  ISETP.GE.U32.AND P0, PT, R24, 0x8, PT ;  /* 0x000000081800780c */ /* 0x000fe20003f06070 */
[----:B------:R-:W-:Y:S01]  /*0520*/  BSSY.RECONVERGENT B2, `(.L_x_96) ;  /* 0x0000014000027945 */ /* 0x000fe20003800200 */
[----:B------:R-:W-:-:S04]  /*0530*/  LOP3.LUT R17, R8, 0x7, RZ, 0xc0, !PT ;  /* 0x0000000708117812 */ /* 0x000fc800078ec0ff */
[----:B------:R-:W-:-:S07]  /*0540*/  ISETP.NE.AND P1, PT, R17, RZ, PT ;  /* 0x000000ff1100720c */ /* 0x000fce0003f25270 */
[----:B------:R-:W-:Y:S06]  /*0550*/  @!P0 BRA `(.L_x_97) ;  /* 0x0000000000408947 */ /* 0x000fec0003800000 */
[----:B------:R-:W0:Y:S02]  /*0560*/  LDCU.64 UR4, c[0x0][0x380] ;  /* 0x00007000ff0477ac */ /* 0x000e240008000a00 */
[----:B0-----:R-:W-:-:S04]  /*0570*/  IADD3 R2, P0, PT, R7, UR4, RZ ;  /* 0x0000000407027c10 */ /* 0x001fc8000ff1e0ff */
[----:B------:R-:W-:-:S05]  /*0580*/  LEA.HI.X.SX32 R3, R7, UR5, 0x1, P0 ;  /* 0x0000000507037c11 */ /* 0x000fca00080f0eff */
        /* <DEDUP_REMOVED lines=13> */
.L_x_97:
[----:B------:R-:W-:Y:S05]  /*0660*/  BSYNC.RECONVERGENT B2 ;  /* 0x0000000000027941 */ /* 0x000fea0003800200 */
.L_x_96:
        /* <DEDUP_REMOVED lines=12> */
[----:B------:R-:W3:Y:S01]  /*0730*/  LDG.E.S8 R12, desc[UR6][R2.64+0x300] ;  /* 0x00030006020c7981 */ /* 0x000ee2000c1e1300 */
[----:B------:R-:W-:Y:S01]  /*0740*/  VIADD R7, R7, 0x400 ;  /* 0x0000040007077836 */ /* 0x000fe20000000000 */
[----:B--2--5:R-:W-:-:S04]  /*0750*/  IADD3 R6, PT, PT, R10, R6, R9 ;  /* 0x000000060a067210 */ /* 0x024fc80007ffe009 */
[----:B---3--:R-:W-:-:S07]  /*0760*/  IADD3 R6, PT, PT, R12, R6, R11 ;  /* 0x000000060c067210 */ /* 0x008fce0007ffe00b */
.L_x_99:
[----:B------:R-:W-:Y:S05]  /*0770*/  BSYNC.RECONVERGENT B2 ;  /* 0x0000000000027941 */ /* 0x000fea0003800200 */
.L_x_98:
[----:B------:R-:W-:Y:S05]  /*0780*/  @!P1 BRA `(.L_x_92) ;  /* 0x0000000000289947 */ /* 0x000fea0003800000 */
[----:B------:R-:W-:-:S07]  /*0790*/  IMAD.MOV R8, RZ, RZ, -R8 ;  /* 0x000000ffff087224 */ /* 0x000fce00078e0a08 */
.L_x_100:
[----:B------:R-:W0:Y:S02]  /*07a0*/  LDCU.64 UR4, c[0x0][0x380] ;  /* 0x00007000ff0477ac */ /* 0x000e240008000a00 */
[----:B0-----:R-:W-:-:S04]  /*07b0*/  IADD3 R2, P0, PT, R7, UR4, RZ ;  /* 0x0000000407027c10 */ /* 0x001fc8000ff1e0ff */
[----:B------:R-:W-:-:S06]  /*07c0*/  LEA.HI.X.SX32 R3, R7, UR5, 0x1, P0 ;  /* 0x0000000507037c11 */ /* 0x000fcc00080f0eff */
[----:B------:R-:W2:Y:S01]  /*07d0*/  LDG.E.S8 R3, desc[UR6][R2.64] ;  /* 0x0000000602037981 */ /* 0x000ea2000c1e1300 */
[----:B------:R-:W-:Y:S02]  /*07e0*/  VIADD R8, R8, 0x1 ;  /* 0x0000000108087836 */ /* 0x000fe40000000000 */
[----:B------:R-:W-:-:S03]  /*07f0*/  VIADD R7, R7, 0x100 ;  /* 0x0000010007077836 */ /* 0x000fc60000000000 */
[----:B------:R-:W-:Y:S01]  /*0800*/  ISETP.NE.AND P0, PT, R8, RZ, PT ;  /* 0x000000ff0800720c */ /* 0x000fe20003f05270 */
[----:B--2--5:R-:W-:-:S12]  /*0810*/  IMAD.IADD R6, R3, 0x1, R6 ;  /* 0x0000000103067824 */ /* 0x024fd800078e0206 */
[----:B------:R-:W-:Y:S05]  /*0820*/  @P0 BRA `(.L_x_100) ;  /* 0xfffffffc00dc0947 */ /* 0x000fea000383ffff */
.L_x_92:
[----:B------:R-:W-:Y:S05]  /*0830*/  BSYNC.RECONVERGENT B1 ;  /* 0x0000000000017941 */ /* 0x000fea0003800200 */
.L_x_91:
[----:B------:R-:W-:-:S04]  /*0840*/  ISETP.GE.U32.AND P0, PT, R4, 0x100, PT ;  /* 0x000001000400780c */ /* 0x000fc80003f06070 */
[----:B------:R-:W-:-:S13]  /*0850*/  ISETP.GE.U32.AND.EX P0, PT, R0, RZ, PT, P0 ;  /* 0x000000ff0000720c */ /* 0x000fda0003f06100 */
[----:B------:R-:W-:Y:S05]  /*0860*/  @!P0 BRA `(.L_x_101) ;  /* 0x0000000000ac8947 */ /* 0x000fea0003800000 */
[----:B------:R-:W1:Y:S01]  /*0870*/  S2R R8, SR_LANEID ;  /* 0x0000000000087919 */ /* 0x000e620000000000 */
[----:B------:R-:W-:Y:S01]  /*0880*/  ISETP.NE.AND P5, PT, R5, RZ, PT ;  /* 0x000000ff0500720c */ /* 0x000fe20003fa5270 */
[----:B-----5:R-:W0:Y:S01]  /*0890*/  SHFL.DOWN PT, R0, R6, 0x1, 0x1f ;  /* 0x08201f0006007f89 */ /* 0x020e2200000e0000 */
[C---:B-1----:R-:W-:Y:S02]  /*08a0*/  ISETP.GT.AND P0, PT, R8.reuse, 0x1e, PT ;  /* 0x0000001e0800780c */ /* 0x042fe40003f04270 */
[----:B------:R-:W-:Y:S02]  /*08b0*/  ISETP.NE.AND P1, PT, R8, RZ, PT ;  /* 0x000000ff0800720c */ /* 0x000fe40003f25270 */
[----:B0-----:R-:W-:Y:S02]  /*08c0*/  SEL R3, R0, RZ, !P0 ;  /* 0x000000ff00037207 */ /* 0x001fe40004000000 */
        /* <DEDUP_REMOVED lines=21> */
[----:B0-----:R-:W-:-:S05]  /*0a20*/  SEL R3, R3, RZ, !P0 ;  /* 0x000000ff03037207 */ /* 0x001fca0004000000 */
[----:B------:R-:W-:-:S05]  /*0a30*/  IMAD.IADD R7, R2, 0x1, R3 ;  /* 0x0000000102077824 */ /* 0x000fca00078e0203 */
[----:B------:R1:W-:Y:S01]  /*0a40*/  @!P1 STS [R0+0x8], R7 ;  /* 0x0000080700009388 */ /* 0x0003e20000000800 */
[----:B------:R-:W-:Y:S06]  /*0a50*/  BAR.SYNC.DEFER_BLOCKING 0x0 ;  /* 0x0000000000007b1d */ /* 0x000fec0000010000 */
[----:B------:R-:W-:Y:S05]  /*0a60*/  @P5 BRA `(.L_x_102) ;  /* 0x0000001000e45947 */ /* 0x000fea0003800000 */
[----:B------:R-:W0:Y:S01]  /*0a70*/  S2UR UR5, SR_CgaCtaId ;  /* 0x00000000000579c3 */ /* 0x000e220000008800 */
[----:B------:R-:W-:Y:S02]  /*0a80*/  UMOV UR4, 0x400 ;  /* 0x0000040000047882 */ /* 0x000fe40000000000 */
[----:B0-----:R-:W-:-:S09]  /*0a90*/  ULEA UR4, UR5, UR4, 0x18 ;  /* 0x0000000405047291 */ /* 0x001fd2000f8ec0ff */
[----:B-1----:R-:W-:Y:S04]  /*0aa0*/  LDS R0, [UR4+0xc] ;  /* 0x00000c04ff007984 */ /* 0x002fe80008000800 */
[----:B------:R-:W0:Y:S04]  /*0ab0*/  LDS.128 R8, [UR4+0x10] ;  /* 0x00001004ff087984 */ /* 0x000e280008000c00 */
[----:B------:R-:W1:Y:S01]  /*0ac0*/  LDS.64 R2, [UR4+0x20] ;  /* 0x00002004ff027984 */ /* 0x000e620008000a00 */
[----:B0-----:R-:W-:-:S04]  /*0ad0*/  IADD3 R0, PT, PT, R8, R0, R7 ;  /* 0x0000000008007210 */ /* 0x001fc80007ffe007 */
[----:B------:R-:W-:-:S04]  /*0ae0*/  IADD3 R0, PT, PT, R10, R0, R9 ;  /* 0x000000000a007210 */ /* 0x000fc80007ffe009 */
[----:B-1----:R-:W-:-:S05]  /*0af0*/  IADD3 R0, PT, PT, R2, R0, R11 ;  /* 0x0000000002007210 */ /* 0x002fca0007ffe00b */
[----:B------:R-:W-:Y:S01]  /*0b00*/  IMAD.IADD R7, R0, 0x1, R3 ;  /* 0x0000000100077824 */ /* 0x000fe200078e0203 */
[----:B------:R-:W-:Y:S06]  /*0b10*/  BRA `(.L_x_102) ;  /* 0x0000001000b87947 */ /* 0x000fec0003800000 */
.L_x_101:
[C---:B0-----:R-:W-:Y:S01]  /*0b20*/  LOP3.LUT R2, R5.reuse, 0x3e0, RZ, 0xc0, !PT ;  /* 0x000003e005027812 */ /* 0x041fe200078ec0ff */
[----:B------:R-:W0:Y:S01]  /*0b30*/  S2R R12, SR_LANEID ;  /* 0x00000000000c7919 */ /* 0x000e220000000000 */
[----:B------:R-:W-:Y:S02]  /*0b40*/  ISETP.NE.AND P5, PT, R5, RZ, PT ;  /* 0x000000ff0500720c */ /* 0x000fe40003fa5270 */
[----:B------:R-:W-:Y:S01]  /*0b50*/  LOP3.LUT R7, RZ, R2, RZ, 0x33, !PT ;  /* 0x00000002ff077212 */ /* 0x000fe200078e33ff */
[----:B------:R-:W-:-:S04]  /*0b60*/  VIADD R3, R2, 0x20 ;  /* 0x0000002002037836 */ /* 0x000fc80000000000 */
[----:B------:R-:W-:Y:S01]  /*0b70*/  IMAD.IADD R7, R7, 0x1, R4 ;  /* 0x0000000107077824 */ /* 0x000fe200078e0204 */
[----:B------:R-:W-:-:S04]  /*0b80*/  ISETP.GT.U32.AND P0, PT, R3, R4, PT ;  /* 0x000000040300720c */ /* 0x000fc80003f04070 */
        /* <DEDUP_REMOVED lines=10> */
[----:B------:R-:W-:Y:S01]  /*0c30*/  @!P1 SHF.R.U32.HI R9, RZ, 0x3, R5 ;  /* 0x00000003ff099819 */ /* 0x000fe20000011605 */
[----:B------:R-:W1:Y:S03]  /*0c40*/  SHFL.DOWN PT, R7, R2, 0x2, R3 ;  /* 0x0840000002077989 */ /* 0x000e6600000e0003 */
[----:B------:R-:W-:Y:S02]  /*0c50*/  @!P1 LOP3.LUT R9, R9, 0x7c, RZ, 0xc0, !PT ;  /* 0x0000007c09099812 */ /* 0x000fe400078ec0ff */
[----:B-1----:R-:W-:Y:S02]  /*0c60*/  SEL R7, R7, RZ, !P0 ;  /* 0x000000ff07077207 */ /* 0x002fe40004000000 */
[----:B------:R-:W-:Y:S02]  /*0c70*/  ISETP.GT.AND P0, PT, R10, R3, PT ;  /* 0x000000030a00720c */ /* 0x000fe40003f04270 */
[----:B------:R-:W-:Y:S01]  /*0c80*/  @!P1 MOV R10, 0x400 ;  /* 0x00000400000a9802 */ /* 0x000fe20000000f00 */
[----:B------:R-:W-:-:S02]  /*0c90*/  IMAD.IADD R8, R2, 0x1, R7 ;  /* 0x0000000102087824 */ /* 0x000fc400078e0207 */
[----:B------:R-:W-:Y:S01]  /*0ca0*/  VIADD R2, R12, 0x8 ;  /* 0x000000080c027836 */ /* 0x000fe20000000000 */
[----:B0-----:R-:W-:Y:S02]  /*0cb0*/  @!P1 LEA R10, R11, R10, 0x18 ;  /* 0x0000000a0b0a9211 */ /* 0x001fe400078ec0ff */
        /* <DEDUP_REMOVED lines=11> */
[----:B0-----:R-:W-:-:S05]  /*0d70*/  SEL R7, R7, RZ, !P0 ;  /* 0x000000ff07077207 */ /* 0x001fca0004000000 */
[----:B------:R-:W-:-:S05]  /*0d80*/  IMAD.IADD R7, R2, 0x1, R7 ;  /* 0x0000000102077824 */ /* 0x000fca00078e0207 */
[----:B------:R0:W-:Y:S01]  /*0d90*/  @!P1 STS [R10+0x8], R7 ;  /* 0x000008070a009388 */ /* 0x0001e20000000800 */
[----:B------:R-:W-:Y:S06]  /*0da0*/  BAR.SYNC.DEFER_BLOCKING 0x0 ;  /* 0x0000000000007b1d */ /* 0x000fec0000010000 */
[----:B------:R-:W-:Y:S05]  /*0db0*/  @P5 BRA `(.L_x_102) ;  /* 0x0000001000105947 */ /* 0x000fea0003800000 */
[----:B------:R-:W1:Y:S01]  /*0dc0*/  S2UR UR5, SR_CgaCtaId ;  /* 0x00000000000579c3 */ /* 0x000e620000008800 */
[----:B------:R-:W-:Y:S01]  /*0dd0*/  UMOV UR4, 0x400 ;  /* 0x0000040000047882 */ /* 0x000fe20000000000 */
[C---:B------:R-:W-:Y:S02]  /*0de0*/  ISETP.GT.U32.AND P0, PT, R4.reuse, 0x40, PT ;  /* 0x000000400400780c */ /* 0x040fe40003f04070 */
[C---:B------:R-:W-:Y:S02]  /*0df0*/  ISETP.GT.U32.AND P6, PT, R4.reuse, 0x20, PT ;  /* 0x000000200400780c */ /* 0x040fe40003fc4070 */
[C---:B------:R-:W-:Y:S02]  /*0e00*/  ISETP.GT.U32.AND P4, PT, R4.reuse, 0x60, PT ;  /* 0x000000600400780c */ /* 0x040fe40003f84070 */
[----:B------:R-:W-:Y:S02]  /*0e10*/  ISETP.GT.U32.AND P2, PT, R4, 0x80, PT ;  /* 0x000000800400780c */ /* 0x000fe40003f44070 */
[----:B------:R-:W-:-:S02]  /*0e20*/  ISETP.GT.U32.AND.EX P0, PT, R0, RZ, PT, P0 ;  /* 0x000000ff0000720c */ /* 0x000fc40003f04100 */
[----:B------:R-:W-:Y:S02]  /*0e30*/  ISETP.GT.U32.AND.EX P6, PT, R0, RZ, PT, P6 ;  /* 0x000000ff0000720c */ /* 0x000fe40003fc4160 */
[C---:B------:R-:W-:Y:S02]  /*0e40*/  ISETP.GT.U32.AND P3, PT, R4.reuse, 0xa0, PT ;  /* 0x000000a00400780c */ /* 0x040fe40003f64070 */
[----:B------:R-:W-:Y:S02]  /*0e50*/  ISETP.GT.U32.AND P1, PT, R4, 0xc0, PT ;  /* 0x000000c00400780c */ /* 0x000fe40003f24070 */
[C---:B------:R-:W-:Y:S02]  /*0e60*/  ISETP.GT.U32.AND.EX P4, PT, R0.reuse, RZ, PT, P4 ;  /* 0x000000ff0000720c */ /* 0x040fe40003f84140 */
[C---:B------:R-:W-:Y:S02]  /*0e70*/  ISETP.GT.U32.AND.EX P2, PT, R0.reuse, RZ, PT, P2 ;  /* 0x000000ff0000720c */ /* 0x040fe40003f44120 */
[C---:B------:R-:W-:Y:S01]  /*0e80*/  ISETP.GT.U32.AND.EX P3, PT, R0.reuse, RZ, PT, P3 ;  /* 0x000000ff0000720c */ /* 0x040fe20003f64130 */
[----:B-1----:R-:W-:Y:S01]  /*0e90*/  ULEA UR4, UR5, UR4, 0x18 ;  /* 0x0000000405047291 */ /* 0x002fe2000f8ec0ff */
[----:B------:R-:W-:-:S08]  /*0ea0*/  ISETP.GT.U32.AND.EX P1, PT, R0, RZ, PT, P1 ;  /* 0x000000ff0000720c */ /* 0x000fd00003f24110 */
[----:B0-----:R-:W0:Y:S04]  /*0eb0*/  LDS.128 R8, [UR4+0x10] ;  /* 0x00001004ff087984 */ /* 0x001e280008000c00 */
[----:B------:R-:W1:Y:S04]  /*0ec0*/  LDS R5, [UR4+0xc] ;  /* 0x00000c04ff057984 */ /* 0x000e680008000800 */
[----:B------:R-:W2:Y:S01]  /*0ed0*/  LDS.64 R2, [UR4+0x20] ;  /* 0x00002004ff027984 */ /* 0x000ea20008000a00 */
[----:B0-----:R-:W-:Y:S02]  /*0ee0*/  SEL R8, R8, RZ, P0 ;  /* 0x000000ff08087207 */ /* 0x001fe40000000000 */
[----:B------:R-:W-:-:S02]  /*0ef0*/  ISETP.GT.U32.AND P0, PT, R4, 0xe0, PT ;  /* 0x000000e00400780c */ /* 0x000fc40003f04070 */
[----:B-1----:R-:W-:Y:S02]  /*0f00*/  SEL R6, R5, RZ, P6 ;  /* 0x000000ff05067207 */ /* 0x002fe40003000000 */
[----:B------:R-:W-:Y:S02]  /*0f10*/  SEL R9, R9, RZ, P4 ;  /* 0x000000ff09097207 */ /* 0x000fe40002000000 */
[----:B------:R-:W-:Y:S02]  /*0f20*/  IADD3 R6, PT, PT, R8, R6, R7 ;  /* 0x0000000608067210 */ /* 0x000fe40007ffe007 */
[----:B------:R-:W-:Y:S02]  /*0f30*/  SEL R10, R10, RZ, P2 ;  /* 0x000000ff0a0a7207 */ /* 0x000fe40001000000 */
[----:B------:R-:W-:Y:S02]  /*0f40*/  ISETP.GT.U32.AND.EX P0, PT, R0, RZ, PT, P0 ;  /* 0x000000ff0000720c */ /* 0x000fe40003f04100 */
[----:B------:R-:W-:-:S02]  /*0f50*/  SEL R11, R11, RZ, P3 ;  /* 0x000000ff0b0b7207 */ /* 0x000fc40001800000 */
[----:B------:R-:W-:Y:S02]  /*0f60*/  IADD3 R6, PT, PT, R10, R6, R9 ;  /* 0x000000060a067210 */ /* 0x000fe40007ffe009 */
[----:B--2---:R-:W-:Y:S02]  /*0f70*/  SEL R2, R2, RZ, P1 ;  /* 0x000000ff02027207 */ /* 0x004fe40000800000 */
[----:B------:R-:W-:Y:S02]  /*0f80*/  SEL R3, R3, RZ, P0 ;  /* 0x000000ff03037207 */ /* 0x000fe40000000000 */
[----:B------:R-:W-:-:S05]  /*0f90*/  IADD3 R2, PT, PT, R2, R6, R11 ;  /* 0x0000000602027210 */ /* 0x000fca0007ffe00b */
[----:B------:R-:W-:Y:S01]  /*0fa0*/  IMAD.IADD R7, R2, 0x1, R3 ;  /* 0x0000000102077824 */ /* 0x000fe200078e0203 */
[----:B------:R-:W-:Y:S06]  /*0fb0*/  BRA `(.L_x_102) ;  /* 0x0000000c00907947 */ /* 0x000fec0003800000 */
.L_x_88:
[----:B------:R-:W0:Y:S01]  /*0fc0*/  S2R R9, SR_TID.X ;  /* 0x0000000000097919 */ /* 0x000e220000002100 */
[----:B------:R-:W0:Y:S02]  /*0fd0*/  LDCU.64 UR4, c[0x0][0x380] ;  /* 0x00007000ff0477ac */ /* 0x000e240008000a00 */
[----:B0-----:R-:W-:-:S05]  /*0fe0*/  IADD3 R2, P0, PT, R9, UR4, RZ ;  /* 0x0000000409027c10 */ /* 0x001fca000ff1e0ff */
        /* <DEDUP_REMOVED lines=17> */
[----:B------:R-:W-:Y:S01]  /*1100*/  UMOV UR5, 0x1000 ;  /* 0x0000100000057882 */ /* 0x000fe20000000000 */
[----:B------:R-:W-:Y:S01]  /*1110*/  UMOV UR4, URZ ;  /* 0x000000ff00047c82 */ /* 0x000fe20008000000 */
[----:B--2---:R-:W-:-:S04]  /*1120*/  IADD3 R5, PT, PT, R7, R6, R5 ;  /* 0x0000000607057210 */ /* 0x004fc80007ffe005 */
[----:B---3--:R-:W-:Y:S02]  /*1130*/  IADD3 R5, PT, PT, R11, R5, R10 ;  /* 0x000000050b057210 */ /* 0x008fe40007ffe00a */
[----:B------:R-:W-:-:S04]  /*1140*/  IADD3 R10, P1, PT, R4, -0x1000, RZ ;  /* 0xfffff000040a7810 */ /* 0x000fc80007f3e0ff */
[----:B------:R-:W-:Y:S02]  /*1150*/  ISETP.GE.U32.AND P0, PT, R10, 0x1000, PT ;  /* 0x000010000a00780c */ /* 0x000fe40003f06070 */
[----:B----4-:R-:W-:Y:S02]  /*1160*/  IADD3 R5, PT, PT, R13, R5, R12 ;  /* 0x000000050d057210 */ /* 0x010fe40007ffe00c */
[----:B------:R-:W-:-:S04]  /*1170*/  IADD3.X R11, PT, PT, R0, -0x1, RZ, P1, !PT ;  /* 0xffffffff000b7810 */ /* 0x000fc80000ffe4ff */
[----:B------:R-:W-:Y:S02]  /*1180*/  ISETP.GE.U32.AND.EX P0, PT, R11, RZ, PT, P0 ;  /* 0x000000ff0b00720c */ /* 0x000fe40003f06100 */
[----:B-----5:R-:W-:-:S04]  /*1190*/  IADD3 R5, PT, PT, R15, R5, R14 ;  /* 0x000000050f057210 */ /* 0x020fc80007ffe00e */
[----:B------:R-:W-:-:S04]  /*11a0*/  IADD3 R5, PT, PT, R17, R5, R16 ;  /* 0x0000000511057210 */ /* 0x000fc80007ffe010 */
[----:B------:R-:W-:-:S04]  /*11b0*/  IADD3 R5, PT, PT, R19, R5, R18 ;  /* 0x0000000513057210 */ /* 0x000fc80007ffe012 */
[----:B------:R-:W-:-:S05]  /*11c0*/  IADD3 R5, PT, PT, R21, R5, R20 ;  /* 0x0000000515057210 */ /* 0x000fca0007ffe014 */
[----:B------:R-:W-:Y:S01]  /*11d0*/  IMAD.IADD R8, R8, 0x1, R5 ;  /* 0x0000000108087824 */ /* 0x000fe200078e0205 */
[----:B------:R-:W-:Y:S06]  /*11e0*/  @!P0 BRA `(.L_x_103) ;  /* 0x0000000000a48947 */ /* 0x000fec0003800000 */
[----:B------:R-:W0:Y:S01]  /*11f0*/  LDC.64 R4, c[0x0][0x390] ;  /* 0x0000e400ff047b82 */ /* 0x000e220000000a00 */
[----:B------:R-:W-:Y:S01]  /*1200*/  UMOV UR5, 0x1000 ;  /* 0x0000100000057882 */ /* 0x000fe20000000000 */
[----:B------:R-:W-:-:S05]  /*1210*/  UMOV UR4, URZ ;  /* 0x000000ff00047c82 */ /* 0x000fca0008000000 */
.L_x_105:
[----:B------:R-:W-:-:S04]  /*1220*/  IADD3 R6, P0, PT, R2, UR5, RZ ;  /* 0x0000000502067c10 */ /* 0x000fc8000ff1e0ff */
[----:B------:R-:W-:-:S05]  /*1230*/  IADD3.X R7, PT, PT, R3, UR4, RZ, P0, !PT ;  /* 0x0000000403077c10 */ /* 0x000fca00087fe4ff */
        /* <DEDUP_REMOVED lines=16> */
[----:B--2---:R-:W-:-:S02]  /*1340*/  IADD3 R20, PT, PT, R20, R8, R23 ;  /* 0x0000000814147210 */ /* 0x004fc40007ffe017 */
[----:B0-----:R-:W-:-:S04]  /*1350*/  IADD3 R8, P1, PT, R4, -UR5, RZ ;  /* 0x8000000504087c10 */ /* 0x001fc8000ff3e0ff */
[----:B------:R-:W-:Y:S02]  /*1360*/  ISETP.GE.U32.AND P0, PT, R8, 0x1000, PT ;  /* 0x000010000800780c */ /* 0x000fe40003f06070 */
[----:B---3--:R-:W-:-:S04]  /*1370*/  IADD3 R20, PT, PT, R25, R20, R22 ;  /* 0x0000001419147210 */ /* 0x008fc80007ffe016 */
[----:B----4-:R-:W-:-:S04]  /*1380*/  IADD3 R20, PT, PT, R27, R20, R24 ;  /* 0x000000141b147210 */ /* 0x010fc80007ffe018 */
[----:B-----5:R-:W-:Y:S01]  /*1390*/  IADD3 R20, PT, PT, R21, R20, R0 ;  /* 0x0000001415147210 */ /* 0x020fe20007ffe000 */
[----:B------:R-:W-:-:S05]  /*13a0*/  IMAD.MOV.U32 R0, RZ, RZ, R5 ;  /* 0x000000ffff007224 */ /* 0x000fca00078e0005 */
[----:B------:R-:W-:Y:S02]  /*13b0*/  IADD3.X R8, PT, PT, R0, ~UR4, RZ, P1, !PT ;  /* 0x8000000400087c10 */ /* 0x000fe40008ffe4ff */
[----:B------:R-:W-:Y:S02]  /*13c0*/  IADD3 R12, PT, PT, R19, R20, R12 ;  /* 0x00000014130c7210 */ /* 0x000fe40007ffe00c */
[----:B------:R-:W-:Y:S02]  /*13d0*/  ISETP.GE.U32.AND.EX P0, PT, R8, RZ, PT, P0 ;  /* 0x000000ff0800720c */ /* 0x000fe40003f06100 */
[----:B------:R-:W-:-:S04]  /*13e0*/  IADD3 R12, PT, PT, R16, R12, R15 ;  /* 0x0000000c100c7210 */ /* 0x000fc80007ffe00f */
[----:B------:R-:W-:-:S04]  /*13f0*/  IADD3 R12, PT, PT, R14, R12, R17 ;  /* 0x0000000c0e0c7210 */ /* 0x000fc80007ffe011 */
[----:B------:R-:W-:-:S03]  /*1400*/  IADD3 R8, PT, PT, R18, R12, R13 ;  /* 0x0000000c12087210 */ /* 0x000fc60007ffe00d */
[----:B------:R-:W-:Y:S05]  /*1410*/  @!P0 BRA `(.L_x_104) ;  /* 0x0000000400d08947 */ /* 0x000fea0003800000 */
[----:B------:R-:W-:-:S04]  /*1420*/  UIADD3 UR5, UP0, UPT, UR5, 0x1000, URZ ;  /* 0x0000100005057890 */ /* 0x000fc8000ff1e0ff */
[----:B------:R-:W-:Y:S02]  /*1430*/  UIADD3.X UR4, UPT, UPT, URZ, UR4, URZ, UP0, !UPT ;  /* 0x00000004ff047290 */ /* 0x000fe400087fe4ff */
[----:B------:R-:W-:-:S04]  /*1440*/  ISETP.LT.U32.AND P0, PT, R10, UR5, PT ;  /* 0x000000050a007c0c */ /* 0x000fc8000bf01070 */
[----:B------:R-:W-:-:S05]  /*1450*/  IMAD.U32 R6, RZ, RZ, UR4 ;  /* 0x00000004ff067e24 */ /* 0x000fca000f8e00ff */
[----:B------:R-:W-:-:S13]  /*1460*/  ISETP.GT.U32.AND.EX P0, PT, R6, R11, PT, P0 ;  /* 0x0000000b0600720c */ /* 0x000fda0003f04100 */
[----:B------:R-:W-:Y:S05]  /*1470*/  @!P0 BRA `(.L_x_105) ;  /* 0xfffffffc00688947 */ /* 0x000fea000383ffff */
.L_x_103:
[C---:B------:R-:W-:Y:S01]  /*1480*/  VIADD R2, R4.reuse, -UR5 ;  /* 0x8000000504027c36 */ /* 0x040fe20008000000 */
[----:B------:R-:W-:Y:S01]  /*1490*/  ISETP.LE.U32.AND P1, PT, R4, UR5, PT ;  /* 0x0000000504007c0c */ /* 0x000fe2000bf23070 */
[----:B------:R-:W-:Y:S01]  /*14a0*/  IMAD.U32 R3, RZ, RZ, UR4 ;  /* 0x00000004ff037e24 */ /* 0x000fe2000f8e00ff */
[----:B------:R-:W-:Y:S02]  /*14b0*/  BSSY.RECONVERGENT B1, `(.L_x_104) ;  /* 0x000006a000017945 */ /* 0x000fe40003800200 */
[----:B------:R-:W-:-:S04]  /*14c0*/  ISETP.GE.AND P0, PT, R9, R2, PT ;  /* 0x000000020900720c */ /* 0x000fc80003f06270 */
[----:B------:R-:W-:-:S13]  /*14d0*/  ISETP.GE.U32.OR.EX P0, PT, R3, R0, P0, P1 ;  /* 0x000000000300720c */ /* 0x000fda0000706510 */
[----:B------:R-:W-:Y:S05]  /*14e0*/  @P0 BRA `(.L_x_106) ;  /* 0x0000000400980947 */ /* 0x000fea0003800000 */
[----:B------:R-:W-:Y:S01]  /*14f0*/  LOP3.LUT R3, RZ, R9, RZ, 0x33, !PT ;  /* 0x00000009ff037212 */ /* 0x000fe200078e33ff */
[----:B------:R-:W-:Y:S01]  /*1500*/  BSSY.RECONVERGENT B2, `(.L_x_107) ;  /* 0x000002f000027945 */ /* 0x000fe20003800200 */
[----:B------:R-:W-:Y:S02]  /*1510*/  IMAD.MOV.U32 R5, RZ, RZ, R9 ;  /* 0x000000ffff057224 */ /* 0x000fe400078e0009 */
[----:B------:R-:W-:-:S04]  /*1520*/  IADD3 R3, PT, PT, R4, -UR5, R3 ;  /* 0x8000000504037c10 */ /* 0x000fc8000fffe003 */
[C---:B------:R-:W-:Y:S02]  /*1530*/  ISETP.GE.U32.AND P0, PT, R3.reuse, 0xf00, PT ;  /* 0x00000f000300780c */ /* 0x040fe40003f06070 */
[----:B------:R-:W-:-:S04]  /*1540*/  LEA.HI R0, R3, 0x1, RZ, 0x18 ;  /* 0x0000000103007811 */ /* 0x000fc800078fc0ff */
[----:B------:R-:W-:-:S04]  /*1550*/  LOP3.LUT R20, R0, 0xf, RZ, 0xc0, !PT ;  /* 0x0000000f00147812 */ /* 0x000fc800078ec0ff */
[----:B------:R-:W-:-:S03]  /*1560*/  ISETP.NE.AND P1, PT, R20, RZ, PT ;  /* 0x000000ff1400720c */ /* 0x000fc60003f25270 */
[----:B------:R-:W-:Y:S10]  /*1570*/  @!P0 BRA `(.L_x_108) ;  /* 0x00000000009c8947 */ /* 0x000ff40003800000 */
[----:B------:R-:W0:Y:S01]  /*1580*/  LDC.64 R2, c[0x0][0x380] ;  /* 0x0000e000ff027b82 */ /* 0x000e220000000a00 */
[----:B------:R-:W-:Y:S01]  /*1590*/  LOP3.LUT R7, R0, 0x1fffff0, RZ, 0xc0, !PT ;  /* 0x01fffff000077812 */ /* 0x000fe200078ec0ff */
[----:B------:R-:W-:-:S04]  /*15a0*/  IMAD.MOV.U32 R5, RZ, RZ, R9 ;  /* 0x000000ffff057224 */ /* 0x000fc800078e0009 */
[----:B------:R-:W-:Y:S01]  /*15b0*/  IMAD.MOV R7, RZ, RZ, -R7 ;  /* 0x000000ffff077224 */ /* 0x000fe200078e0a07 */
[----:B0-----:R-:W-:-:S04]  /*15c0*/  IADD3 R12, P0, P2, R2, UR5, R9 ;  /* 0x00000005020c7c10 */ /* 0x001fc8000fa1e009 */
[----:B------:R-:W-:Y:S02]  /*15d0*/  IADD3 R12, P3, PT, R12, 0x800, RZ ;  /* 0x000008000c0c7810 */ /* 0x000fe40007f7e0ff */
[----:B------:R-:W-:-:S05]  /*15e0*/  IADD3.X R3, PT, PT, R3, UR4, RZ, P0, P2 ;  /* 0x0000000403037c10 */ /* 0x000fca00087e44ff */
[----:B------:R-:W-:-:S07]  /*15f0*/  IMAD.X R3, RZ, RZ, R3, P3 ;  /* 0x000000ffff037224 */ /* 0x000fce00018e0603 */
.L_x_109:
[----:B------:R-:W-:-:S05]  /*1600*/  IMAD.MOV.U32 R2, RZ, RZ, R12 ;  /* 0x000000ffff027224 */ /* 0x000fca00078e000c */
        /* <DEDUP_REMOVED lines=19> */
[----:B--2---:R-:W-:-:S04]  /*1740*/  IADD3 R10, PT, PT, R10, R8, R15 ;  /* 0x000000080a0a7210 */ /* 0x004fc80007ffe00f */
[----:B---3--:R-:W-:Y:S02]  /*1750*/  IADD3 R10, PT, PT, R12, R10, R17 ;  /* 0x0000000a0c0a7210 */ /* 0x008fe40007ffe011 */
[----:B------:R-:W-:-:S05]  /*1760*/  IADD3 R12, P2, PT, R2, 0x1000, RZ ;  /* 0x00001000020c7810 */ /* 0x000fca0007f5e0ff */
[----:B0-----:R-:W-:Y:S01]  /*1770*/  IMAD.X R3, RZ, RZ, R3, P2 ;  /* 0x000000ffff037224 */ /* 0x001fe200010e0603 */
[----:B----4-:R-:W-:-:S04]  /*1780*/  IADD3 R10, PT, PT, R14, R10, R19 ;  /* 0x0000000a0e0a7210 */ /* 0x010fc80007ffe013 */
[----:B-----5:R-:W-:-:S04]  /*1790*/  IADD3 R10, PT, PT, R16, R10, R21 ;  /* 0x0000000a100a7210 */ /* 0x020fc80007ffe015 */
[----:B------:R-:W-:-:S04]  /*17a0*/  IADD3 R10, PT, PT, R18, R10, R23 ;  /* 0x0000000a120a7210 */ /* 0x000fc80007ffe017 */
[----:B------:R-:W-:-:S04]  /*17b0*/  IADD3 R10, PT, PT, R22, R10, R25 ;  /* 0x0000000a160a7210 */ /* 0x000fc80007ffe019 */
[----:B------:R-:W-:-:S04]  /*17c0*/  IADD3 R6, PT, PT, R13, R10, R6 ;  /* 0x0000000a0d067210 */ /* 0x000fc80007ffe006 */
[----:B------:R-:W-:Y:S01]  /*17d0*/  IADD3 R8, PT, PT, R11, R6, R4 ;  /* 0x000000060b087210 */ /* 0x000fe20007ffe004 */
[----:B------:R-:W-:Y:S06]  /*17e0*/  @P0 BRA `(.L_x_109) ;  /* 0xfffffffc00840947 */ /* 0x000fec000383ffff */
.L_x_108:
[----:B------:R-:W-:Y:S05]  /*17f0*/  BSYNC.RECONVERGENT B2 ;  /* 0x0000000000027941 */ /* 0x000fea0003800200 */
.L_x_107:
[----:B------:R-:W-:Y:S05]  /*1800*/  @!P1 BRA `(.L_x_106) ;  /* 0x0000000000d09947 */ /* 0x000fea0003800000 */
[----:B------:R-:W-:Y:S01]  /*1810*/  ISETP.GE.U32.AND P0, PT, R20, 0x8, PT ;  /* 0x000000081400780c */ /* 0x000fe20003f06070 */
[----:B------:R-:W-:Y:S01]  /*1820*/  BSSY.RECONVERGENT B2, `(.L_x_110) ;  /* 0x0000014000027945 */ /* 0x000fe20003800200 */
[----:B------:R-:W-:-:S04]  /*1830*/  LOP3.LUT R14, R0, 0x7, RZ, 0xc0, !PT ;  /* 0x00000007000e7812 */ /* 0x000fc800078ec0ff */
[----:B------:R-:W-:-:S07]  /*1840*/  ISETP.NE.AND P1, PT, R14, RZ, PT ;  /* 0x000000ff0e00720c */ /* 0x000fce0003f25270 */
[----:B------:R-:W-:Y:S06]  /*1850*/  @!P0 BRA `(.L_x_111) ;  /* 0x0000000000408947 */ /* 0x000fec0003800000 */
[----:B------:R-:W0:Y:S02]  /*1860*/  LDC.64 R2, c[0x0][0x380] ;  /* 0x0000e000ff027b82 */ /* 0x000e240000000a00 */
[----:B0-----:R-:W-:-:S04]  /*1870*/  IADD3 R2, P0, P2, R2, UR5, R5 ;  /* 0x0000000502027c10 */ /* 0x001fc8000fa1e005 */
        /* <DEDUP_REMOVED lines=14> */
.L_x_111:
[----:B------:R-:W-:Y:S05]  /*1960*/  BSYNC.RECONVERGENT B2 ;  /* 0x0000000000027941 */ /* 0x000fea0003800200 */
.L_x_110:
        /* <DEDUP_REMOVED lines=16> */
.L_x_113:
[----:B------:R-:W-:Y:S05]  /*1a70*/  BSYNC.RECONVERGENT B2 ;  /* 0x0000000000027941 */ /* 0x000fea0003800200 */
.L_x_112:
[----:B------:R-:W-:Y:S05]  /*1a80*/  @!P1 BRA `(.L_x_106) ;  /* 0x0000000000309947 */ /* 0x000fea0003800000 */
[----:B------:R-:W0:Y:S01]  /*1a90*/  LDC.64 R2, c[0x0][0x380] ;  /* 0x0000e000ff027b82 */ /* 0x000e220000000a00 */
[----:B------:R-:W-:Y:S01]  /*1aa0*/  IMAD.MOV R0, RZ, RZ, -R0 ;  /* 0x000000ffff007224 */ /* 0x000fe200078e0a00 */
[----:B0-----:R-:W-:-:S04]  /*1ab0*/  IADD3 R2, P0, P1, R2, UR5, R5 ;  /* 0x0000000502027c10 */ /* 0x001fc8000f91e005 */
[----:B------:R-:W-:-:S09]  /*1ac0*/  IADD3.X R5, PT, PT, R3, UR4, RZ, P0, P1 ;  /* 0x0000000403057c10 */ /* 0x000fd200087e24ff */
.L_x_114:
        /* <DEDUP_REMOVED lines=8> */
.L_x_106:
[----:B------:R-:W-:Y:S05]  /*1b50*/  BSYNC.RECONVERGENT B1 ;  /* 0x0000000000017941 */ /* 0x000fea0003800200 */
.L_x_104:
[----:B------:R-:W0:Y:S01]  /*1b60*/  S2R R6, SR_LANEID ;  /* 0x0000000000067919 */ /* 0x000e220000000000 */
[----:B------:R-:W-:Y:S01]  /*1b70*/  ISETP.NE.AND P5, PT, R9, RZ, PT ;  /* 0x000000ff0900720c */ /* 0x000fe20003fa5270 */
        /* <DEDUP_REMOVED lines=39> */
[----:B------:R-:W-:-:S07]  /*1df0*/  IMAD.IADD R7, R0, 0x1, R3 ;  /* 0x0000000100077824 */ /* 0x000fce00078e0203 */
.L_x_102:
[----:B------:R-:W-:Y:S05]  /*1e00*/  BSYNC.RECONVERGENT B0 ;  /* 0x0000000000007941 */ /* 0x000fea0003800200 */
.L_x_87:
[----:B------:R-:W-:Y:S05]  /*1e10*/  @P5 EXIT ;  /* 0x000000000000594d */ /* 0x000fea0003800000 */
[----:B------:R-:W3:Y:S01]  /*1e20*/  LDC.64 R2, c[0x0][0x388] ;  /* 0x0000e200ff027b82 */ /* 0x000ee20000000a00 */
[----:B------:R-:W0:Y:S02]  /*1e30*/  LDCU UR4, c[0x0][0x39c] ;  /* 0x00007380ff0477ac */ /* 0x000e240008000800 */
[----:B012---:R-:W-:-:S05]  /*1e40*/  VIADD R7, R7, UR4 ;  /* 0x0000000407077c36 */ /* 0x007fca0008000000 */
[----:B---3--:R-:W-:Y:S01]  /*1e50*/  STG.E desc[UR6][R2.64], R7 ;  /* 0x0000000702007986 */ /* 0x008fe2000c101906 */
[----:B------:R-:W-:Y:S05]  /*1e60*/  EXIT ;  /* 0x000000000000794d */ /* 0x000fea0003800000 */
.L_x_115:
        /* <DEDUP_REMOVED lines=9> */
.L_x_274:


//--------------------- .text._ZN3cub18CUB_300001_SM_10006detail6reduce28DeviceReduceSingleTileKernelINS2_10policy_hubIijN4cuda3std3__44plusIiEEE10Policy1000EPiSC_iS9_iiNS7_10__identityEEEvT0_T1_T2_T3_T4_T6_ --------------------------
	.section	.text._ZN3cub18CUB_300001_SM_10006detail6reduce28DeviceReduceSingleTileKernelINS2_10policy_hubIijN4cuda3std3__44plusIiEEE10Policy1000EPiSC_iS9_iiNS7_10__identityEEEvT0_T1_T2_T3_T4_T6_,"ax",@progbits
	.align	128
        .global         _ZN3cub18CUB_300001_SM_10006detail6reduce28DeviceReduceSingleTileKernelINS2_10policy_hubIijN4cuda3std3__44plusIiEEE10Policy1000EPiSC_iS9_iiNS7_10__identityEEEvT0_T1_T2_T3_T4_T6_
        .type           _ZN3cub18CUB_300001_SM_10006detail6reduce28DeviceReduceSingleTileKernelINS2_10policy_hubIijN4cuda3std3__44plusIiEEE10Policy1000EPiSC_iS9_iiNS7_10__identityEEEvT0_T1_T2_T3_T4_T6_,@function
        .size           _ZN3cub18CUB_300001_SM_10006detail6reduce28DeviceReduceSingleTileKernelINS2_10policy_hubIijN4cuda3std3__44plusIiEEE10Policy1000EPiSC_iS9_iiNS7_10__identityEEEvT0_T1_T2_T3_T4_T6_,(.L_x_275 - _ZN3cub18CUB_300001_SM_10006detail6reduce28DeviceReduceSingleTileKernelINS2_10policy_hubIijN4cuda3std3__44plusIiEEE10Policy1000EPiSC_iS9_iiNS7_10__identityEEEvT0_T1_T2_T3_T4_T6_)
        .other          _ZN3cub18CUB_300001_SM_10006detail6reduce28DeviceReduceSingleTileKernelINS2_10policy_hubIijN4cuda3std3__44plusIiEEE10Policy1000EPiSC_iS9_iiNS7_10__identityEEEvT0_T1_T2_T3_T4_T6_,@"STO_CUDA_ENTRY STV_DEFAULT"
_ZN3cub18CUB_300001_SM_10006detail6reduce28DeviceReduceSingleTileKernelINS2_10policy_hubIijN4cuda3std3__44plusIiEEE10Policy1000EPiSC_iS9_iiNS7_10__identityEEEvT0_T1_T2_T3_T4_T6_:
.text._ZN3cub18CUB_300001_SM_10006detail6reduce28DeviceReduceSingleTileKernelINS2_10policy_hubIijN4cuda3std3__44plusIiEEE10Policy1000EPiSC_iS9_iiNS7_10__identityEEEvT0_T1_T2_T3_T4_T6_:
        /* <DEDUP_REMOVED lines=13> */
.L_x_116:
        /* <DEDUP_REMOVED lines=16> */
.L_x_121:
[----:B------:R-:W-:Y:S05]  /*01d0*/  BSYNC.RECONVERGENT B1 ;  /* 0x0000000000017941 */ /* 0x000fea0003800200 */
.L_x_120:
        /* <DEDUP_REMOVED lines=16> */
.L_x_126:
        /* <DEDUP_REMOVED lines=9> */
.L_x_125:
[----:B------:R-:W-:Y:S05]  /*0370*/  BSYNC.RECONVERGENT B2 ;  /* 0x0000000000027941 */ /* 0x000fea0003800200 */
.L_x_124:
        /* <DEDUP_REMOVED lines=8> */
.L_x_129:
        /* <DEDUP_REMOVED lines=35> */
.L_x_128:
[----:B------:R-:W-:Y:S05]  /*0630*/  BSYNC.RECONVERGENT B2 ;  /* 0x0000000000027941 */ /* 0x000fea0003800200 */
.L_x_127:
        /* <DEDUP_REMOVED lines=22> */
.L_x_131:
[----:B------:R-:W-:Y:S05]  /*07a0*/  BSYNC.RECONVERGENT B2 ;  /* 0x0000000000027941 */ /* 0x000fea0003800200 */
.L_x_130:
        /* <DEDUP_REMOVED lines=10> */
.L_x_123:
[----:B------:R-:W-:Y:S05]  /*0850*/  BSYNC.RECONVERGENT B1 ;  /* 0x0000000000017941 */ /* 0x000fea0003800200 */
.L_x_122:
        /* <DEDUP_REMOVED lines=45> */
.L_x_132:
        /* <DEDUP_REMOVED lines=67> */
.L_x_119:
        /* <DEDUP_REMOVED lines=22> */
.L_x_136:
        /* <DEDUP_REMOVED lines=20> */
.L_x_134:
        /* <DEDUP_REMOVED lines=20> */
.L_x_140:
        /* <DEDUP_REMOVED lines=8> */
.L_x_139:
[----:B------:R-:W-:Y:S05]  /*13c0*/  BSYNC.RECONVERGENT B2 ;  /* 0x0000000000027941 */ /* 0x000fea0003800200 */
.L_x_138:
        /* <DEDUP_REMOVED lines=16> */
.L_x_143:
        /* <DEDUP_REMOVED lines=39> */
.L_x_142:
[----:B------:R-:W-:Y:S05]  /*1740*/  BSYNC.RECONVERGENT B2 ;  /* 0x0000000000027941 */ /* 0x000fea0003800200 */
.L_x_141:
        /* <DEDUP_REMOVED lines=27> */
.L_x_145:
[----:B------:R-:W-:Y:S05]  /*1900*/  BSYNC.RECONVERGENT B2 ;  /* 0x0000000000027941 */ /* 0x000fea0003800200 */
.L_x_144:
        /* <DEDUP_REMOVED lines=10> */
.L_x_137:
[----:B------:R-:W-:Y:S05]  /*19b0*/  BSYNC.RECONVERGENT B1 ;  /* 0x0000000000017941 */ /* 0x000fea0003800200 */
.L_x_135:
        /* <DEDUP_REMOVED lines=43> */
.L_x_118:
        /* <DEDUP_REMOVED lines=12> */
.L_x_148:
[----:B------:R-:W-:Y:S05]  /*1d30*/  BSYNC.RECONVERGENT B1 ;  /* 0x0000000000017941 */ /* 0x000fea0003800200 */
.L_x_147:
        /* <DEDUP_REMOVED lines=16> */
.L_x_153:
        /* <DEDUP_REMOVED lines=9> */
.L_x_152:
[----:B------:R-:W-:Y:S05]  /*1ed0*/  BSYNC.RECONVERGENT B2 ;  /* 0x0000000000027941 */ /* 0x000fea0003800200 */
.L_x_151:
        /* <DEDUP_REMOVED lines=8> */
.L_x_156:
        /* <DEDUP_REMOVED lines=35> */
.L_x_155:
[----:B------:R-:W-:Y:S05]  /*2190*/  BSYNC.RECONVERGENT B2 ;  /* 0x0000000000027941 */ /* 0x000fea0003800200 */
.L_x_154:
        /* <DEDUP_REMOVED lines=22> */
.L_x_158:
[----:B------:R-:W-:Y:S05]  /*2300*/  BSYNC.RECONVERGENT B2 ;  /* 0x0000000000027941 */ /* 0x000fea0003800200 */
.L_x_157:
        /* <DEDUP_REMOVED lines=10> */
.L_x_150:
[----:B------:R-:W-:Y:S05]  /*23b0*/  BSYNC.RECONVERGENT B1 ;  /* 0x0000000000017941 */ /* 0x000fea0003800200 */
.L_x_149:
        /* <DEDUP_REMOVED lines=45> */
.L_x_159:
        /* <DEDUP_REMOVED lines=67> */
.L_x_146:
        /* <DEDUP_REMOVED lines=33> */
.L_x_162:
        /* <DEDUP_REMOVED lines=32> */
.L_x_160:
        /* <DEDUP_REMOVED lines=20> */
.L_x_166:
        /* <DEDUP_REMOVED lines=8> */
.L_x_165:
[----:B------:R-:W-:Y:S05]  /*3090*/  BSYNC.RECONVERGENT B2 ;  /* 0x0000000000027941 */ /* 0x000fea0003800200 */
.L_x_164:
        /* <DEDUP_REMOVED lines=16> */
.L_x_169:
        /* <DEDUP_REMOVED lines=39> */
.L_x_168:
[----:B------:R-:W-:Y:S05]  /*3410*/  BSYNC.RECONVERGENT B2 ;  /* 0x0000000000027941 */ /* 0x000fea0003800200 */
.L_x_167:
        /* <DEDUP_REMOVED lines=27> */
.L_x_171:
[----:B------:R-:W-:Y:S05]  /*35d0*/  BSYNC.RECONVERGENT B2 ;  /* 0x0000000000027941 */ /* 0x000fea0003800200 */
.L_x_170:
        /* <DEDUP_REMOVED lines=10> */
.L_x_163:
[----:B------:R-:W-:Y:S05]  /*3680*/  BSYNC.RECONVERGENT B1 ;  /* 0x0000000000017941 */ /* 0x000fea0003800200 */
.L_x_161:
        /* <DEDUP_REMOVED lines=42> */
.L_x_133:
[----:B------:R-:W-:Y:S05]  /*3930*/  BSYNC.RECONVERGENT B0 ;  /* 0x0000000000007941 */ /* 0x000fea0003800200 */
.L_x_117:
[----:B------:R-:W-:Y:S05]  /*3940*/  @P0 EXIT ;  /* 0x000000000000094d */ /* 0x000fea0003800000 */
[----:B-1----:R-:W1:Y:S01]  /*3950*/  LDC.64 R4, c[0x0][0x388] ;  /* 0x0000e200ff047b82 */ /* 0x002e620000000a00 */
[----:B------:R-:W0:Y:S02]  /*3960*/  LDCU UR4, c[0x0][0x398] ;  /* 0x00007300ff0477ac */ /* 0x000e240008000800 */
[----:B0-234-:R-:W-:-:S05]  /*3970*/  VIADD R3, R3, UR4 ;  /* 0x0000000403037c36 */ /* 0x01dfca0008000000 */
[----:B-1----:R-:W-:Y:S01]  /*3980*/  STG.E desc[UR6][R4.64], R3 ;  /* 0x0000000304007986 */ /* 0x002fe2000c101906 */
[----:B------:R-:W-:Y:S05]  /*3990*/  EXIT ;  /* 0x000000000000794d */ /* 0x000fea0003800000 */
.L_x_172:
        /* <DEDUP_REMOVED lines=14> */
.L_x_275:


//--------------------- .text._ZN3cub18CUB_300001_SM_10006detail6reduce18DeviceReduceKernelINS2_10policy_hubIijN4cuda3std3__44plusIiEEE10Policy1000EN6thrust24THRUST_300001_SM_1000_NS6detail15normal_iteratorINSD_10device_ptrIcEEEEjS9_iNS7_10__identityEEEvT0_PT3_T1_NS0_13GridEvenShareISN_EET2_T4_ --------------------------
	.section	.text._ZN3cub18CUB_300001_SM_10006detail6reduce18DeviceReduceKernelINS2_10policy_hubIijN4cuda3std3__44plusIiEEE10Policy1000EN6thrust24THRUST_300001_SM_1000_NS6detail15normal_iteratorINSD_10device_ptrIcEEEEjS9_iNS7_10__identityEEEvT0_PT3_T1_NS0_13GridEvenShareISN_EET2_T4_,"ax",@progbits
	.align	128
        .global         _ZN3cub18CUB_300001_SM_10006detail6reduce18DeviceReduceKernelINS2_10policy_hubIijN4cuda3std3__44plusIiEEE10Policy1000EN6thrust24THRUST_300001_SM_1000_NS6detail15normal_iteratorINSD_10device_ptrIcEEEEjS9_iNS7_10__identityEEEvT0_PT3_T1_NS0_13GridEvenShareISN_EET2_T4_
        .type           _ZN3cub18CUB_300001_SM_10006detail6reduce18DeviceReduceKernelINS2_10policy_hubIijN4cuda3std3__44plusIiEEE10Policy1000EN6thrust24THRUST_300001_SM_1000_NS6detail15normal_iteratorINSD_10device_ptrIcEEEEjS9_iNS7_10__identityEEEvT0_PT3_T1_NS0_13GridEvenShareISN_EET2_T4_,@function
        .size           _ZN3cub18CUB_300001_SM_10006detail6reduce18DeviceReduceKernelINS2_10policy_hubIijN4cuda3std3__44plusIiEEE10Policy1000EN6thrust24THRUST_300001_SM_1000_NS6detail15normal_iteratorINSD_10device_ptrIcEEEEjS9_iNS7_10__identityEEEvT0_PT3_T1_NS0_13GridEvenShareISN_EET2_T4_,(.L_x_276 - _ZN3cub18CUB_300001_SM_10006detail6reduce18DeviceReduceKernelINS2_10policy_hubIijN4cuda3std3__44plusIiEEE10Policy1000EN6thrust24THRUST_300001_SM_1000_NS6detail15normal_iteratorINSD_10device_ptrIcEEEEjS9_iNS7_10__identityEEEvT0_PT3_T1_NS0_13GridEvenShareISN_EET2_T4_)
        .other          _ZN3cub18CUB_300001_SM_10006detail6reduce18DeviceReduceKernelINS2_10policy_hubIijN4cuda3std3__44plusIiEEE10Policy1000EN6thrust24THRUST_300001_SM_1000_NS6detail15normal_iteratorINSD_10device_ptrIcEEEEjS9_iNS7_10__identityEEEvT0_PT3_T1_NS0_13GridEvenShareISN_EET2_T4_,@"STO_CUDA_ENTRY STV_DEFAULT"
_ZN3cub18CUB_300001_SM_10006detail6reduce18DeviceReduceKernelINS2_10policy_hubIijN4cuda3std3__44plusIiEEE10Policy1000EN6thrust24THRUST_300001_SM_1000_NS6detail15normal_iteratorINSD_10device_ptrIcEEEEjS9_iNS7_10__identityEEEvT0_PT3_T1_NS0_13GridEvenShareISN_EET2_T4_:
.text._ZN3cub18CUB_300001_SM_10006detail6reduce18DeviceReduceKernelINS2_10policy_hubIijN4cuda3std3__44plusIiEEE10Policy1000EN6thrust24THRUST_300001_SM_1000_NS6detail15normal_iteratorINSD_10device_ptrIcEEEEjS9_iNS7_10__identityEEEvT0_PT3_T1_NS0_13GridEvenShareISN_EET2_T4_:
[----:B------:R-:W-:Y:S08]  /*0000*/  LDC R1, c[0x0][0x37c] ;  /* 0x0000df00ff017b82 */ /* 0x000ff00000000800 */
[----:B------:R-:W0:Y:S01]  /*0010*/  S2UR UR13, SR_CTAID.X ;  /* 0x00000000000d79c3 */ /* 0x000e220000002500 */
[----:B------:R-:W1:Y:S01]  /*0020*/  LDCU.64 UR8, c[0x0][0x3a8] ;  /* 0x00007500ff0877ac */ /* 0x000e620008000a00 */
[----:B------:R-:W-:Y:S01]  /*0030*/  BSSY.RECONVERGENT B0, `(.L_x_173) ;  /* 0x0000282000007945 */ /* 0x000fe20003800200 */
[----:B------:R-:W2:Y:S01]  /*0040*/  LDCU.64 UR14, c[0x0][0x358] ;  /* 0x00006b00ff0e77ac */ /* 0x000ea20008000a00 */
[----:B-1----:R-:W-:-:S02]  /*0050*/  USHF.L.U32 UR5, UR9, 0xc, URZ ;  /* 0x0000000c09057899 */ /* 0x002fc400080006ff */
[----:B0-----:R-:W-:-:S04]  /*0060*/  UIMAD UR12, UR13, -0x1000, UR8 ;  /* 0xfffff0000d0c78a4 */ /* 0x001fc8000f8e0208 */
[----:B------:R-:W-:-:S09]  /*0070*/  UISETP.GT.U32.AND UP0, UPT, UR12, 0xfff, UPT ;  /* 0x00000fff0c00788c */ /* 0x000fd2000bf04070 */
[----:B--2---:R-:W-:Y:S05]  /*0080*/  BRA.U UP0, `(.L_x_174) ;  /* 0x0000001500047547 */ /* 0x004fea000b800000 */
[----:B------:R-:W0:Y:S01]  /*0090*/  S2R R0, SR_TID.X ;  /* 0x0000000000007919 */ /* 0x000e220000002100 */
[----:B------:R-:W1:Y:S01]  /*00a0*/  LDCU.64 UR6, c[0x0][0x380] ;  /* 0x00007000ff0677ac */ /* 0x000e620008000a00 */
[----:B------:R-:W-:Y:S01]  /*00b0*/  BSSY.RECONVERGENT B1, `(.L_x_175) ;  /* 0x000000c000017945 */ /* 0x000fe20003800200 */
[----:B------:R-:W-:Y:S01]  /*00c0*/  IMAD.MOV.U32 R8, RZ, RZ, RZ ;  /* 0x000000ffff087224 */ /* 0x000fe200078e00ff */
[----:B0-----:R-:W-:Y:S01]  /*00d0*/  ISETP.GE.U32.AND P0, PT, R0, UR12, PT ;  /* 0x0000000c00007c0c */ /* 0x001fe2000bf06070 */
[----:B------:R-:W-:-:S12]  /*00e0*/  IMAD.MOV.U32 R2, RZ, RZ, R0 ;  /* 0x000000ffff027224 */ /* 0x000fd800078e0000 */
[----:B-1----:R-:W-:Y:S05]  /*00f0*/  @P0 BRA `(.L_x_176) ;  /* 0x00000000001c0947 */ /* 0x002fea0003800000 */
[----:B------:R-:W0:Y:S01]  /*0100*/  LDCU.64 UR4, c[0x0][0x380] ;  /* 0x00007000ff0477ac */ /* 0x000e220008000a00 */
[----:B------:R-:W-:-:S04]  /*0110*/  IMAD.U32 R3, RZ, RZ, UR13 ;  /* 0x0000000dff037e24 */ /* 0x000fc8000f8e00ff */
[----:B------:R-:W-:-:S05]  /*0120*/  IMAD R8, R3, 0x1000, R0 ;  /* 0x0000100003087824 */ /* 0x000fca00078e0200 */
[----:B0-----:R-:W-:-:S05]  /*0130*/  IADD3 R8, P0, PT, R8, UR4, RZ ;  /* 0x0000000408087c10 */ /* 0x001fca000ff1e0ff */
[----:B------:R-:W-:-:S05]  /*0140*/  IMAD.X R9, RZ, RZ, UR5, P0 ;  /* 0x00000005ff097e24 */ /* 0x000fca00080e06ff */
[----:B------:R0:W5:Y:S01]  /*0150*/  LDG.E.S8 R8, desc[UR14][R8.64] ;  /* 0x0000000e08087981 */ /* 0x000162000c1e1300 */
[----:B------:R-:W-:-:S07]  /*0160*/  VIADD R2, R0, 0x100 ;  /* 0x0000010000027836 */ /* 0x000fce0000000000 */
.L_x_176:
[----:B------:R-:W-:Y:S05]  /*0170*/  BSYNC.RECONVERGENT B1 ;  /* 0x0000000000017941 */ /* 0x000fea0003800200 */
.L_x_175:
[----:B------:R-:W-:Y:S01]  /*0180*/  ISETP.GE.U32.AND P0, PT, R2, UR12, PT ;  /* 0x0000000c02007c0c */ /* 0x000fe2000bf06070 */
[----:B------:R-:W-:-:S12]  /*0190*/  BSSY.RECONVERGENT B1, `(.L_x_177) ;  /* 0x00000b8000017945 */ /* 0x000fd80003800200 */
[----:B------:R-:W-:Y:S05]  /*01a0*/  @P0 BRA `(.L_x_178) ;  /* 0x0000000800d80947 */ /* 0x000fea0003800000 */
[----:B------:R-:W-:Y:S01]  /*01b0*/  LOP3.LUT R3, RZ, R2, RZ, 0x33, !PT ;  /* 0x00000002ff037212 */ /* 0x000fe200078e33ff */
[----:B------:R-:W-:Y:S01]  /*01c0*/  IMAD.U32 R4, RZ, RZ, UR13 ;  /* 0x0000000dff047e24 */ /* 0x000fe2000f8e00ff */
[----:B------:R-:W-:Y:S03]  /*01d0*/  BSSY.RECONVERGENT B2, `(.L_x_179) ;  /* 0x000005b000027945 */ /* 0x000fe60003800200 */
[----:B------:R-:W-:-:S04]  /*01e0*/  VIADD R3, R3, UR8 ;  /* 0x0000000803037c36 */ /* 0x000fc80008000000 */
[----:B------:R-:W-:-:S05]  /*01f0*/  IMAD R3, R4, -0x1000, R3 ;  /* 0xfffff00004037824 */ /* 0x000fca00078e0203 */
[C---:B------:R-:W-:Y:S02]  /*0200*/  ISETP.GE.U32.AND P0, PT, R3.reuse, 0xf00, PT ;  /* 0x00000f000300780c */ /* 0x040fe40003f06070 */
[----:B------:R-:W-:-:S04]  /*0210*/  LEA.HI R3, R3, 0x1, RZ, 0x18 ;  /* 0x0000000103037811 */ /* 0x000fc800078fc0ff */
[----:B------:R-:W-:-:S07]  /*0220*/  LOP3.LUT R4, R3, 0xf, RZ, 0xc0, !PT ;  /* 0x0000000f03047812 */ /* 0x000fce00078ec0ff */
[----:B------:R-:W-:Y:S05]  /*0230*/  @!P0 BRA `(.L_x_180) ;  /* 0x0000000400508947 */ /* 0x000fea0003800000 */
[----:B0-----:R-:W-:Y:S01]  /*0240*/  LOP3.LUT R9, R3, 0x1fffff0, RZ, 0xc0, !PT ;  /* 0x01fffff003097812 */ /* 0x001fe200078ec0ff */
[----:B------:R-:W-:Y:S01]  /*0250*/  IMAD.U32 R5, RZ, RZ, UR13 ;  /* 0x0000000dff057e24 */ /* 0x000fe2000f8e00ff */
[----:B------:R-:W-:Y:S01]  /*0260*/  BSSY.RECONVERGENT B3, `(.L_x_181) ;  /* 0x0000050000037945 */ /* 0x000fe20003800200 */
[----:B------:R-:W-:Y:S02]  /*0270*/  LOP3.LUT R6, R2, 0x800, RZ, 0xfc, !PT ;  /* 0x0000080002067812 */ /* 0x000fe400078efcff */
[----:B------:R-:W-:Y:S02]  /*0280*/  IMAD R2, R5, 0x1000, R2 ;  /* 0x0000100005027824 */ /* 0x000fe400078e0202 */
[----:B------:R-:W-:-:S07]  /*0290*/  IMAD.MOV R9, RZ, RZ, -R9 ;  /* 0x000000ffff097224 */ /* 0x000fce00078e0a09 */
.L_x_182:
[C---:B------:R-:W-:Y:S01]  /*02a0*/  IADD3 R14, P0, PT, R2.reuse, UR6, RZ ;  /* 0x00000006020e7c10 */ /* 0x040fe2000ff1e0ff */
[C---:B------:R-:W-:Y:S02]  /*02b0*/  VIADD R16, R2.reuse, 0x100 ;  /* 0x0000010002107836 */ /* 0x040fe40000000000 */
[----:B------:R-:W-:Y:S02]  /*02c0*/  VIADD R20, R2, 0x200 ;  /* 0x0000020002147836 */ /* 0x000fe40000000000 */
[----:B------:R-:W-:Y:S01]  /*02d0*/  IMAD.X R15, RZ, RZ, UR7, P0 ;  /* 0x00000007ff0f7e24 */ /* 0x000fe200080e06ff */
[----:B------:R-:W-:Y:S01]  /*02e0*/  IADD3 R16, P0, PT, R16, UR6, RZ ;  /* 0x0000000610107c10 */ /* 0x000fe2000ff1e0ff */
[----:B------:R-:W-:Y:S01]  /*02f0*/  VIADD R18, R2, 0x300 ;  /* 0x0000030002127836 */ /* 0x000fe20000000000 */
[----:B------:R-:W-:Y:S01]  /*0300*/  IADD3 R20, P1, PT, R20, UR6, RZ ;  /* 0x0000000614147c10 */ /* 0x000fe2000ff3e0ff */
[----:B------:R-:W-:Y:S01]  /*0310*/  VIADD R26, R2, 0x400 ;  /* 0x00000400021a7836 */ /* 0x000fe20000000000 */
[----:B------:R0:W2:Y:S01]  /*0320*/  LDG.E.S8 R5, desc[UR14][R14.64] ;  /* 0x0000000e0e057981 */ /* 0x0000a2000c1e1300 */
[----:B------:R-:W-:Y:S01]  /*0330*/  IMAD.X R17, RZ, RZ, UR7, P0 ;  /* 0x00000007ff117e24 */ /* 0x000fe200080e06ff */
[----:B------:R-:W-:Y:S01]  /*0340*/  IADD3 R18, P0, PT, R18, UR6, RZ ;  /* 0x0000000612127c10 */ /* 0x000fe2000ff1e0ff */
[----:B------:R-:W-:-:S02]  /*0350*/  VIADD R12, R2, 0x500 ;  /* 0x00000500020c7836 */ /* 0x000fc40000000000 */
[----:B------:R-:W-:Y:S01]  /*0360*/  IMAD.X R21, RZ, RZ, UR7, P1 ;  /* 0x00000007ff157e24 */ /* 0x000fe200088e06ff */
[----:B------:R-:W-:Y:S01]  /*0370*/  IADD3 R26, P1, PT, R26, UR6, RZ ;  /* 0x000000061a1a7c10 */ /* 0x000fe2000ff3e0ff */
[----:B------:R-:W-:Y:S01]  /*0380*/  IMAD.X R19, RZ, RZ, UR7, P0 ;  /* 0x00000007ff137e24 */ /* 0x000fe200080e06ff */
[----:B------:R-:W-:Y:S01]  /*0390*/  IADD3 R12, P0, PT, R12, UR6, RZ ;  /* 0x000000060c0c7c10 */ /* 0x000fe2000ff1e0ff */
[C---:B------:R-:W-:Y:S01]  /*03a0*/  VIADD R13, R2.reuse, 0x600 ;  /* 0x00000600020d7836 */ /* 0x040fe20000000000 */
[----:B------:R1:W2:Y:S01]  /*03b0*/  LDG.E.S8 R7, desc[UR14][R16.64] ;  /* 0x0000000e10077981 */ /* 0x0002a2000c1e1300 */
[C---:B0-----:R-:W-:Y:S02]  /*03c0*/  VIADD R15, R2.reuse, 0x700 ;  /* 0x00000700020f7836 */ /* 0x041fe40000000000 */
[----:B------:R-:W-:Y:S01]  /*03d0*/  IMAD.X R27, RZ, RZ, UR7, P1 ;  /* 0x00000007ff1b7e24 */ /* 0x000fe200088e06ff */
[----:B------:R-:W-:Y:S01]  /*03e0*/  IADD3 R14, P1, PT, R13, UR6, RZ ;  /* 0x000000060d0e7c10 */ /* 0x000fe2000ff3e0ff */
[----:B------:R-:W-:Y:S01]  /*03f0*/  IMAD.X R13, RZ, RZ, UR7, P0 ;  /* 0x00000007ff0d7e24 */ /* 0x000fe200080e06ff */
[----:B------:R0:W3:Y:S01]  /*0400*/  LDG.E.S8 R10, desc[UR14][R20.64] ;  /* 0x0000000e140a7981 */ /* 0x0000e2000c1e1300 */
[----:B------:R-:W-:Y:S01]  /*0410*/  VIADD R28, R2, 0x800 ;  /* 0x00000800021c7836 */ /* 0x000fe20000000000 */
[----:B-1----:R-:W-:Y:S01]  /*0420*/  IADD3 R16, P0, PT, R15, UR6, RZ ;  /* 0x000000060f107c10 */ /* 0x002fe2000ff1e0ff */
[----:B------:R-:W-:Y:S01]  /*0430*/  IMAD.X R15, RZ, RZ, UR7, P1 ;  /* 0x00000007ff0f7e24 */ /* 0x000fe200088e06ff */
[----:B------:R1:W3:Y:S02]  /*0440*/  LDG.E.S8 R11, desc[UR14][R18.64] ;  /* 0x0000000e120b7981 */ /* 0x0002e4000c1e1300 */
[----:B------:R-:W-:Y:S01]  /*0450*/  IADD3 R28, P1, PT, R28, UR6, RZ ;  /* 0x000000061c1c7c10 */ /* 0x000fe2000ff3e0ff */
[----:B0-----:R-:W-:Y:S01]  /*0460*/  VIADD R20, R2, 0x900 ;  /* 0x0000090002147836 */ /* 0x001fe20000000000 */
[----:B------:R0:W4:Y:S01]  /*0470*/  LDG.E.S8 R25, desc[UR14][R12.64] ;  /* 0x0000000e0c197981 */ /* 0x000122000c1e1300 */
[----:B------:R-:W-:-:S03]  /*0480*/  IMAD.X R17, RZ, RZ, UR7, P0 ;  /* 0x00000007ff117e24 */ /* 0x000fc600080e06ff */
[----:B------:R-:W-:Y:S01]  /*0490*/  IADD3 R20, P0, PT, R20, UR6, RZ ;  /* 0x0000000614147c10 */ /* 0x000fe2000ff1e0ff */
[C---:B-1----:R-:W-:Y:S01]  /*04a0*/  VIADD R18, R2.reuse, 0xa00 ;  /* 0x00000a0002127836 */ /* 0x042fe20000000000 */
[----:B------:R1:W4:Y:S01]  /*04b0*/  LDG.E.S8 R24, desc[UR14][R14.64] ;  /* 0x0000000e0e187981 */ /* 0x000322000c1e1300 */
[----:B------:R-:W-:Y:S02]  /*04c0*/  VIADD R19, R2, 0xb00 ;  /* 0x00000b0002137836 */ /* 0x000fe40000000000 */
[----:B------:R-:W-:Y:S01]  /*04d0*/  IMAD.X R29, RZ, RZ, UR7, P1 ;  /* 0x00000007ff1d7e24 */ /* 0x000fe200088e06ff */
[----:B------:R-:W-:Y:S01]  /*04e0*/  IADD3 R18, P1, PT, R18, UR6, RZ ;  /* 0x0000000612127c10 */ /* 0x000fe2000ff3e0ff */
[----:B------:R-:W-:Y:S01]  /*04f0*/  IMAD.X R21, RZ, RZ, UR7, P0 ;  /* 0x00000007ff157e24 */ /* 0x000fe200080e06ff */
[----:B0-----:R-:W-:Y:S01]  /*0500*/  IADD3 R12, P0, PT, R19, UR6, RZ ;  /* 0x00000006130c7c10 */ /* 0x001fe2000ff1e0ff */
[C---:B------:R-:W-:Y:S01]  /*0510*/  VIADD R13, R2.reuse, 0xc00 ;  /* 0x00000c00020d7836 */ /* 0x040fe20000000000 */
[----:B------:R-:W4:Y:S01]  /*0520*/  LDG.E.S8 R26, desc[UR14][R26.64] ;  /* 0x0000000e1a1a7981 */ /* 0x000f22000c1e1300 */
[----:B-1----:R-:W-:-:S02]  /*0530*/  VIADD R15, R2, 0xd00 ;  /* 0x00000d00020f7836 */ /* 0x002fc40000000000 */
[----:B------:R-:W-:Y:S01]  /*0540*/  IMAD.X R19, RZ, RZ, UR7, P1 ;  /* 0x00000007ff137e24 */ /* 0x000fe200088e06ff */
[----:B------:R-:W-:Y:S01]  /*0550*/  IADD3 R14, P1, PT, R13, UR6, RZ ;  /* 0x000000060d0e7c10 */ /* 0x000fe2000ff3e0ff */
[----:B------:R-:W-:Y:S01]  /*0560*/  IMAD.X R13, RZ, RZ, UR7, P0 ;  /* 0x00000007ff0d7e24 */ /* 0x000fe200080e06ff */
[----:B------:R-:W4:Y:S01]  /*0570*/  LDG.E.S8 R28, desc[UR14][R28.64] ;  /* 0x0000000e1c1c7981 */ /* 0x000f22000c1e1300 */
[----:B------:R-:W-:-:S03]  /*0580*/  VIADD R22, R2, 0xe00 ;  /* 0x00000e0002167836 */ /* 0x000fc60000000000 */
[----:B------:R0:W4:Y:S01]  /*0590*/  LDG.E.S8 R27, desc[UR14][R16.64] ;  /* 0x0000000e101b7981 */ /* 0x000122000c1e1300 */
[----:B------:R-:W-:-:S03]  /*05a0*/  VIADD R23, R2, 0xf00 ;  /* 0x00000f0002177836 */ /* 0x000fc60000000000 */
[----:B------:R-:W4:Y:S04]  /*05b0*/  LDG.E.S8 R18, desc[UR14][R18.64] ;  /* 0x0000000e12127981 */ /* 0x000f28000c1e1300 */
[----:B------:R1:W4:Y:S01]  /*05c0*/  LDG.E.S8 R29, desc[UR14][R20.64] ;  /* 0x0000000e141d7981 */ /* 0x000322000c1e1300 */
[----:B0-----:R-:W-:Y:S01]  /*05d0*/  IADD3 R16, P0, PT, R15, UR6, RZ ;  /* 0x000000060f107c10 */ /* 0x001fe2000ff1e0ff */
[----:B------:R-:W-:Y:S02]  /*05e0*/  IMAD.X R15, RZ, RZ, UR7, P1 ;  /* 0x00000007ff0f7e24 */ /* 0x000fe400088e06ff */
[----:B------:R-:W4:Y:S02]  /*05f0*/  LDG.E.S8 R13, desc[UR14][R12.64] ;  /* 0x0000000e0c0d7981 */ /* 0x000f24000c1e1300 */
[----:B------:R-:W-:-:S02]  /*0600*/  IMAD.X R17, RZ, RZ, UR7, P0 ;  /* 0x00000007ff117e24 */ /* 0x000fc400080e06ff */
[----:B------:R-:W4:Y:S01]  /*0610*/  LDG.E.S8 R14, desc[UR14][R14.64] ;  /* 0x0000000e0e0e7981 */ /* 0x000f22000c1e1300 */
[----:B-1----:R-:W-:Y:S02]  /*0620*/  IADD3 R20, P0, PT, R22, UR6, RZ ;  /* 0x0000000616147c10 */ /* 0x002fe4000ff1e0ff */
[----:B------:R-:W-:Y:S01]  /*0630*/  IADD3 R22, P1, PT, R23, UR6, RZ ;  /* 0x0000000617167c10 */ /* 0x000fe2000ff3e0ff */
[----:B------:R-:W4:Y:S02]  /*0640*/  LDG.E.S8 R17, desc[UR14][R16.64] ;  /* 0x0000000e10117981 */ /* 0x000f24000c1e1300 */
[----:B------:R-:W-:Y:S02]  /*0650*/  IMAD.X R21, RZ, RZ, UR7, P0 ;  /* 0x00000007ff157e24 */ /* 0x000fe400080e06ff */
[----:B------:R-:W-:-:S03]  /*0660*/  IMAD.X R23, RZ, RZ, UR7, P1 ;  /* 0x00000007ff177e24 */ /* 0x000fc600088e06ff */
[----:B------:R-:W4:Y:S04]  /*0670*/  LDG.E.S8 R20, desc[UR14][R20.64] ;  /* 0x0000000e14147981 */ /* 0x000f28000c1e1300 */
[----:B------:R-:W4:Y:S01]  /*0680*/  LDG.E.S8 R23, desc[UR14][R22.64] ;  /* 0x0000000e16177981 */ /* 0x000f22000c1e1300 */
[----:B------:R-:W-:-:S05]  /*0690*/  VIADD R9, R9, 0x10 ;  /* 0x0000001009097836 */ /* 0x000fca0000000000 */
[----:B------:R-:W-:Y:S01]  /*06a0*/  ISETP.NE.AND P0, PT, R9, RZ, PT ;  /* 0x000000ff0900720c */ /* 0x000fe20003f05270 */
[----:B------:R-:W-:Y:S02]  /*06b0*/  VIADD R6, R6, 0x1000 ;  /* 0x0000100006067836 */ /* 0x000fe40000000000 */
[----:B------:R-:W-:Y:S01]  /*06c0*/  VIADD R2, R2, 0x1000 ;  /* 0x0000100002027836 */ /* 0x000fe20000000000 */
        /* <DEDUP_REMOVED lines=8> */
[----:B------:R-:W-:Y:S06]  /*0750*/  @P0 BRA `(.L_x_182) ;  /* 0xfffffff800d00947 */ /* 0x000fec000383ffff */
[----:B------:R-:W-:Y:S05]  /*0760*/  BSYNC.RECONVERGENT B3 ;  /* 0x0000000000037941 */ /* 0x000fea0003800200 */
.L_x_181:
[----:B------:R-:W-:-:S07]  /*0770*/  VIADD R2, R6, 0xfffff800 ;  /* 0xfffff80006027836 */ /* 0x000fce0000000000 */
.L_x_180:
[----:B------:R-:W-:Y:S05]  /*0780*/  BSYNC.RECONVERGENT B2 ;  /* 0x0000000000027941 */ /* 0x000fea0003800200 */
.L_x_179:
[----:B------:R-:W-:-:S13]  /*0790*/  ISETP.NE.AND P0, PT, R4, RZ, PT ;  /* 0x000000ff0400720c */ /* 0x000fda0003f05270 */
[----:B------:R-:W-:Y:S05]  /*07a0*/  @!P0 BRA `(.L_x_178) ;  /* 0x0000000400588947 */ /* 0x000fea0003800000 */
[----:B------:R-:W-:Y:S01]  /*07b0*/  ISETP.GE.U32.AND P1, PT, R4, 0x8, PT ;  /* 0x000000080400780c */ /* 0x000fe20003f26070 */
[----:B------:R-:W-:Y:S01]  /*07c0*/  BSSY.RECONVERGENT B2, `(.L_x_183) ;  /* 0x000002b000027945 */ /* 0x000fe20003800200 */
[----:B------:R-:W-:-:S04]  /*07d0*/  LOP3.LUT R20, R3, 0x7, RZ, 0xc0, !PT ;  /* 0x0000000703147812 */ /* 0x000fc800078ec0ff */
[----:B------:R-:W-:-:S07]  /*07e0*/  ISETP.NE.AND P0, PT, R20, RZ, PT ;  /* 0x000000ff1400720c */ /* 0x000fce0003f05270 */
[----:B------:R-:W-:Y:S06]  /*07f0*/  @!P1 BRA `(.L_x_184) ;  /* 0x00000000009c9947 */ /* 0x000fec0003800000 */
[----:B------:R-:W1:Y:S01]  /*0800*/  LDCU.64 UR4, c[0x0][0x380] ;  /* 0x00007000ff0477ac */ /* 0x000e620008000a00 */
[----:B------:R-:W-:-:S04]  /*0810*/  IMAD.U32 R21, RZ, RZ, UR13 ;  /* 0x0000000dff157e24 */ /* 0x000fc8000f8e00ff */
[----:B------:R-:W-:-:S04]  /*0820*/  IMAD R21, R21, 0x1000, R2 ;  /* 0x0000100015157824 */ /* 0x000fc800078e0202 */
[C---:B------:R-:W-:Y:S02]  /*0830*/  VIADD R12, R21.reuse, 0x100 ;  /* 0x00000100150c7836 */ /* 0x040fe40000000000 */
[C---:B------:R-:W-:Y:S02]  /*0840*/  VIADD R18, R21.reuse, 0x200 ;  /* 0x0000020015127836 */ /* 0x040fe40000000000 */
[C---:B------:R-:W-:Y:S01]  /*0850*/  VIADD R14, R21.reuse, 0x300 ;  /* 0x00000300150e7836 */ /* 0x040fe20000000000 */
[C---:B-1----:R-:W-:Y:S02]  /*0860*/  IADD3 R4, P1, PT, R21.reuse, UR4, RZ ;  /* 0x0000000415047c10 */ /* 0x042fe4000ff3e0ff */
[----:B------:R-:W-:Y:S01]  /*0870*/  IADD3 R12, P2, PT, R12, UR4, RZ ;  /* 0x000000040c0c7c10 */ /* 0x000fe2000ff5e0ff */
[C---:B------:R-:W-:Y:S02]  /*0880*/  VIADD R10, R21.reuse, 0x400 ;  /* 0x00000400150a7836 */ /* 0x040fe40000000000 */
[----:B------:R-:W-:Y:S01]  /*0890*/  IMAD.X R5, RZ, RZ, UR5, P1 ;  /* 0x00000005ff057e24 */ /* 0x000fe200088e06ff */
[----:B------:R-:W-:Y:S01]  /*08a0*/  IADD3 R18, P1, PT, R18, UR4, RZ ;  /* 0x0000000412127c10 */ /* 0x000fe2000ff3e0ff */
[----:B------:R-:W-:Y:S01]  /*08b0*/  IMAD.X R13, RZ, RZ, UR5, P2 ;  /* 0x00000005ff0d7e24 */ /* 0x000fe200090e06ff */
[----:B------:R-:W-:Y:S01]  /*08c0*/  IADD3 R14, P2, PT, R14, UR4, RZ ;  /* 0x000000040e0e7c10 */ /* 0x000fe2000ff5e0ff */
[C---:B------:R-:W-:Y:S01]  /*08d0*/  VIADD R6, R21.reuse, 0x500 ;  /* 0x0000050015067836 */ /* 0x040fe20000000000 */
[----:B0-----:R0:W2:Y:S01]  /*08e0*/  LDG.E.S8 R9, desc[UR14][R4.64] ;  /* 0x0000000e04097981 */ /* 0x0010a2000c1e1300 */
[----:B------:R-:W-:Y:S01]  /*08f0*/  IMAD.X R19, RZ, RZ, UR5, P1 ;  /* 0x00000005ff137e24 */ /* 0x000fe200088e06ff */
[----:B------:R-:W-:Y:S01]  /*0900*/  IADD3 R10, P1, PT, R10, UR4, RZ ;  /* 0x000000040a0a7c10 */ /* 0x000fe2000ff3e0ff */
[C---:B------:R-:W-:Y:S01]  /*0910*/  VIADD R7, R21.reuse, 0x600 ;  /* 0x0000060015077836 */ /* 0x040fe20000000000 */
[----:B------:R-:W-:Y:S01]  /*0920*/  IADD3 R6, P3, PT, R6, UR4, RZ ;  /* 0x0000000406067c10 */ /* 0x000fe2000ff7e0ff */
[----:B------:R-:W-:Y:S01]  /*0930*/  VIADD R21, R21, 0x700 ;  /* 0x0000070015157836 */ /* 0x000fe20000000000 */
[----:B------:R1:W2:Y:S01]  /*0940*/  LDG.E.S8 R16, desc[UR14][R12.64] ;  /* 0x0000000e0c107981 */ /* 0x0002a2000c1e1300 */
[----:B------:R-:W-:-:S02]  /*0950*/  IMAD.X R15, RZ, RZ, UR5, P2 ;  /* 0x00000005ff0f7e24 */ /* 0x000fc400090e06ff */
[----:B------:R-:W-:Y:S01]  /*0960*/  IMAD.X R11, RZ, RZ, UR5, P1 ;  /* 0x00000005ff0b7e24 */ /* 0x000fe200088e06ff */
[----:B0-----:R-:W-:Y:S01]  /*0970*/  IADD3 R4, P2, PT, R7, UR4, RZ ;  /* 0x0000000407047c10 */ /* 0x001fe2000ff5e0ff */
[----:B------:R-:W-:Y:S01]  /*0980*/  IMAD.X R7, RZ, RZ, UR5, P3 ;  /* 0x00000005ff077e24 */ /* 0x000fe200098e06ff */
[----:B------:R-:W3:Y:S01]  /*0990*/  LDG.E.S8 R17, desc[UR14][R18.64] ;  /* 0x0000000e12117981 */ /* 0x000ee2000c1e1300 */
[----:B-1----:R-:W-:-:S03]  /*09a0*/  IADD3 R12, P1, PT, R21, UR4, RZ ;  /* 0x00000004150c7c10 */ /* 0x002fc6000ff3e0ff */
[----:B------:R-:W3:Y:S01]  /*09b0*/  LDG.E.S8 R14, desc[UR14][R14.64] ;  /* 0x0000000e0e0e7981 */ /* 0x000ee2000c1e1300 */
[----:B------:R-:W-:Y:S02]  /*09c0*/  IMAD.X R5, RZ, RZ, UR5, P2 ;  /* 0x00000005ff057e24 */ /* 0x000fe400090e06ff */
[----:B------:R-:W-:Y:S01]  /*09d0*/  IMAD.X R13, RZ, RZ, UR5, P1 ;  /* 0x00000005ff0d7e24 */ /* 0x000fe200088e06ff */
        /* <DEDUP_REMOVED lines=9> */
.L_x_184:
[----:B------:R-:W-:Y:S05]  /*0a70*/  BSYNC.RECONVERGENT B2 ;  /* 0x0000000000027941 */ /* 0x000fea0003800200 */
.L_x_183:
        /* <DEDUP_REMOVED lines=12> */
[----:B-1----:R-:W-:Y:S02]  /*0b40*/  IADD3 R4, P2, PT, R5, UR4, RZ ;  /* 0x0000000405047c10 */ /* 0x002fe4000ff5e0ff */
[----:B------:R-:W-:Y:S02]  /*0b50*/  IADD3 R6, P1, PT, R6, UR4, RZ ;  /* 0x0000000406067c10 */ /* 0x000fe4000ff3e0ff */
[----:B------:R-:W-:Y:S01]  /*0b60*/  IADD3 R12, P3, PT, R12, UR4, RZ ;  /* 0x000000040c0c7c10 */ /* 0x000fe2000ff7e0ff */
[----:B------:R-:W-:Y:S01]  /*0b70*/  IMAD.X R5, RZ, RZ, UR5, P2 ;  /* 0x00000005ff057e24 */ /* 0x000fe200090e06ff */
[----:B------:R-:W-:Y:S01]  /*0b80*/  IADD3 R10, P2, PT, R10, UR4, RZ ;  /* 0x000000040a0a7c10 */ /* 0x000fe2000ff5e0ff */
[----:B------:R-:W-:-:S02]  /*0b90*/  IMAD.X R7, RZ, RZ, UR5, P1 ;  /* 0x00000005ff077e24 */ /* 0x000fc400088e06ff */
[----:B------:R-:W-:Y:S02]  /*0ba0*/  IMAD.X R13, RZ, RZ, UR5, P3 ;  /* 0x00000005ff0d7e24 */ /* 0x000fe400098e06ff */
[----:B------:R-:W-:Y:S01]  /*0bb0*/  IMAD.X R11, RZ, RZ, UR5, P2 ;  /* 0x00000005ff0b7e24 */ /* 0x000fe200090e06ff */
[----:B------:R-:W2:Y:S04]  /*0bc0*/  LDG.E.S8 R5, desc[UR14][R4.64] ;  /* 0x0000000e04057981 */ /* 0x000ea8000c1e1300 */
[----:B------:R-:W2:Y:S04]  /*0bd0*/  LDG.E.S8 R6, desc[UR14][R6.64] ;  /* 0x0000000e06067981 */ /* 0x000ea8000c1e1300 */
[----:B------:R-:W3:Y:S04]  /*0be0*/  LDG.E.S8 R11, desc[UR14][R10.64] ;  /* 0x0000000e0a0b7981 */ /* 0x000ee8000c1e1300 */
[----:B------:R-:W3:Y:S01]  /*0bf0*/  LDG.E.S8 R12, desc[UR14][R12.64] ;  /* 0x0000000e0c0c7981 */ /* 0x000ee2000c1e1300 */
[----:B------:R-:W-:Y:S01]  /*0c00*/  VIADD R2, R2, 0x400 ;  /* 0x0000040002027836 */ /* 0x000fe20000000000 */
[----:B--2--5:R-:W-:-:S04]  /*0c10*/  IADD3 R8, PT, PT, R6, R8, R5 ;  /* 0x0000000806087210 */ /* 0x024fc80007ffe005 */
[----:B---3--:R-:W-:-:S07]  /*0c20*/  IADD3 R8, PT, PT, R12, R8, R11 ;  /* 0x000000080c087210 */ /* 0x008fce0007ffe00b */
.L_x_186:
[----:B------:R-:W-:Y:S05]  /*0c30*/  BSYNC.RECONVERGENT B2 ;  /* 0x0000000000027941 */ /* 0x000fea0003800200 */
.L_x_185:
[----:B------:R-:W-:Y:S05]  /*0c40*/  @!P0 BRA `(.L_x_178) ;  /* 0x0000000000308947 */ /* 0x000fea0003800000 */
[----:B------:R-:W-:Y:S02]  /*0c50*/  IMAD.U32 R7, RZ, RZ, UR13 ;  /* 0x0000000dff077e24 */ /* 0x000fe4000f8e00ff */
[----:B------:R-:W-:Y:S02]  /*0c60*/  IMAD.MOV R5, RZ, RZ, -R3 ;  /* 0x000000ffff057224 */ /* 0x000fe400078e0a03 */
[----:B------:R-:W-:-:S07]  /*0c70*/  IMAD R4, R7, 0x1000, R2 ;  /* 0x0000100007047824 */ /* 0x000fce00078e0202 */
.L_x_187:
[----:B------:R-:W1:Y:S02]  /*0c80*/  LDCU.64 UR4, c[0x0][0x380] ;  /* 0x00007000ff0477ac */ /* 0x000e640008000a00 */
[----:B-1----:R-:W-:-:S05]  /*0c90*/  IADD3 R2, P0, PT, R4, UR4, RZ ;  /* 0x0000000404027c10 */ /* 0x002fca000ff1e0ff */
[----:B------:R-:W-:-:S06]  /*0ca0*/  IMAD.X R3, RZ, RZ, UR5, P0 ;  /* 0x00000005ff037e24 */ /* 0x000fcc00080e06ff */
[----:B------:R-:W2:Y:S01]  /*0cb0*/  LDG.E.S8 R3, desc[UR14][R2.64] ;  /* 0x0000000e02037981 */ /* 0x000ea2000c1e1300 */
[----:B------:R-:W-:Y:S02]  /*0cc0*/  VIADD R5, R5, 0x1 ;  /* 0x0000000105057836 */ /* 0x000fe40000000000 */
[----:B------:R-:W-:-:S03]  /*0cd0*/  VIADD R4, R4, 0x100 ;  /* 0x0000010004047836 */ /* 0x000fc60000000000 */
[----:B------:R-:W-:Y:S01]  /*0ce0*/  ISETP.NE.AND P0, PT, R5, RZ, PT ;  /* 0x000000ff0500720c */ /* 0x000fe20003f05270 */
[----:B--2--5:R-:W-:-:S12]  /*0cf0*/  IMAD.IADD R8, R3, 0x1, R8 ;  /* 0x0000000103087824 */ /* 0x024fd800078e0208 */
[----:B------:R-:W-:Y:S05]  /*0d00*/  @P0 BRA `(.L_x_187) ;  /* 0xfffffffc00dc0947 */ /* 0x000fea000383ffff */
.L_x_178:
[----:B------:R-:W-:Y:S05]  /*0d10*/  BSYNC.RECONVERGENT B1 ;  /* 0x0000000000017941 */ /* 0x000fea0003800200 */
.L_x_177:
[----:B------:R-:W-:-:S09]  /*0d20*/  UISETP.GE.U32.AND UP0, UPT, UR12, 0x100, UPT ;  /* 0x000001000c00788c */ /* 0x000fd2000bf06070 */
[----:B------:R-:W-:Y:S05]  /*0d30*/  BRA.U !UP0, `(.L_x_188) ;  /* 0x0000000108ac7547 */ /* 0x000fea000b800000 */
[----:B0-----:R-:W0:Y:S01]  /*0d40*/  S2R R9, SR_LANEID ;  /* 0x0000000000097919 */ /* 0x001e220000000000 */
[----:B-----5:R-:W1:Y:S01]  /*0d50*/  SHFL.DOWN PT, R2, R8, 0x1, 0x1f ;  /* 0x08201f0008027f89 */ /* 0x020e6200000e0000 */
        /* <DEDUP_REMOVED lines=35> */
[----:B------:R-:W2:Y:S01]  /*0f90*/  LDS.64 R8, [UR4+0x20] ;  /* 0x00002004ff087984 */ /* 0x000ea20008000a00 */
[----:B0-----:R-:W-:-:S04]  /*0fa0*/  IADD3 R0, PT, PT, R4, R0, R3 ;  /* 0x0000000004007210 */ /* 0x001fc80007ffe003 */
[----:B------:R-:W-:-:S04]  /*0fb0*/  IADD3 R0, PT, PT, R6, R0, R5 ;  /* 0x0000000006007210 */ /* 0x000fc80007ffe005 */
[----:B--2---:R-:W-:-:S05]  /*0fc0*/  IADD3 R0, PT, PT, R8, R0, R7 ;  /* 0x0000000008007210 */ /* 0x004fca0007ffe007 */
[----:B-1----:R-:W-:Y:S01]  /*0fd0*/  IMAD.IADD R3, R0, 0x1, R9 ;  /* 0x0000000100037824 */ /* 0x002fe200078e0209 */
[----:B------:R-:W-:Y:S06]  /*0fe0*/  BRA `(.L_x_189) ;  /* 0x0000001800187947 */ /* 0x000fec0003800000 */
.L_x_188:
[----:B------:R-:W-:Y:S01]  /*0ff0*/  LOP3.LUT R2, R0, 0x3e0, RZ, 0xc0, !PT ;  /* 0x000003e000027812 */ /* 0x000fe200078ec0ff */
[----:B------:R-:W1:Y:S04]  /*1000*/  S2R R10, SR_LANEID ;  /* 0x00000000000a7919 */ /* 0x000e680000000000 */
[----:B------:R-:W-:Y:S01]  /*1010*/  VIADD R3, R2, 0x20 ;  /* 0x0000002002037836 */ /* 0x000fe20000000000 */
[----:B------:R-:W-:-:S04]  /*1020*/  LOP3.LUT R2, RZ, R2, RZ, 0x33, !PT ;  /* 0x00000002ff027212 */ /* 0x000fc800078e33ff */
[----:B------:R-:W-:Y:S01]  /*1030*/  ISETP.GT.U32.AND P0, PT, R3, UR12, PT ;  /* 0x0000000c03007c0c */ /* 0x000fe2000bf04070 */
[----:B------:R-:W-:-:S05]  /*1040*/  VIADD R2, R2, UR12 ;  /* 0x0000000c02027c36 */ /* 0x000fca0008000000 */
[----:B------:R-:W-:-:S05]  /*1050*/  SEL R5, R2, 0x1f, P0 ;  /* 0x0000001f02057807 */ /* 0x000fca0000000000 */
[----:B-----5:R-:W2:Y:S01]  /*1060*/  SHFL.DOWN PT, R2, R8, 0x1, R5 ;  /* 0x0820000008027989 */ /* 0x020ea200000e0005 */
[CC--:B-1----:R-:W-:Y:S01]  /*1070*/  ISETP.GE.AND P0, PT, R10.reuse, R5.reuse, PT ;  /* 0x000000050a00720c */ /* 0x0c2fe20003f06270 */
[C---:B------:R-:W-:Y:S01]  /*1080*/  VIADD R4, R10.reuse, 0x2 ;  /* 0x000000020a047836 */ /* 0x040fe20000000000 */
[C---:B------:R-:W-:Y:S01]  /*1090*/  ISETP.NE.AND P1, PT, R10.reuse, RZ, PT ;  /* 0x000000ff0a00720c */ /* 0x040fe20003f25270 */
[----:B------:R-:W-:Y:S01]  /*10a0*/  VIADD R6, R10, 0x4 ;  /* 0x000000040a067836 */ /* 0x000fe20000000000 */
[----:B--2---:R-:W-:Y:S02]  /*10b0*/  SEL R3, R2, RZ, !P0 ;  /* 0x000000ff02037207 */ /* 0x004fe40004000000 */
[----:B------:R-:W-:-:S09]  /*10c0*/  ISETP.GT.AND P0, PT, R4, R5, PT ;  /* 0x000000050400720c */ /* 0x000fd20003f04270 */
[----:B0-----:R-:W0:Y:S01]  /*10d0*/  @!P1 S2R R9, SR_CgaCtaId ;  /* 0x0000000000099919 */ /* 0x001e220000008800 */
[----:B------:R-:W-:Y:S01]  /*10e0*/  @!P1 SHF.R.U32.HI R7, RZ, 0x3, R0 ;  /* 0x00000003ff079819 */ /* 0x000fe20000011600 */
[----:B------:R-:W-:Y:S01]  /*10f0*/  IMAD.IADD R2, R3, 0x1, R8 ;  /* 0x0000000103027824 */ /* 0x000fe200078e0208 */
[----:B------:R-:W-:Y:S02]  /*1100*/  @!P1 MOV R8, 0x400 ;  /* 0x0000040000089802 */ /* 0x000fe40000000f00 */
[----:B------:R-:W-:Y:S02]  /*1110*/  @!P1 LOP3.LUT R7, R7, 0x7c, RZ, 0xc0, !PT ;  /* 0x0000007c07079812 */ /* 0x000fe400078ec0ff */
[----:B------:R-:W1:Y:S02]  /*1120*/  SHFL.DOWN PT, R3, R2, 0x2, R5 ;  /* 0x0840000002037989 */ /* 0x000e6400000e0005 */
[----:B-1----:R-:W-:Y:S02]  /*1130*/  SEL R3, R3, RZ, !P0 ;  /* 0x000000ff03037207 */ /* 0x002fe40004000000 */
[----:B------:R-:W-:-:S02]  /*1140*/  ISETP.GT.AND P0, PT, R6, R5, PT ;  /* 0x000000050600720c */ /* 0x000fc40003f04270 */
[----:B0-----:R-:W-:Y:S01]  /*1150*/  @!P1 LEA R8, R9, R8, 0x18 ;  /* 0x0000000809089211 */ /* 0x001fe200078ec0ff */
[----:B------:R-:W-:Y:S02]  /*1160*/  IMAD.IADD R4, R2, 0x1, R3 ;  /* 0x0000000102047824 */ /* 0x000fe400078e0203 */
[----:B------:R-:W-:Y:S02]  /*1170*/  VIADD R2, R10, 0x8 ;  /* 0x000000080a027836 */ /* 0x000fe40000000000 */
[----:B------:R-:W-:Y:S01]  /*1180*/  @!P1 IMAD.IADD R8, R7, 0x1, R8 ;  /* 0x0000000107089824 */ /* 0x000fe200078e0208 */
[----:B------:R-:W0:Y:S02]  /*1190*/  SHFL.DOWN PT, R3, R4, 0x4, R5 ;  /* 0x0880000004037989 */ /* 0x000e2400000e0005 */
        /* <DEDUP_REMOVED lines=15> */
[----:B------:R-:W1:Y:S01]  /*1290*/  S2UR UR5, SR_CgaCtaId ;  /* 0x00000000000579c3 */ /* 0x000e620000008800 */
[----:B------:R-:W-:Y:S01]  /*12a0*/  UMOV UR4, 0x400 ;  /* 0x0000040000047882 */ /* 0x000fe20000000000 */
[----:B------:R-:W-:Y:S02]  /*12b0*/  UISETP.GT.U32.AND UP1, UPT, UR12, 0x20, UPT ;  /* 0x000000200c00788c */ /* 0x000fe4000bf24070 */
[----:B------:R-:W-:Y:S02]  /*12c0*/  UISETP.GT.U32.AND UP3, UPT, UR12, 0x40, UPT ;  /* 0x000000400c00788c */ /* 0x000fe4000bf64070 */
[----:B------:R-:W-:Y:S02]  /*12d0*/  UISETP.GT.U32.AND UP2, UPT, UR12, 0x80, UPT ;  /* 0x000000800c00788c */ /* 0x000fe4000bf44070 */
[----:B------:R-:W-:Y:S02]  /*12e0*/  UISETP.GT.U32.AND UP0, UPT, UR12, 0x60, UPT ;  /* 0x000000600c00788c */ /* 0x000fe4000bf04070 */
[----:B------:R-:W-:-:S02]  /*12f0*/  UISETP.GT.U32.AND UP4, UPT, UR12, 0xe0, UPT ;  /* 0x000000e00c00788c */ /* 0x000fc4000bf84070 */
[----:B------:R-:W-:Y:S01]  /*1300*/  PLOP3.LUT P1, PT, PT, PT, UP2, 0x80, 0x8 ;  /* 0x000000000008781c */ /* 0x000fe20003f2f028 */
[----:B-1----:R-:W-:-:S09]  /*1310*/  ULEA UR4, UR5, UR4, 0x18 ;  /* 0x0000000405047291 */ /* 0x002fd2000f8ec0ff */
[----:B------:R-:W1:Y:S04]  /*1320*/  LDS R0, [UR4+0xc] ;  /* 0x00000c04ff007984 */ /* 0x000e680008000800 */
[----:B0-----:R-:W0:Y:S04]  /*1330*/  LDS.128 R8, [UR4+0x10] ;  /* 0x00001004ff087984 */ /* 0x001e280008000c00 */
[----:B------:R-:W2:Y:S01]  /*1340*/  LDS.64 R6, [UR4+0x20] ;  /* 0x00002004ff067984 */ /* 0x000ea20008000a00 */
[----:B-1----:R-:W-:Y:S02]  /*1350*/  R2UR UR4, R0 ;  /* 0x00000000000472ca */ /* 0x002fe400000e0000 */
[----:B0-----:R-:W-:-:S02]  /*1360*/  R2UR UR5, R8 ;  /* 0x00000000080572ca */ /* 0x001fc400000e0000 */
[----:B------:R-:W-:-:S09]  /*1370*/  R2UR UR6, R9 ;  /* 0x00000000090672ca */ /* 0x000fd200000e0000 */
[----:B------:R-:W-:Y:S02]  /*1380*/  USEL UR4, UR4, URZ, UP1 ;  /* 0x000000ff04047287 */ /* 0x000fe40008800000 */
[----:B------:R-:W-:Y:S02]  /*1390*/  UISETP.GT.U32.AND UP1, UPT, UR12, 0xa0, UPT ;  /* 0x000000a00c00788c */ /* 0x000fe4000bf24070 */
[----:B------:R-:W-:Y:S02]  /*13a0*/  USEL UR5, UR5, URZ, UP3 ;  /* 0x000000ff05057287 */ /* 0x000fe40009800000 */
[----:B------:R-:W-:Y:S01]  /*13b0*/  IMAD.U32 R0, RZ, RZ, UR4 ;  /* 0x00000004ff007e24 */ /* 0x000fe2000f8e00ff */
[----:B------:R-:W-:Y:S01]  /*13c0*/  UISETP.GT.U32.AND UP3, UPT, UR12, 0xc0, UPT ;  /* 0x000000c00c00788c */ /* 0x000fe2000bf64070 */
[----:B------:R-:W-:Y:S01]  /*13d0*/  PLOP3.LUT P2, PT, PT, PT, UP1, 0x80, 0x8 ;  /* 0x000000000008781c */ /* 0x000fe20003f4f018 */
[----:B------:R-:W-:Y:S02]  /*13e0*/  USEL UR4, UR6, URZ, UP0 ;  /* 0x000000ff06047287 */ /* 0x000fe40008000000 */
[----:B------:R-:W-:-:S02]  /*13f0*/  IADD3 R3, PT, PT, R0, UR5, R3 ;  /* 0x0000000500037c10 */ /* 0x000fc4000fffe003 */
[----:B------:R-:W-:Y:S02]  /*1400*/  SEL R0, R10, RZ, P1 ;  /* 0x000000ff0a007207 */ /* 0x000fe40000800000 */
[----:B------:R-:W-:Y:S02]  /*1410*/  PLOP3.LUT P1, PT, PT, PT, UP3, 0x80, 0x8 ;  /* 0x000000000008781c */ /* 0x000fe40003f2f038 */
[----:B------:R-:W-:Y:S02]  /*1420*/  SEL R5, R11, RZ, P2 ;  /* 0x000000ff0b057207 */ /* 0x000fe40001000000 */
[----:B------:R-:W-:Y:S02]  /*1430*/  IADD3 R0, PT, PT, R0, UR4, R3 ;  /* 0x0000000400007c10 */ /* 0x000fe4000fffe003 */
[----:B------:R-:W-:Y:S02]  /*1440*/  PLOP3.LUT P2, PT, PT, PT, UP4, 0x80, 0x8 ;  /* 0x000000000008781c */ /* 0x000fe40003f4f048 */
[----:B--2---:R-:W-:-:S02]  /*1450*/  SEL R6, R6, RZ, P1 ;  /* 0x000000ff06067207 */ /* 0x004fc40000800000 */
[----:B------:R-:W-:Y:S02]  /*1460*/  SEL R7, R7, RZ, P2 ;  /* 0x000000ff07077207 */ /* 0x000fe40001000000 */
[----:B------:R-:W-:-:S05]  /*1470*/  IADD3 R0, PT, PT, R6, R0, R5 ;  /* 0x0000000006007210 */ /* 0x000fca0007ffe005 */
[----:B------:R-:W-:Y:S01]  /*1480*/  IMAD.IADD R3, R0, 0x1, R7 ;  /* 0x0000000100037824 */ /* 0x000fe200078e0207 */
[----:B------:R-:W-:Y:S06]  /*1490*/  BRA `(.L_x_189) ;  /* 0x0000001000ec7947 */ /* 0x000fec0003800000 */
.L_x_174:
[----:B------:R-:W0:Y:S01]  /*14a0*/  S2R R0, SR_TID.X ;  /* 0x0000000000007919 */ /* 0x000e220000002100 */
[----:B------:R-:W1:Y:S01]  /*14b0*/  LDCU.64 UR10, c[0x0][0x380] ;  /* 0x00007000ff0a77ac */ /* 0x000e620008000a00 */
[----:B------:R-:W-:-:S04]  /*14c0*/  IMAD.U32 R3, RZ, RZ, UR13 ;  /* 0x0000000dff037e24 */ /* 0x000fc8000f8e00ff */
[----:B0-----:R-:W-:-:S05]  /*14d0*/  IMAD R2, R3, 0x1000, R0 ;  /* 0x0000100003027824 */ /* 0x001fca00078e0200 */
        /* <DEDUP_REMOVED lines=18> */
[----:B------:R-:W-:Y:S01]  /*1600*/  UISETP.GE.U32.AND UP0, UPT, UR12, UR5, UPT ;  /* 0x000000050c00728c */ /* 0x000fe2000bf06070 */
        /* <DEDUP_REMOVED lines=8> */
[----:B------:R-:W-:Y:S06]  /*1690*/  BRA.U !UP0, `(.L_x_190) ;  /* 0x0000000d08c47547 */ /* 0x000fec000b800000 */
[----:B------:R-:W-:Y:S02]  /*16a0*/  ULEA UR6, UR13, UR5, 0xc ;  /* 0x000000050d067291 */ /* 0x000fe4000f8e60ff */
[----:B------:R-:W-:Y:S01]  /*16b0*/  IMAD.U32 R3, RZ, RZ, UR5 ;  /* 0x00000005ff037e24 */ /* 0x000fe2000f8e00ff */
[----:B------:R-:W-:Y:S01]  /*16c0*/  UIADD3 UR9, UPT, UPT, UR8, -0x1000, URZ ;  /* 0xfffff00008097890 */ /* 0x000fe2000fffe0ff */
[----:B------:R-:W-:Y:S01]  /*16d0*/  LOP3.LUT R2, RZ, R0, RZ, 0x33, !PT ;  /* 0x00000000ff027212 */ /* 0x000fe200078e33ff */
[----:B------:R-:W-:Y:S01]  /*16e0*/  UMOV UR4, URZ ;  /* 0x000000ff00047c82 */ /* 0x000fe20008000000 */
[----:B------:R-:W-:Y:S02]  /*16f0*/  IMAD.U32 R4, RZ, RZ, UR6 ;  /* 0x00000006ff047e24 */ /* 0x000fe4000f8e00ff */
[----:B------:R-:W-:Y:S01]  /*1700*/  IADD3 R2, PT, PT, -R3, UR8, R2 ;  /* 0x0000000803027c10 */ /* 0x000fe2000fffe102 */
[----:B------:R-:W-:Y:S01]  /*1710*/  IMAD.U32 R3, RZ, RZ, UR13 ;  /* 0x0000000dff037e24 */ /* 0x000fe2000f8e00ff */
[----:B------:R-:W-:Y:S01]  /*1720*/  UMOV UR7, UR6 ;  /* 0x0000000600077c82 */ /* 0x000fe20008000000 */
[----:B------:R-:W-:Y:S01]  /*1730*/  IMAD.U32 R7, RZ, RZ, UR6 ;  /* 0x00000006ff077e24 */ /* 0x000fe2000f8e00ff */
[----:B------:R-:W-:Y:S01]  /*1740*/  ISETP.GT.U32.AND P0, PT, R4, UR9, PT ;  /* 0x0000000904007c0c */ /* 0x000fe2000bf04070 */
[----:B------:R-:W-:-:S02]  /*1750*/  IMAD R3, R3, -0x1000, R2 ;  /* 0xfffff00003037824 */ /* 0x000fc400078e0202 */
[----:B------:R-:W-:Y:S01]  /*1760*/  IMAD.U32 R5, RZ, RZ, UR6 ;  /* 0x00000006ff057e24 */ /* 0x000fe2000f8e00ff */
[----:B------:R-:W-:-:S09]  /*1770*/  IADD3 R2, PT, PT, R7, 0x800, R0 ;  /* 0x0000080007027810 */ /* 0x000fd20007ffe000 */
[----:B------:R-:W-:Y:S05]  /*1780*/  @P0 BRA `(.L_x_191) ;  /* 0x0000000000a00947 */ /* 0x000fea0003800000 */
[----:B------:R-:W0:Y:S01]  /*1790*/  LDCU UR8, c[0x0][0x3a8] ;  /* 0x00007500ff0877ac */ /* 0x000e220008000800 */
[----:B------:R-:W1:Y:S01]  /*17a0*/  LDCU.64 UR10, c[0x0][0x380] ;  /* 0x00007000ff0a77ac */ /* 0x000e620008000a00 */
[----:B------:R-:W-:Y:S01]  /*17b0*/  NOP ;  /* 0x0000000000007918 */ /* 0x000fe20000000000 */
.L_x_192:
[----:B------:R-:W-:-:S05]  /*17c0*/  IMAD.IADD R6, R0, 0x1, R5 ;  /* 0x0000000100067824 */ /* 0x000fca00078e0205 */
[----:B-1----:R-:W-:-:S05]  /*17d0*/  IADD3 R6, P0, PT, R6, UR10, RZ ;  /* 0x0000000a06067c10 */ /* 0x002fca000ff1e0ff */
[----:B------:R-:W-:-:S05]  /*17e0*/  IMAD.X R7, RZ, RZ, UR11, P0 ;  /* 0x0000000bff077e24 */ /* 0x000fca00080e06ff */
        /* <DEDUP_REMOVED lines=17> */
[----:B0-----:R-:W-:-:S04]  /*1900*/  IADD3 R11, PT, PT, -R5, UR8, RZ ;  /* 0x00000008050b7c10 */ /* 0x001fc8000fffe1ff */
[----:B------:R-:W-:Y:S02]  /*1910*/  ISETP.GE.U32.AND P0, PT, R11, UR5, PT ;  /* 0x000000050b007c0c */ /* 0x000fe4000bf06070 */
        /* <DEDUP_REMOVED lines=8> */
[----:B------:R-:W-:Y:S01]  /*19a0*/  VIADD R5, R5, UR5 ;  /* 0x0000000505057c36 */ /* 0x000fe20008000000 */
[----:B------:R-:W-:Y:S01]  /*19b0*/  UIADD3 UR4, UPT, UPT, UR4, 0x1, URZ ;  /* 0x0000000104047890 */ /* 0x000fe2000fffe0ff */
[----:B------:R-:W-:Y:S01]  /*19c0*/  VIADD R3, R3, -UR5 ;  /* 0x8000000503037c36 */ /* 0x000fe20008000000 */
[----:B------:R-:W-:Y:S02]  /*19d0*/  UIADD3 UR7, UPT, UPT, UR5, UR7, URZ ;  /* 0x0000000705077290 */ /* 0x000fe4000fffe0ff */
[----:B------:R-:W-:Y:S01]  /*19e0*/  VIADD R2, R2, UR5 ;  /* 0x0000000502027c36 */ /* 0x000fe20008000000 */
[----:B------:R-:W-:-:S13]  /*19f0*/  ISETP.GT.U32.AND P0, PT, R5, UR9, PT ;  /* 0x0000000905007c0c */ /* 0x000fda000bf04070 */
[----:B------:R-:W-:Y:S05]  /*1a00*/  @!P0 BRA `(.L_x_192) ;  /* 0xfffffffc006c8947 */ /* 0x000fea000383ffff */
.L_x_191:
[----:B------:R-:W-:Y:S01]  /*1a10*/  IADD3 R7, PT, PT, -R5, UR8, RZ ;  /* 0x0000000805077c10 */ /* 0x000fe2000fffe1ff */
[----:B------:R-:W-:Y:S03]  /*1a20*/  BSSY.RECONVERGENT B1, `(.L_x_190) ;  /* 0x00000b8000017945 */ /* 0x000fe60003800200 */
[----:B------:R-:W-:-:S04]  /*1a30*/  ISETP.GE.AND P0, PT, R0, R7, PT ;  /* 0x000000070000720c */ /* 0x000fc80003f06270 */
[----:B------:R-:W-:-:S13]  /*1a40*/  ISETP.GE.U32.OR P0, PT, R5, UR8, P0 ;  /* 0x0000000805007c0c */ /* 0x000fda0008706470 */
[----:B------:R-:W-:Y:S05]  /*1a50*/  @P0 BRA `(.L_x_193) ;  /* 0x0000000800d00947 */ /* 0x000fea0003800000 */
[----:B------:R-:W0:Y:S01]  /*1a60*/  LDC R7, c[0x0][0x3ac] ;  /* 0x0000eb00ff077b82 */ /* 0x000e220000000800 */
[----:B------:R-:W-:Y:S01]  /*1a70*/  IMAD.U32 R9, RZ, RZ, UR6 ;  /* 0x00000006ff097e24 */ /* 0x000fe2000f8e00ff */
[----:B------:R-:W-:Y:S01]  /*1a80*/  LOP3.LUT R4, RZ, R0, RZ, 0x33, !PT ;  /* 0x00000000ff047212 */ /* 0x000fe200078e33ff */
[----:B------:R-:W-:Y:S03]  /*1a90*/  BSSY.RECONVERGENT B2, `(.L_x_194) ;  /* 0x000005c000027945 */ /* 0x000fe60003800200 */
[----:B------:R-:W-:Y:S01]  /*1aa0*/  IADD3 R4, PT, PT, -R9, UR8, R4 ;  /* 0x0000000809047c10 */ /* 0x000fe2000fffe104 */
[----:B0-----:R-:W-:-:S04]  /*1ab0*/  IMAD R7, R7, UR4, RZ ;  /* 0x0000000407077c24 */ /* 0x001fc8000f8e02ff */
[----:B------:R-:W-:-:S05]  /*1ac0*/  IMAD R4, R7, -0x1000, R4 ;  /* 0xfffff00007047824 */ /* 0x000fca00078e0204 */
[C---:B------:R-:W-:Y:S02]  /*1ad0*/  ISETP.GE.U32.AND P0, PT, R4.reuse, 0xf00, PT ;  /* 0x00000f000400780c */ /* 0x040fe40003f06070 */
[----:B------:R-:W-:Y:S01]  /*1ae0*/  LEA.HI R6, R4, 0x1, RZ, 0x18 ;  /* 0x0000000104067811 */ /* 0x000fe200078fc0ff */
[----:B------:R-:W-:-:S03]  /*1af0*/  IMAD.MOV.U32 R4, RZ, RZ, R0 ;  /* 0x000000ffff047224 */ /* 0x000fc600078e0000 */
[----:B------:R-:W-:-:S07]  /*1b00*/  LOP3.LUT R7, R6, 0xf, RZ, 0xc0, !PT ;  /* 0x0000000f06077812 */ /* 0x000fce00078ec0ff */
[----:B------:R-:W-:Y:S05]  /*1b10*/  @!P0 BRA `(.L_x_195) ;  /* 0x00000004004c8947 */ /* 0x000fea0003800000 */
[----:B------:R-:W-:Y:S01]  /*1b20*/  LEA.HI R4, R3, 0x1, RZ, 0x18 ;  /* 0x0000000103047811 */ /* 0x000fe200078fc0ff */
[----:B------:R-:W-:Y:S01]  /*1b30*/  BSSY.RECONVERGENT B3, `(.L_x_196) ;  /* 0x0000050000037945 */ /* 0x000fe20003800200 */
[----:B------:R-:W-:Y:S02]  /*1b40*/  LOP3.LUT R9, R0, 0x800, RZ, 0xfc, !PT ;  /* 0x0000080000097812 */ /* 0x000fe400078efcff */
[----:B------:R-:W-:-:S05]  /*1b50*/  LOP3.LUT R4, R4, 0x1fffff0, RZ, 0xc0, !PT ;  /* 0x01fffff004047812 */ /* 0x000fca00078ec0ff */
[----:B------:R-:W-:-:S07]  /*1b60*/  IMAD.MOV R12, RZ, RZ, -R4 ;  /* 0x000000ffff0c7224 */ /* 0x000fce00078e0a04 */
.L_x_197:
        /* <DEDUP_REMOVED lines=11> */
[----:B------:R-:W-:Y:S01]  /*1c20*/  IMAD.X R15, RZ, RZ, UR11, P1 ;  /* 0x0000000bff0f7e24 */ /* 0x000fe200088e06ff */
[----:B------:R-:W-:Y:S01]  /*1c30*/  IADD3 R22, P1, PT, R22, UR10, RZ ;  /* 0x0000000a16167c10 */ /* 0x000fe2000ff3e0ff */
[C---:B------:R-:W-:Y:S01]  /*1c40*/  VIADD R16, R2.reuse, 0xfffffc00 ;  /* 0xfffffc0002107836 */ /* 0x040fe20000000000 */
[----:B------:R1:W3:Y:S01]  /*1c50*/  LDG.E.S8 R8, desc[UR14][R18.64] ;  /* 0x0000000e12087981 */ /* 0x0002e2000c1e1300 */
[----:B------:R-:W-:-:S02]  /*1c60*/  VIADD R17, R2, 0xfffffd00 ;  /* 0xfffffd0002117836 */ /* 0x000fc40000000000 */
[----:B------:R-:W-:Y:S01]  /*1c70*/  IMAD.X R29, RZ, RZ, UR11, P0 ;  /* 0x0000000bff1d7e24 */ /* 0x000fe200080e06ff */
[----:B------:R-:W-:Y:S01]  /*1c80*/  IADD3 R16, P0, PT, R16, UR10, RZ ;  /* 0x0000000a10107c10 */ /* 0x000fe2000ff1e0ff */
[----:B------:R-:W-:Y:S01]  /*1c90*/  IMAD.X R23, RZ, RZ, UR11, P1 ;  /* 0x0000000bff177e24 */ /* 0x000fe200088e06ff */
[----:B0-----:R-:W-:Y:S01]  /*1ca0*/  IADD3 R20, P1, PT, R17, UR10, RZ ;  /* 0x0000000a11147c10 */ /* 0x001fe2000ff3e0ff */
[C---:B------:R-:W-:Y:S01]  /*1cb0*/  VIADD R21, R2.reuse, 0xfffffe00 ;  /* 0xfffffe0002157836 */ /* 0x040fe20000000000 */
[----:B------:R0:W3:Y:S01]  /*1cc0*/  LDG.E.S8 R10, desc[UR14][R14.64] ;  /* 0x0000000e0e0a7981 */ /* 0x0000e2000c1e1300 */
[C---:B-1----:R-:W-:Y:S02]  /*1cd0*/  VIADD R19, R2.reuse, 0xffffff00 ;  /* 0xffffff0002137836 */ /* 0x042fe40000000000 */
[----:B------:R-:W-:Y:S01]  /*1ce0*/  IMAD.X R17, RZ, RZ, UR11, P0 ;  /* 0x0000000bff117e24 */ /* 0x000fe200080e06ff */
[----:B------:R-:W-:Y:S01]  /*1cf0*/  IADD3 R18, P0, PT, R21, UR10, RZ ;  /* 0x0000000a15127c10 */ /* 0x000fe2000ff1e0ff */
[----:B------:R-:W-:Y:S01]  /*1d00*/  IMAD.X R21, RZ, RZ, UR11, P1 ;  /* 0x0000000bff157e24 */ /* 0x000fe200088e06ff */
[----:B------:R1:W4:Y:S01]  /*1d10*/  LDG.E.S8 R4, desc[UR14][R28.64] ;  /* 0x0000000e1c047981 */ /* 0x000322000c1e1300 */
[----:B0-----:R-:W-:Y:S01]  /*1d20*/  VIADD R15, R2, 0x100 ;  /* 0x00000100020f7836 */ /* 0x001fe20000000000 */
[----:B------:R-:W-:-:S02]  /*1d30*/  IADD3 R14, P1, PT, R19, UR10, RZ ;  /* 0x0000000a130e7c10 */ /* 0x000fc4000ff3e0ff */
[----:B------:R0:W5:Y:S01]  /*1d40*/  LDG.E.S8 R25, desc[UR14][R16.64] ;  /* 0x0000000e10197981 */ /* 0x000162000c1e1300 */
[----:B------:R-:W-:Y:S02]  /*1d50*/  IMAD.X R19, RZ, RZ, UR11, P0 ;  /* 0x0000000bff137e24 */ /* 0x000fe400080e06ff */
[C---:B------:R-:W-:Y:S01]  /*1d60*/  VIADD R26, R2.reuse, 0x300 ;  /* 0x00000300021a7836 */ /* 0x040fe20000000000 */
[----:B------:R-:W4:Y:S01]  /*1d70*/  LDG.E.S8 R27, desc[UR14][R22.64] ;  /* 0x0000000e161b7981 */ /* 0x000f22000c1e1300 */
[----:B-1----:R-:W-:-:S03]  /*1d80*/  VIADD R28, R2, 0x200 ;  /* 0x00000200021c7836 */ /* 0x002fc60000000000 */
[----:B------:R1:W5:Y:S01]  /*1d90*/  LDG.E.S8 R24, desc[UR14][R20.64] ;  /* 0x0000000e14187981 */ /* 0x000362000c1e1300 */
[----:B0-----:R-:W-:Y:S01]  /*1da0*/  IADD3 R16, P0, PT, R15, UR10, RZ ;  /* 0x0000000a0f107c10 */ /* 0x001fe2000ff1e0ff */
[----:B------:R-:W-:Y:S01]  /*1db0*/  IMAD.X R15, RZ, RZ, UR11, P1 ;  /* 0x0000000bff0f7e24 */ /* 0x000fe200088e06ff */
[----:B------:R-:W-:Y:S01]  /*1dc0*/  IADD3 R28, P1, PT, R28, UR10, RZ ;  /* 0x0000000a1c1c7c10 */ /* 0x000fe2000ff3e0ff */
[----:B------:R0:W2:Y:S02]  /*1dd0*/  LDG.E.S8 R23, desc[UR14][R18.64] ;  /* 0x0000000e12177981 */ /* 0x0000a4000c1e1300 */
[----:B------:R-:W-:Y:S02]  /*1de0*/  IMAD.X R17, RZ, RZ, UR11, P0 ;  /* 0x0000000bff117e24 */ /* 0x000fe400080e06ff */
[----:B------:R0:W2:Y:S01]  /*1df0*/  LDG.E.S8 R22, desc[UR14][R14.64] ;  /* 0x0000000e0e167981 */ /* 0x0000a2000c1e1300 */
[----:B-1----:R-:W-:Y:S01]  /*1e00*/  IADD3 R20, P0, PT, R26, UR10, RZ ;  /* 0x0000000a1a147c10 */ /* 0x002fe2000ff1e0ff */
[----:B------:R-:W-:-:S02]  /*1e10*/  IMAD.X R29, RZ, RZ, UR11, P1 ;  /* 0x0000000bff1d7e24 */ /* 0x000fc400088e06ff */
[----:B------:R1:W2:Y:S02]  /*1e20*/  LDG.E.S8 R26, desc[UR14][R16.64] ;  /* 0x0000000e101a7981 */ /* 0x0002a4000c1e1300 */
[----:B------:R-:W-:Y:S02]  /*1e30*/  IMAD.X R21, RZ, RZ, UR11, P0 ;  /* 0x0000000bff157e24 */ /* 0x000fe400080e06ff */
[C---:B0-----:R-:W-:Y:S01]  /*1e40*/  VIADD R18, R2.reuse, 0x400 ;  /* 0x0000040002127836 */ /* 0x041fe20000000000 */
[----:B------:R-:W2:Y:S01]  /*1e50*/  LDG.E.S8 R28, desc[UR14][R28.64] ;  /* 0x0000000e1c1c7981 */ /* 0x000ea2000c1e1300 */
[C---:B------:R-:W-:Y:S02]  /*1e60*/  VIADD R14, R2.reuse, 0x500 ;  /* 0x00000500020e7836 */ /* 0x040fe40000000000 */
[----:B-1----:R-:W-:-:S03]  /*1e70*/  VIADD R16, R2, 0x600 ;  /* 0x0000060002107836 */ /* 0x002fc60000000000 */
[----:B------:R-:W-:Y:S01]  /*1e80*/  IADD3 R14, P0, PT, R14, UR10, RZ ;  /* 0x0000000a0e0e7c10 */ /* 0x000fe2000ff1e0ff */
[----:B------:R0:W2:Y:S04]  /*1e90*/  LDG.E.S8 R29, desc[UR14][R20.64] ;  /* 0x0000000e141d7981 */ /* 0x0000a8000c1e1300 */
[----:B------:R-:W-:Y:S01]  /*1ea0*/  IMAD.X R15, RZ, RZ, UR11, P0 ;  /* 0x0000000bff0f7e24 */ /* 0x000fe200080e06ff */
[----:B------:R-:W-:Y:S02]  /*1eb0*/  IADD3 R16, P0, PT, R16, UR10, RZ ;  /* 0x0000000a10107c10 */ /* 0x000fe4000ff1e0ff */
[----:B------:R-:W-:Y:S01]  /*1ec0*/  IADD3 R18, P1, PT, R18, UR10, RZ ;  /* 0x0000000a12127c10 */ /* 0x000fe2000ff3e0ff */
[----:B0-----:R-:W-:Y:S02]  /*1ed0*/  VIADD R20, R2, 0x700 ;  /* 0x0000070002147836 */ /* 0x001fe40000000000 */
[----:B------:R-:W2:Y:S01]  /*1ee0*/  LDG.E.S8 R15, desc[UR14][R14.64] ;  /* 0x0000000e0e0f7981 */ /* 0x000ea2000c1e1300 */
[----:B------:R-:W-:-:S02]  /*1ef0*/  IMAD.X R17, RZ, RZ, UR11, P0 ;  /* 0x0000000bff117e24 */ /* 0x000fc400080e06ff */
[----:B------:R-:W-:Y:S01]  /*1f00*/  IADD3 R20, P0, PT, R20, UR10, RZ ;  /* 0x0000000a14147c10 */ /* 0x000fe2000ff1e0ff */
[----:B------:R-:W-:Y:S02]  /*1f10*/  IMAD.X R19, RZ, RZ, UR11, P1 ;  /* 0x0000000bff137e24 */ /* 0x000fe400088e06ff */
[----:B------:R-:W2:Y:S02]  /*1f20*/  LDG.E.S8 R16, desc[UR14][R16.64] ;  /* 0x0000000e10107981 */ /* 0x000ea4000c1e1300 */
[----:B------:R-:W-:Y:S02]  /*1f30*/  IMAD.X R21, RZ, RZ, UR11, P0 ;  /* 0x0000000bff157e24 */ /* 0x000fe400080e06ff */
[----:B------:R-:W2:Y:S04]  /*1f40*/  LDG.E.S8 R18, desc[UR14][R18.64] ;  /* 0x0000000e12127981 */ /* 0x000ea8000c1e1300 */
[----:B------:R-:W2:Y:S01]  /*1f50*/  LDG.E.S8 R21, desc[UR14][R20.64] ;  /* 0x0000000e14157981 */ /* 0x000ea2000c1e1300 */
[----:B------:R-:W-:-:S05]  /*1f60*/  VIADD R12, R12, 0x10 ;  /* 0x000000100c0c7836 */ /* 0x000fca0000000000 */
[----:B------:R-:W-:Y:S01]  /*1f70*/  ISETP.NE.AND P0, PT, R12, RZ, PT ;  /* 0x000000ff0c00720c */ /* 0x000fe20003f05270 */
[----:B------:R-:W-:Y:S02]  /*1f80*/  VIADD R9, R9, 0x1000 ;  /* 0x0000100009097836 */ /* 0x000fe40000000000 */
[----:B------:R-:W-:Y:S01]  /*1f90*/  VIADD R2, R2, 0x1000 ;  /* 0x0000100002027836 */ /* 0x000fe20000000000 */
[----:B---3--:R-:W-:-:S04]  /*1fa0*/  IADD3 R8, PT, PT, R10, R11, R8 ;  /* 0x0000000b0a087210 */ /* 0x008fc80007ffe008 */
[----:B----4-:R-:W-:-:S04]  /*1fb0*/  IADD3 R4, PT, PT, R27, R8, R4 ;  /* 0x000000081b047210 */ /* 0x010fc80007ffe004 */
[----:B-----5:R-:W-:-:S04]  /*1fc0*/  IADD3 R4, PT, PT, R24, R4, R25 ;  /* 0x0000000418047210 */ /* 0x020fc80007ffe019 */
[----:B--2---:R-:W-:-:S04]  /*1fd0*/  IADD3 R4, PT, PT, R22, R4, R23 ;  /* 0x0000000416047210 */ /* 0x004fc80007ffe017 */
[----:B------:R-:W-:-:S04]  /*1fe0*/  IADD3 R4, PT, PT, R26, R4, R13 ;  /* 0x000000041a047210 */ /* 0x000fc80007ffe00d */
[----:B------:R-:W-:-:S04]  /*1ff0*/  IADD3 R4, PT, PT, R29, R4, R28 ;  /* 0x000000041d047210 */ /* 0x000fc80007ffe01c */
[----:B------:R-:W-:-:S04]  /*2000*/  IADD3 R4, PT, PT, R15, R4, R18 ;  /* 0x000000040f047210 */ /* 0x000fc80007ffe012 */
[----:B------:R-:W-:Y:S01]  /*2010*/  IADD3 R11, PT, PT, R21, R4, R16 ;  /* 0x00000004150b7210 */ /* 0x000fe20007ffe010 */
[----:B------:R-:W-:Y:S06]  /*2020*/  @P0 BRA `(.L_x_197) ;  /* 0xfffffff800d00947 */ /* 0x000fec000383ffff */
[----:B------:R-:W-:Y:S05]  /*2030*/  BSYNC.RECONVERGENT B3 ;  /* 0x0000000000037941 */ /* 0x000fea0003800200 */
.L_x_196:
[----:B------:R-:W-:-:S07]  /*2040*/  VIADD R4, R9, 0xfffff800 ;  /* 0xfffff80009047836 */ /* 0x000fce0000000000 */
.L_x_195:
[----:B------:R-:W-:Y:S05]  /*2050*/  BSYNC.RECONVERGENT B2 ;  /* 0x0000000000027941 */ /* 0x000fea0003800200 */
.L_x_194:
[----:B------:R-:W-:-:S13]  /*2060*/  ISETP.NE.AND P0, PT, R7, RZ, PT ;  /* 0x000000ff0700720c */ /* 0x000fda0003f05270 */
[----:B------:R-:W-:Y:S05]  /*2070*/  @!P0 BRA `(.L_x_193) ;  /* 0x0000000400488947 */ /* 0x000fea0003800000 */
[----:B------:R-:W-:Y:S01]  /*2080*/  ISETP.GE.U32.AND P1, PT, R7, 0x8, PT ;  /* 0x000000080700780c */ /* 0x000fe20003f26070 */
[----:B------:R-:W-:Y:S01]  /*2090*/  BSSY.RECONVERGENT B2, `(.L_x_198) ;  /* 0x0000029000027945 */ /* 0x000fe20003800200 */
[----:B------:R-:W-:-:S04]  /*20a0*/  LOP3.LUT R20, R6, 0x7, RZ, 0xc0, !PT ;  /* 0x0000000706147812 */ /* 0x000fc800078ec0ff */
[----:B------:R-:W-:-:S07]  /*20b0*/  ISETP.NE.AND P0, PT, R20, RZ, PT ;  /* 0x000000ff1400720c */ /* 0x000fce0003f05270 */
[----:B------:R-:W-:Y:S06]  /*20c0*/  @!P1 BRA `(.L_x_199) ;  /* 0x0000000000949947 */ /* 0x000fec0003800000 */
[----:B------:R-:W-:-:S04]  /*20d0*/  IMAD.IADD R9, R4, 0x1, R5 ;  /* 0x0000000104097824 */ /* 0x000fc800078e0205 */
[C---:B------:R-:W-:Y:S01]  /*20e0*/  VIADD R16, R9.reuse, 0x100 ;  /* 0x0000010009107836 */ /* 0x040fe20000000000 */
[C---:B------:R-:W-:Y:S01]  /*20f0*/  IADD3 R14, P1, PT, R9.reuse, UR10, RZ ;  /* 0x0000000a090e7c10 */ /* 0x040fe2000ff3e0ff */
[C---:B------:R-:W-:Y:S02]  /*2100*/  VIADD R18, R9.reuse, 0x200 ;  /* 0x0000020009127836 */ /* 0x040fe40000000000 */
[C---:B------:R-:W-:Y:S01]  /*2110*/  VIADD R12, R9.reuse, 0x300 ;  /* 0x00000300090c7836 */ /* 0x040fe20000000000 */
[----:B------:R-:W-:Y:S01]  /*2120*/  IADD3 R16, P2, PT, R16, UR10, RZ ;  /* 0x0000000a10107c10 */ /* 0x000fe2000ff5e0ff */
[----:B------:R-:W-:Y:S01]  /*2130*/  IMAD.X R15, RZ, RZ, UR11, P1 ;  /* 0x0000000bff0f7e24 */ /* 0x000fe200088e06ff */
[----:B------:R-:W-:Y:S01]  /*2140*/  IADD3 R18, P1, PT, R18, UR10, RZ ;  /* 0x0000000a12127c10 */ /* 0x000fe2000ff3e0ff */
[C---:B------:R-:W-:Y:S02]  /*2150*/  VIADD R8, R9.reuse, 0x400 ;  /* 0x0000040009087836 */ /* 0x040fe40000000000 */
[----:B------:R-:W-:Y:S01]  /*2160*/  IMAD.X R17, RZ, RZ, UR11, P2 ;  /* 0x0000000bff117e24 */ /* 0x000fe200090e06ff */
[----:B------:R-:W-:Y:S01]  /*2170*/  IADD3 R12, P2, PT, R12, UR10, RZ ;  /* 0x0000000a0c0c7c10 */ /* 0x000fe2000ff5e0ff */
[C---:B------:R-:W-:Y:S01]  /*2180*/  VIADD R21, R9.reuse, 0x500 ;  /* 0x0000050009157836 */ /* 0x040fe20000000000 */
[----:B------:R0:W2:Y:S01]  /*2190*/  LDG.E.S8 R2, desc[UR14][R14.64] ;  /* 0x0000000e0e027981 */ /* 0x0000a2000c1e1300 */
[----:B------:R-:W-:Y:S01]  /*21a0*/  IMAD.X R19, RZ, RZ, UR11, P1 ;  /* 0x0000000bff137e24 */ /* 0x000fe200088e06ff */
[----:B------:R-:W-:Y:S01]  /*21b0*/  IADD3 R8, P1, PT, R8, UR10, RZ ;  /* 0x0000000a08087c10 */ /* 0x000fe2000ff3e0ff */
[C---:B------:R-:W-:Y:S01]  /*21c0*/  VIADD R22, R9.reuse, 0x600 ;  /* 0x0000060009167836 */ /* 0x040fe20000000000 */
[----:B------:R1:W2:Y:S01]  /*21d0*/  LDG.E.S8 R7, desc[UR14][R16.64] ;  /* 0x0000000e10077981 */ /* 0x0002a2000c1e1300 */
[----:B------:R-:W-:-:S02]  /*21e0*/  VIADD R23, R9, 0x700 ;  /* 0x0000070009177836 */ /* 0x000fc40000000000 */
[----:B------:R-:W-:Y:S01]  /*21f0*/  IMAD.X R13, RZ, RZ, UR11, P2 ;  /* 0x0000000bff0d7e24 */ /* 0x000fe200090e06ff */
[----:B------:R3:W4:Y:S01]  /*2200*/  LDG.E.S8 R10, desc[UR14][R18.64] ;  /* 0x0000000e120a7981 */ /* 0x000722000c1e1300 */
[----:B0-----:R-:W-:Y:S01]  /*2210*/  IADD3 R14, P3, PT, R21, UR10, RZ ;  /* 0x0000000a150e7c10 */ /* 0x001fe2000ff7e0ff */
[----:B------:R-:W-:Y:S02]  /*2220*/  IMAD.X R9, RZ, RZ, UR11, P1 ;  /* 0x0000000bff097e24 */ /* 0x000fe400088e06ff */
[----:B------:R-:W4:Y:S01]  /*2230*/  LDG.E.S8 R12, desc[UR14][R12.64] ;  /* 0x0000000e0c0c7981 */ /* 0x000f22000c1e1300 */
[----:B-1----:R-:W-:Y:S01]  /*2240*/  IADD3 R16, P2, PT, R22, UR10, RZ ;  /* 0x0000000a16107c10 */ /* 0x002fe2000ff5e0ff */
[----:B------:R-:W-:Y:S02]  /*2250*/  IMAD.X R15, RZ, RZ, UR11, P3 ;  /* 0x0000000bff0f7e24 */ /* 0x000fe400098e06ff */
[----:B------:R-:W5:Y:S01]  /*2260*/  LDG.E.S8 R8, desc[UR14][R8.64] ;  /* 0x0000000e08087981 */ /* 0x000f62000c1e1300 */
[----:B---3--:R-:W-:Y:S01]  /*2270*/  IADD3 R18, P1, PT, R23, UR10, RZ ;  /* 0x0000000a17127c10 */ /* 0x008fe2000ff3e0ff */
[----:B------:R-:W-:-:S02]  /*2280*/  IMAD.X R17, RZ, RZ, UR11, P2 ;  /* 0x0000000bff117e24 */ /* 0x000fc400090e06ff */
[----:B------:R-:W5:Y:S02]  /*2290*/  LDG.E.S8 R14, desc[UR14][R14.64] ;  /* 0x0000000e0e0e7981 */ /* 0x000f64000c1e1300 */
[----:B------:R-:W-:Y:S02]  /*22a0*/  IMAD.X R19, RZ, RZ, UR11, P1 ;  /* 0x0000000bff137e24 */ /* 0x000fe400088e06ff */
[----:B------:R-:W3:Y:S04]  /*22b0*/  LDG.E.S8 R16, desc[UR14][R16.64] ;  /* 0x0000000e10107981 */ /* 0x000ee8000c1e1300 */
[----:B------:R-:W3:Y:S01]  /*22c0*/  LDG.E.S8 R18, desc[UR14][R18.64] ;  /* 0x0000000e12127981 */ /* 0x000ee2000c1e1300 */
[----:B------:R-:W-:Y:S01]  /*22d0*/  VIADD R4, R4, 0x800 ;  /* 0x0000080004047836 */ /* 0x000fe20000000000 */
[----:B--2---:R-:W-:-:S04]  /*22e0*/  IADD3 R7, PT, PT, R7, R11, R2 ;  /* 0x0000000b07077210 */ /* 0x004fc80007ffe002 */
[----:B----4-:R-:W-:-:S04]  /*22f0*/  IADD3 R7, PT, PT, R12, R7, R10 ;  /* 0x000000070c077210 */ /* 0x010fc80007ffe00a */
[----:B-----5:R-:W-:-:S04]  /*2300*/  IADD3 R7, PT, PT, R14, R7, R8 ;  /* 0x000000070e077210 */ /* 0x020fc80007ffe008 */
[----:B---3--:R-:W-:-:S07]  /*2310*/  IADD3 R11, PT, PT, R18, R7, R16 ;  /* 0x00000007120b7210 */ /* 0x008fce0007ffe010 */
.L_x_199:
[----:B------:R-:W-:Y:S05]  /*2320*/  BSYNC.RECONVERGENT B2 ;  /* 0x0000000000027941 */ /* 0x000fea0003800200 */
.L_x_198:
[----:B------:R-:W-:Y:S05]  /*2330*/  @!P0 BRA `(.L_x_193) ;  /* 0x0000000000988947 */ /* 0x000fea0003800000 */
[----:B------:R-:W-:Y:S01]  /*2340*/  ISETP.GE.U32.AND P1, PT, R20, 0x4, PT ;  /* 0x000000041400780c */ /* 0x000fe20003f26070 */
[----:B------:R-:W-:Y:S01]  /*2350*/  BSSY.RECONVERGENT B2, `(.L_x_200) ;  /* 0x0000016000027945 */ /* 0x000fe20003800200 */
[----:B------:R-:W-:-:S11]  /*2360*/  LOP3.LUT P0, RZ, R6, 0x3, RZ, 0xc0, !PT ;  /* 0x0000000306ff7812 */ /* 0x000fd6000780c0ff */
[----:B------:R-:W-:Y:S05]  /*2370*/  @!P1 BRA `(.L_x_201) ;  /* 0x00000000004c9947 */ /* 0x000fea0003800000 */
[----:B------:R-:W-:-:S04]  /*2380*/  IMAD.IADD R5, R4, 0x1, R5 ;  /* 0x0000000104057824 */ /* 0x000fc800078e0205 */
[C---:B------:R-:W-:Y:S01]  /*2390*/  VIADD R8, R5.reuse, 0x100 ;  /* 0x0000010005087836 */ /* 0x040fe20000000000 */
[C---:B------:R-:W-:Y:S01]  /*23a0*/  IADD3 R6, P2, PT, R5.reuse, UR10, RZ ;  /* 0x0000000a05067c10 */ /* 0x040fe2000ff5e0ff */
[C---:B------:R-:W-:Y:S02]  /*23b0*/  VIADD R12, R5.reuse, 0x200 ;  /* 0x00000200050c7836 */ /* 0x040fe40000000000 */
[----:B------:R-:W-:Y:S01]  /*23c0*/  VIADD R5, R5, 0x300 ;  /* 0x0000030005057836 */ /* 0x000fe20000000000 */
[----:B------:R-:W-:Y:S01]  /*23d0*/  IADD3 R8, P1, PT, R8, UR10, RZ ;  /* 0x0000000a08087c10 */ /* 0x000fe2000ff3e0ff */
[----:B------:R-:W-:Y:S01]  /*23e0*/  IMAD.X R7, RZ, RZ, UR11, P2 ;  /* 0x0000000bff077e24 */ /* 0x000fe200090e06ff */
[----:B------:R-:W-:Y:S02]  /*23f0*/  IADD3 R12, P2, PT, R12, UR10, RZ ;  /* 0x0000000a0c0c7c10 */ /* 0x000fe4000ff5e0ff */
[----:B------:R-:W-:Y:S01]  /*2400*/  IADD3 R14, P3, PT, R5, UR10, RZ ;  /* 0x0000000a050e7c10 */ /* 0x000fe2000ff7e0ff */
[----:B------:R-:W-:Y:S01]  /*2410*/  IMAD.X R9, RZ, RZ, UR11, P1 ;  /* 0x0000000bff097e24 */ /* 0x000fe200088e06ff */
[----:B------:R-:W2:Y:S01]  /*2420*/  LDG.E.S8 R6, desc[UR14][R6.64] ;  /* 0x0000000e06067981 */ /* 0x000ea2000c1e1300 */
[----:B------:R-:W-:-:S02]  /*2430*/  IMAD.X R13, RZ, RZ, UR11, P2 ;  /* 0x0000000bff0d7e24 */ /* 0x000fc400090e06ff */
[----:B------:R-:W-:Y:S01]  /*2440*/  IMAD.X R15, RZ, RZ, UR11, P3 ;  /* 0x0000000bff0f7e24 */ /* 0x000fe200098e06ff */
[----:B------:R-:W2:Y:S04]  /*2450*/  LDG.E.S8 R8, desc[UR14][R8.64] ;  /* 0x0000000e08087981 */ /* 0x000ea8000c1e1300 */
[----:B------:R-:W3:Y:S04]  /*2460*/  LDG.E.S8 R12, desc[UR14][R12.64] ;  /* 0x0000000e0c0c7981 */ /* 0x000ee8000c1e1300 */
[----:B------:R-:W3:Y:S01]  /*2470*/  LDG.E.S8 R14, desc[UR14][R14.64] ;  /* 0x0000000e0e0e7981 */ /* 0x000ee2000c1e1300 */
[----:B------:R-:W-:Y:S01]  /*2480*/  VIADD R4, R4, 0x400 ;  /* 0x0000040004047836 */ /* 0x000fe20000000000 */
[----:B--2---:R-:W-:-:S04]  /*2490*/  IADD3 R11, PT, PT, R8, R11, R6 ;  /* 0x0000000b080b7210 */ /* 0x004fc80007ffe006 */
[----:B---3--:R-:W-:-:S07]  /*24a0*/  IADD3 R11, PT, PT, R14, R11, R12 ;  /* 0x0000000b0e0b7210 */ /* 0x008fce0007ffe00c */
.L_x_201:
[----:B------:R-:W-:Y:S05]  /*24b0*/  BSYNC.RECONVERGENT B2 ;  /* 0x0000000000027941 */ /* 0x000fea0003800200 */
.L_x_200:
[----:B------:R-:W-:Y:S05]  /*24c0*/  @!P0 BRA `(.L_x_193) ;  /* 0x0000000000348947 */ /* 0x000fea0003800000 */
[----:B------:R-:W-:Y:S01]  /*24d0*/  LOP3.LUT R2, R3, 0xffff, RZ, 0xc0, !PT ;  /* 0x0000ffff03027812 */ /* 0x000fe200078ec0ff */
[----:B------:R-:W-:-:S03]  /*24e0*/  VIADD R4, R4, UR7 ;  /* 0x0000000704047c36 */ /* 0x000fc60008000000 */
[----:B------:R-:W-:-:S04]  /*24f0*/  LEA.HI R2, R2, 0x1, RZ, 0x18 ;  /* 0x0000000102027811 */ /* 0x000fc800078fc0ff */
[----:B------:R-:W-:-:S05]  /*2500*/  LOP3.LUT R2, R2, 0x3, RZ, 0xc0, !PT ;  /* 0x0000000302027812 */ /* 0x000fca00078ec0ff */
[----:B------:R-:W-:-:S07]  /*2510*/  IMAD.MOV R5, RZ, RZ, -R2 ;  /* 0x000000ffff057224 */ /* 0x000fce00078e0a02 */
.L_x_202:
[----:B------:R-:W-:-:S05]  /*2520*/  IADD3 R2, P0, PT, R4, UR10, RZ ;  /* 0x0000000a04027c10 */ /* 0x000fca000ff1e0ff */
[----:B------:R-:W-:-:S05]  /*2530*/  IMAD.X R3, RZ, RZ, UR11, P0 ;  /* 0x0000000bff037e24 */ /* 0x000fca00080e06ff */
[----:B------:R-:W2:Y:S01]  /*2540*/  LDG.E.S8 R2, desc[UR14][R2.64] ;  /* 0x0000000e02027981 */ /* 0x000ea2000c1e1300 */
[----:B------:R-:W-:Y:S02]  /*2550*/  VIADD R5, R5, 0x1 ;  /* 0x0000000105057836 */ /* 0x000fe40000000000 */
[----:B------:R-:W-:-:S03]  /*2560*/  VIADD R4, R4, 0x100 ;  /* 0x0000010004047836 */ /* 0x000fc60000000000 */
[----:B------:R-:W-:Y:S01]  /*2570*/  ISETP.NE.AND P0, PT, R5, RZ, PT ;  /* 0x000000ff0500720c */ /* 0x000fe20003f05270 */
[----:B--2---:R-:W-:-:S12]  /*2580*/  IMAD.IADD R11, R2, 0x1, R11 ;  /* 0x00000001020b7824 */ /* 0x004fd800078e020b */
[----:B------:R-:W-:Y:S05]  /*2590*/  @P0 BRA `(.L_x_202) ;  /* 0xfffffffc00e00947 */ /* 0x000fea000383ffff */
.L_x_193:
[----:B------:R-:W-:Y:S05]  /*25a0*/  BSYNC.RECONVERGENT B1 ;  /* 0x0000000000017941 */ /* 0x000fea0003800200 */
.L_x_190:
        /* <DEDUP_REMOVED lines=36> */
[----:B--2---:R-:W0:Y:S04]  /*27f0*/  LDS.128 R4, [UR4+0x10] ;  /* 0x00001004ff047984 */ /* 0x004e280008000c00 */
[----:B------:R-:W1:Y:S01]  /*2800*/  LDS.64 R8, [UR4+0x20] ;  /* 0x00002004ff087984 */ /* 0x000e620008000a00 */
[----:B0-----:R-:W-:-:S04]  /*2810*/  IADD3 R0, PT, PT, R4, R0, R3 ;  /* 0x0000000004007210 */ /* 0x001fc80007ffe003 */
[----:B------:R-:W-:-:S04]  /*2820*/  IADD3 R0, PT, PT, R6, R0, R5 ;  /* 0x0000000006007210 */ /* 0x000fc80007ffe005 */
[----:B-1----:R-:W-:-:S05]  /*2830*/  IADD3 R0, PT, PT, R8, R0, R7 ;  /* 0x0000000008007210 */ /* 0x002fca0007ffe007 */
[----:B------:R-:W-:-:S07]  /*2840*/  IMAD.IADD R3, R0, 0x1, R9 ;  /* 0x0000000100037824 */ /* 0x000fce00078e0209 */
.L_x_189:
[----:B------:R-:W-:Y:S05]  /*2850*/  BSYNC.RECONVERGENT B0 ;  /* 0x0000000000007941 */ /* 0x000fea0003800200 */
.L_x_173:
[----:B------:R-:W-:Y:S05]  /*2860*/  @P0 EXIT ;  /* 0x000000000000094d */ /* 0x000fea0003800000 */
[----:B------:R-:W3:Y:S02]  /*2870*/  LDCU.64 UR4, c[0x0][0x388] ;  /* 0x00007100ff0477ac */ /* 0x000ee40008000a00 */
[----:B---3--:R-:W-:-:S06]  /*2880*/  UIMAD.WIDE.U32 UR4, UR13, 0x4, UR4 ;  /* 0x000000040d0478a5 */ /* 0x008fcc000f8e0004 */
[----:B------:R-:W-:Y:S02]  /*2890*/  IMAD.U32 R4, RZ, RZ, UR4 ;  /* 0x00000004ff047e24 */ /* 0x000fe4000f8e00ff */
[----:B------:R-:W-:-:S05]  /*28a0*/  IMAD.U32 R5, RZ, RZ, UR5 ;  /* 0x00000005ff057e24 */ /* 0x000fca000f8e00ff */
[----:B------:R-:W-:Y:S01]  /*28b0*/  STG.E desc[UR14][R4.64], R3 ;  /* 0x0000000304007986 */ /* 0x000fe2000c10190e */
[----:B------:R-:W-:Y:S05]  /*28c0*/  EXIT ;  /* 0x000000000000794d */ /* 0x000fea0003800000 */
.L_x_203:
        /* <DEDUP_REMOVED lines=11> */
.L_x_276:


//--------------------- .text._ZN3cub18CUB_300001_SM_10006detail6reduce28DeviceReduceSingleTileKernelINS2_10policy_hubIijN4cuda3std3__44plusIiEEE10Policy1000EN6thrust24THRUST_300001_SM_1000_NS6detail15normal_iteratorINSD_10device_ptrIcEEEEPijS9_iiNS7_10__identityEEEvT0_T1_T2_T3_T4_T6_ --------------------------
	.section	.text._ZN3cub18CUB_300001_SM_10006detail6reduce28DeviceReduceSingleTileKernelINS2_10policy_hubIijN4cuda3std3__44plusIiEEE10Policy1000EN6thrust24THRUST_300001_SM_1000_NS6detail15normal_iteratorINSD_10device_ptrIcEEEEPijS9_iiNS7_10__identityEEEvT0_T1_T2_T3_T4_T6_,"ax",@progbits
	.align	128
        .global         _ZN3cub18CUB_300001_SM_10006detail6reduce28DeviceReduceSingleTileKernelINS2_10policy_hubIijN4cuda3std3__44plusIiEEE10Policy1000EN6thrust24THRUST_300001_SM_1000_NS6detail15normal_iteratorINSD_10device_ptrIcEEEEPijS9_iiNS7_10__identityEEEvT0_T1_T2_T3_T4_T6_
        .type           _ZN3cub18CUB_300001_SM_10006detail6reduce28DeviceReduceSingleTileKernelINS2_10policy_hubIijN4cuda3std3__44plusIiEEE10Policy1000EN6thrust24THRUST_300001_SM_1000_NS6detail15normal_iteratorINSD_10device_ptrIcEEEEPijS9_iiNS7_10__identityEEEvT0_T1_T2_T3_T4_T6_,@function
        .size           _ZN3cub18CUB_300001_SM_10006detail6reduce28DeviceReduceSingleTileKernelINS2_10policy_hubIijN4cuda3std3__44plusIiEEE10Policy1000EN6thrust24THRUST_300001_SM_1000_NS6detail15normal_iteratorINSD_10device_ptrIcEEEEPijS9_iiNS7_10__identityEEEvT0_T1_T2_T3_T4_T6_,(.L_x_277 - _ZN3cub18CUB_300001_SM_10006detail6reduce28DeviceReduceSingleTileKernelINS2_10policy_hubIijN4cuda3std3__44plusIiEEE10Policy1000EN6thrust24THRUST_300001_SM_1000_NS6detail15normal_iteratorINSD_10device_ptrIcEEEEPijS9_iiNS7_10__identityEEEvT0_T1_T2_T3_T4_T6_)
        .other          _ZN3cub18CUB_300001_SM_10006detail6reduce28DeviceReduceSingleTileKernelINS2_10policy_hubIijN4cuda3std3__44plusIiEEE10Policy1000EN6thrust24THRUST_300001_SM_1000_NS6detail15normal_iteratorINSD_10device_ptrIcEEEEPijS9_iiNS7_10__identityEEEvT0_T1_T2_T3_T4_T6_,@"STO_CUDA_ENTRY STV_DEFAULT"
_ZN3cub18CUB_300001_SM_10006detail6reduce28DeviceReduceSingleTileKernelINS2_10policy_hubIijN4cuda3std3__44plusIiEEE10Policy1000EN6thrust24THRUST_300001_SM_1000_NS6detail15normal_iteratorINSD_10device_ptrIcEEEEPijS9_iiNS7_10__identityEEEvT0_T1_T2_T3_T4_T6_:
.text._ZN3cub18CUB_300001_SM_10006detail6reduce28DeviceReduceSingleTileKernelINS2_10policy_hubIijN4cuda3std3__44plusIiEEE10Policy1000EN6thrust24THRUST_300001_SM_1000_NS6detail15normal_iteratorINSD_10device_ptrIcEEEEPijS9_iiNS7_10__identityEEEvT0_T1_T2_T3_T4_T6_:
        /* <DEDUP_REMOVED lines=13> */
.L_x_204:
[----:B------:R-:W-:Y:S01]  /*00d0*/  ISETP.GT.U32.AND P0, PT, R2, 0xfff, PT ;  /* 0x00000fff0200780c */ /* 0x000fe20003f04070 */
[----:B------:R-:W-:-:S12]  /*00e0*/  BSSY.RECONVERGENT B0, `(.L_x_205) ;  /* 0x0000207000007945 */ /* 0x000fd80003800200 */
        /* <DEDUP_REMOVED lines=12> */
.L_x_208:
[----:B------:R-:W-:Y:S05]  /*01b0*/  BSYNC.RECONVERGENT B1 ;  /* 0x0000000000017941 */ /* 0x000fea0003800200 */
.L_x_207:
        /* <DEDUP_REMOVED lines=17> */
.L_x_213:
        /* <DEDUP_REMOVED lines=31> */
.L_x_212:
[----:B------:R-:W-:Y:S05]  /*04c0*/  BSYNC.RECONVERGENT B2 ;  /* 0x0000000000027941 */ /* 0x000fea0003800200 */
.L_x_211:
[----:B------:R-:W-:Y:S05]  /*04d0*/  @!P0 BRA `(.L_x_210) ;  /* 0x0000000000d08947 */ /* 0x000fea0003800000 */
[----:B------:R-:W-:Y:S01]  /*04e0*/  ISETP.GE.U32.AND P0, PT, R23, 0x8, PT ;  /* 0x000000081700780c */ /* 0x000fe20003f06070 */
[----:B------:R-:W-:Y:S01]  /*04f0*/  BSSY.RECONVERGENT B2, `(.L_x_214) ;  /* 0x0000014000027945 */ /* 0x000fe20003800200 */
[----:B------:R-:W-:-:S04]  /*0500*/  LOP3.LUT R16, R6, 0x7, RZ, 0xc0, !PT ;  /* 0x0000000706107812 */ /* 0x000fc800078ec0ff */
[----:B------:R-:W-:-:S07]  /*0510*/  ISETP.NE.AND P1, PT, R16, RZ, PT ;  /* 0x000000ff1000720c */ /* 0x000fce0003f25270 */
[----:B------:R-:W-:Y:S06]  /*0520*/  @!P0 BRA `(.L_x_215) ;  /* 0x0000000000408947 */ /* 0x000fec0003800000 */
[----:B------:R-:W0:Y:S02]  /*0530*/  LDCU.64 UR4, c[0x0][0x380] ;  /* 0x00007000ff0477ac */ /* 0x000e240008000a00 */
[----:B0-----:R-:W-:-:S05]  /*0540*/  IADD3 R4, P0, PT, R7, UR4, RZ ;  /* 0x0000000407047c10 */ /* 0x001fca000ff1e0ff */
[----:B------:R-:W-:-:S05]  /*0550*/  IMAD.X R5, RZ, RZ, UR5, P0 ;  /* 0x00000005ff057e24 */ /* 0x000fca00080e06ff */
        /* <DEDUP_REMOVED lines=13> */
.L_x_215:
[----:B------:R-:W-:Y:S05]  /*0630*/  BSYNC.RECONVERGENT B2 ;  /* 0x0000000000027941 */ /* 0x000fea0003800200 */
.L_x_214:
        /* <DEDUP_REMOVED lines=12> */
[----:B------:R-:W3:Y:S01]  /*0700*/  LDG.E.S8 R10, desc[UR8][R4.64+0x300] ;  /* 0x00030008040a7981 */ /* 0x000ee2000c1e1300 */
[----:B------:R-:W-:Y:S01]  /*0710*/  VIADD R7, R7, 0x400 ;  /* 0x0000040007077836 */ /* 0x000fe20000000000 */
[----:B--2--5:R-:W-:-:S04]  /*0720*/  IADD3 R0, PT, PT, R8, R0, R9 ;  /* 0x0000000008007210 */ /* 0x024fc80007ffe009 */
[----:B---3--:R-:W-:-:S07]  /*0730*/  IADD3 R0, PT, PT, R10, R0, R11 ;  /* 0x000000000a007210 */ /* 0x008fce0007ffe00b */
.L_x_217:
[----:B------:R-:W-:Y:S05]  /*0740*/  BSYNC.RECONVERGENT B2 ;  /* 0x0000000000027941 */ /* 0x000fea0003800200 */
.L_x_216:
[----:B------:R-:W-:Y:S05]  /*0750*/  @!P1 BRA `(.L_x_210) ;  /* 0x0000000000309947 */ /* 0x000fea0003800000 */
[----:B------:R-:W0:Y:S01]  /*0760*/  LDCU.64 UR4, c[0x0][0x380] ;  /* 0x00007000ff0477ac */ /* 0x000e220008000a00 */
[----:B------:R-:W-:Y:S01]  /*0770*/  IMAD.MOV R6, RZ, RZ, -R6 ;  /* 0x000000ffff067224 */ /* 0x000fe200078e0a06 */
[----:B0-----:R-:W-:-:S05]  /*0780*/  IADD3 R4, P0, PT, R7, UR4, RZ ;  /* 0x0000000407047c10 */ /* 0x001fca000ff1e0ff */
[----:B------:R-:W-:-:S08]  /*0790*/  IMAD.X R7, RZ, RZ, UR5, P0 ;  /* 0x00000005ff077e24 */ /* 0x000fd000080e06ff */
.L_x_218:
[----:B------:R-:W-:-:S06]  /*07a0*/  IMAD.MOV.U32 R5, RZ, RZ, R7 ;  /* 0x000000ffff057224 */ /* 0x000fcc00078e0007 */
[----:B------:R0:W2:Y:S01]  /*07b0*/  LDG.E.S8 R5, desc[UR8][R4.64] ;  /* 0x0000000804057981 */ /* 0x0000a2000c1e1300 */
[----:B------:R-:W-:-:S05]  /*07c0*/  VIADD R6, R6, 0x1 ;  /* 0x0000000106067836 */ /* 0x000fca0000000000 */
[----:B------:R-:W-:Y:S02]  /*07d0*/  ISETP.NE.AND P0, PT, R6, RZ, PT ;  /* 0x000000ff0600720c */ /* 0x000fe40003f05270 */
[----:B0-----:R-:W-:-:S05]  /*07e0*/  IADD3 R4, P1, PT, R4, 0x100, RZ ;  /* 0x0000010004047810 */ /* 0x001fca0007f3e0ff */
[----:B------:R-:W-:Y:S02]  /*07f0*/  IMAD.X R7, RZ, RZ, R7, P1 ;  /* 0x000000ffff077224 */ /* 0x000fe400008e0607 */
[----:B--2--5:R-:W-:-:S04]  /*0800*/  IMAD.IADD R0, R5, 0x1, R0 ;  /* 0x0000000105007824 */ /* 0x024fc800078e0200 */
[----:B------:R-:W-:Y:S05]  /*0810*/  @P0 BRA `(.L_x_218) ;  /* 0xfffffffc00e00947 */ /* 0x000fea000383ffff */
.L_x_210:
[----:B------:R-:W-:Y:S05]  /*0820*/  BSYNC.RECONVERGENT B1 ;  /* 0x0000000000017941 */ /* 0x000fea0003800200 */
.L_x_209:
[----:B------:R-:W-:-:S13]  /*0830*/  ISETP.GE.U32.AND P0, PT, R2, 0x100, PT ;  /* 0x000001000200780c */ /* 0x000fda0003f06070 */
        /* <DEDUP_REMOVED lines=38> */
[----:B-1----:R-:W1:Y:S01]  /*0aa0*/  LDS.64 R2, [UR4+0x20] ;  /* 0x00002004ff027984 */ /* 0x002e620008000a00 */
[----:B0-----:R-:W-:-:S04]  /*0ab0*/  IADD3 R0, PT, PT, R4, R0, R9 ;  /* 0x0000000004007210 */ /* 0x001fc80007ffe009 */
[----:B------:R-:W-:-:S04]  /*0ac0*/  IADD3 R0, PT, PT, R6, R0, R5 ;  /* 0x0000000006007210 */ /* 0x000fc80007ffe005 */
[----:B-1----:R-:W-:-:S05]  /*0ad0*/  IADD3 R0, PT, PT, R2, R0, R7 ;  /* 0x0000000002007210 */ /* 0x002fca0007ffe007 */
[----:B------:R-:W-:Y:S01]  /*0ae0*/  IMAD.IADD R9, R0, 0x1, R3 ;  /* 0x0000000100097824 */ /* 0x000fe200078e0203 */
[----:B------:R-:W-:Y:S06]  /*0af0*/  BRA `(.L_x_220) ;  /* 0x0000001400947947 */ /* 0x000fec0003800000 */
.L_x_219:
[----:B0-----:R-:W-:Y:S01]  /*0b00*/  LOP3.LUT R4, R3, 0x3e0, RZ, 0xc0, !PT ;  /* 0x000003e003047812 */ /* 0x001fe200078ec0ff */
[----:B------:R-:W0:Y:S03]  /*0b10*/  S2R R10, SR_LANEID ;  /* 0x00000000000a7919 */ /* 0x000e260000000000 */
        /* <DEDUP_REMOVED lines=44> */
[----:B------:R-:W-:Y:S01]  /*0de0*/  ISETP.GT.U32.AND P3, PT, R2, 0x80, PT ;  /* 0x000000800200780c */ /* 0x000fe20003f64070 */
[----:B-1----:R-:W-:-:S09]  /*0df0*/  ULEA UR4, UR5, UR4, 0x18 ;  /* 0x0000000405047291 */ /* 0x002fd2000f8ec0ff */
[----:B------:R-:W1:Y:S04]  /*0e00*/  LDS.128 R4, [UR4+0x10] ;  /* 0x00001004ff047984 */ /* 0x000e680008000c00 */
[----:B------:R-:W2:Y:S04]  /*0e10*/  LDS R0, [UR4+0xc] ;  /* 0x00000c04ff007984 */ /* 0x000ea80008000800 */
[----:B------:R-:W3:Y:S01]  /*0e20*/  LDS.64 R10, [UR4+0x20] ;  /* 0x00002004ff0a7984 */ /* 0x000ee20008000a00 */
[----:B-1----:R-:W-:Y:S02]  /*0e30*/  SEL R4, R4, RZ, P2 ;  /* 0x000000ff04047207 */ /* 0x002fe40001000000 */
[----:B------:R-:W-:-:S02]  /*0e40*/  ISETP.GT.U32.AND P2, PT, R2, 0x60, PT ;  /* 0x000000600200780c */ /* 0x000fc40003f44070 */
[----:B--2---:R-:W-:Y:S02]  /*0e50*/  SEL R0, R0, RZ, P1 ;  /* 0x000000ff00007207 */ /* 0x004fe40000800000 */
[----:B------:R-:W-:Y:S02]  /*0e60*/  SEL R5, R5, RZ, P2 ;  /* 0x000000ff05057207 */ /* 0x000fe40001000000 */
[----:B------:R-:W-:Y:S02]  /*0e70*/  IADD3 R0, PT, PT, R4, R0, R9 ;  /* 0x0000000004007210 */ /* 0x000fe40007ffe009 */
[----:B------:R-:W-:Y:S02]  /*0e80*/  ISETP.GT.U32.AND P1, PT, R2, 0xa0, PT ;  /* 0x000000a00200780c */ /* 0x000fe40003f24070 */
[----:B------:R-:W-:Y:S02]  /*0e90*/  SEL R6, R6, RZ, P3 ;  /* 0x000000ff06067207 */ /* 0x000fe40001800000 */
[----:B------:R-:W-:-:S02]  /*0ea0*/  ISETP.GT.U32.AND P2, PT, R2, 0xc0, PT ;  /* 0x000000c00200780c */ /* 0x000fc40003f44070 */
[----:B------:R-:W-:Y:S02]  /*0eb0*/  ISETP.GT.U32.AND P3, PT, R2, 0xe0, PT ;  /* 0x000000e00200780c */ /* 0x000fe40003f64070 */
[----:B------:R-:W-:Y:S02]  /*0ec0*/  SEL R7, R7, RZ, P1 ;  /* 0x000000ff07077207 */ /* 0x000fe40000800000 */
[----:B------:R-:W-:Y:S02]  /*0ed0*/  IADD3 R0, PT, PT, R6, R0, R5 ;  /* 0x0000000006007210 */ /* 0x000fe40007ffe005 */
[----:B---3--:R-:W-:Y:S02]  /*0ee0*/  SEL R10, R10, RZ, P2 ;  /* 0x000000ff0a0a7207 */ /* 0x008fe40001000000 */
[----:B------:R-:W-:Y:S02]  /*0ef0*/  SEL R11, R11, RZ, P3 ;  /* 0x000000ff0b0b7207 */ /* 0x000fe40001800000 */
[----:B------:R-:W-:-:S05]  /*0f00*/  IADD3 R0, PT, PT, R10, R0, R7 ;  /* 0x000000000a007210 */ /* 0x000fca0007ffe007 */
[----:B0-----:R-:W-:Y:S01]  /*0f10*/  IMAD.IADD R9, R0, 0x1, R11 ;  /* 0x0000000100097824 */ /* 0x001fe200078e020b */
[----:B------:R-:W-:Y:S06]  /*0f20*/  BRA `(.L_x_220) ;  /* 0x0000001000887947 */ /* 0x000fec0003800000 */
.L_x_206:
        /* <DEDUP_REMOVED lines=21> */
[----:B--2---:R-:W-:-:S04]  /*1080*/  IADD3 R3, PT, PT, R5, R4, R3 ;  /* 0x0000000405037210 */ /* 0x004fc80007ffe003 */
[----:B---3--:R-:W-:-:S04]  /*1090*/  IADD3 R3, PT, PT, R9, R3, R8 ;  /* 0x0000000309037210 */ /* 0x008fc80007ffe008 */
[----:B----4-:R-:W-:-:S04]  /*10a0*/  IADD3 R3, PT, PT, R11, R3, R10 ;  /* 0x000000030b037210 */ /* 0x010fc80007ffe00a */
[----:B-----5:R-:W-:-:S04]  /*10b0*/  IADD3 R3, PT, PT, R13, R3, R12 ;  /* 0x000000030d037210 */ /* 0x020fc80007ffe00c */
[----:B------:R-:W-:Y:S01]  /*10c0*/  IADD3 R14, PT, PT, R15, R3, R14 ;  /* 0x000000030f0e7210 */ /* 0x000fe20007ffe00e */
[----:B------:R-:W-:-:S05]  /*10d0*/  VIADD R3, R2, 0xfffff000 ;  /* 0xfffff00002037836 */ /* 0x000fca0000000000 */
[----:B------:R-:W-:Y:S02]  /*10e0*/  ISETP.GE.U32.AND P0, PT, R3, 0x1000, PT ;  /* 0x000010000300780c */ /* 0x000fe40003f06070 */
[----:B------:R-:W-:-:S04]  /*10f0*/  IADD3 R14, PT, PT, R17, R14, R16 ;  /* 0x0000000e110e7210 */ /* 0x000fc80007ffe010 */
[----:B------:R-:W-:-:S05]  /*1100*/  IADD3 R19, PT, PT, R19, R14, R18 ;  /* 0x0000000e13137210 */ /* 0x000fca0007ffe012 */
[----:B------:R-:W-:Y:S02]  /*1110*/  IMAD.IADD R5, R20, 0x1, R19 ;  /* 0x0000000114057824 */ /* 0x000fe400078e0213 */
[----:B------:R-:W-:Y:S05]  /*1120*/  @!P0 BRA `(.L_x_221) ;  /* 0x0000000000908947 */ /* 0x000fea0003800000 */
[----:B------:R-:W0:Y:S01]  /*1130*/  LDC R2, c[0x0][0x390] ;  /* 0x0000e400ff027b82 */ /* 0x000e220000000800 */
[----:B------:R-:W1:Y:S01]  /*1140*/  LDCU.64 UR4, c[0x0][0x380] ;  /* 0x00007000ff0477ac */ /* 0x000e620008000a00 */
[----:B------:R-:W-:-:S05]  /*1150*/  UMOV UR6, 0x1000 ;  /* 0x0000100000067882 */ /* 0x000fca0000000000 */
.L_x_223:
[----:B------:R-:W-:-:S05]  /*1160*/  VIADD R6, R0, UR6 ;  /* 0x0000000600067c36 */ /* 0x000fca0008000000 */
        /* <DEDUP_REMOVED lines=18> */
[----:B--2---:R-:W-:Y:S01]  /*1290*/  IADD3 R10, PT, PT, R11, R5, R10 ;  /* 0x000000050b0a7210 */ /* 0x004fe20007ffe00a */
[----:B0-----:R-:W-:-:S05]  /*12a0*/  VIADD R5, R2, -UR6 ;  /* 0x8000000602057c36 */ /* 0x001fca0008000000 */
[----:B------:R-:W-:Y:S02]  /*12b0*/  ISETP.GE.U32.AND P0, PT, R5, 0x1000, PT ;  /* 0x000010000500780c */ /* 0x000fe40003f06070 */
        /* <DEDUP_REMOVED lines=8> */
[----:B------:R-:W-:-:S06]  /*1340*/  UIADD3 UR6, UPT, UPT, UR6, 0x1000, URZ ;  /* 0x0000100006067890 */ /* 0x000fcc000fffe0ff */
[----:B------:R-:W-:-:S13]  /*1350*/  ISETP.LT.U32.AND P0, PT, R3, UR6, PT ;  /* 0x0000000603007c0c */ /* 0x000fda000bf01070 */
[----:B------:R-:W-:Y:S05]  /*1360*/  @!P0 BRA `(.L_x_223) ;  /* 0xfffffffc007c8947 */ /* 0x000fea000383ffff */
.L_x_221:
[----:B------:R-:W-:Y:S01]  /*1370*/  VIADD R3, R2, -UR6 ;  /* 0x8000000602037c36 */ /* 0x000fe20008000000 */
[----:B------:R-:W-:Y:S04]  /*1380*/  BSSY.RECONVERGENT B1, `(.L_x_222) ;  /* 0x00000b2000017945 */ /* 0x000fe80003800200 */
[----:B------:R-:W-:-:S04]  /*1390*/  ISETP.GE.AND P0, PT, R0, R3, PT ;  /* 0x000000030000720c */ /* 0x000fc80003f06270 */
[----:B------:R-:W-:-:S13]  /*13a0*/  ISETP.LE.U32.OR P0, PT, R2, UR6, P0 ;  /* 0x0000000602007c0c */ /* 0x000fda0008703470 */
[----:B------:R-:W-:Y:S05]  /*13b0*/  @P0 BRA `(.L_x_224) ;  /* 0x0000000800b80947 */ /* 0x000fea0003800000 */
[----:B------:R-:W-:Y:S01]  /*13c0*/  LOP3.LUT R3, RZ, R0, RZ, 0x33, !PT ;  /* 0x00000000ff037212 */ /* 0x000fe200078e33ff */
[----:B------:R-:W-:Y:S01]  /*13d0*/  BSSY.RECONVERGENT B2, `(.L_x_225) ;  /* 0x000005a000027945 */ /* 0x000fe20003800200 */
[----:B------:R-:W-:Y:S02]  /*13e0*/  IMAD.MOV.U32 R7, RZ, RZ, R0 ;  /* 0x000000ffff077224 */ /* 0x000fe400078e0000 */
[----:B------:R-:W-:-:S04]  /*13f0*/  IADD3 R3, PT, PT, R2, -UR6, R3 ;  /* 0x8000000602037c10 */ /* 0x000fc8000fffe003 */
[C---:B------:R-:W-:Y:S02]  /*1400*/  ISETP.GE.U32.AND P0, PT, R3.reuse, 0xf00, PT ;  /* 0x00000f000300780c */ /* 0x040fe40003f06070 */
[----:B------:R-:W-:-:S04]  /*1410*/  LEA.HI R3, R3, 0x1, RZ, 0x18 ;  /* 0x0000000103037811 */ /* 0x000fc800078fc0ff */
[----:B------:R-:W-:-:S07]  /*1420*/  LOP3.LUT R4, R3, 0xf, RZ, 0xc0, !PT ;  /* 0x0000000f03047812 */ /* 0x000fce00078ec0ff */
[----:B------:R-:W-:Y:S05]  /*1430*/  @!P0 BRA `(.L_x_226) ;  /* 0x00000004004c8947 */ /* 0x000fea0003800000 */
[----:B------:R-:W-:Y:S01]  /*1440*/  LOP3.LUT R11, R3, 0x1fffff0, RZ, 0xc0, !PT ;  /* 0x01fffff0030b7812 */ /* 0x000fe200078ec0ff */
[----:B------:R-:W-:Y:S01]  /*1450*/  BSSY.RECONVERGENT B3, `(.L_x_227) ;  /* 0x0000050000037945 */ /* 0x000fe20003800200 */
[C---:B------:R-:W-:Y:S01]  /*1460*/  LOP3.LUT R7, R0.reuse, 0x800, RZ, 0xfc, !PT ;  /* 0x0000080000077812 */ /* 0x040fe200078efcff */
[----:B------:R-:W-:Y:S02]  /*1470*/  VIADD R2, R0, UR6 ;  /* 0x0000000600027c36 */ /* 0x000fe40008000000 */
[----:B------:R-:W-:-:S07]  /*1480*/  IMAD.MOV R11, RZ, RZ, -R11 ;  /* 0x000000ffff0b7224 */ /* 0x000fce00078e0a0b */
.L_x_228:
[C---:B------:R-:W-:Y:S01]  /*1490*/  IADD3 R8, P0, PT, R2.reuse, UR4, RZ ;  /* 0x0000000402087c10 */ /* 0x040fe2000ff1e0ff */
[C---:B------:R-:W-:Y:S02]  /*14a0*/  VIADD R14, R2.reuse, 0x100 ;  /* 0x00000100020e7836 */ /* 0x040fe40000000000 */
[----:B------:R-:W-:Y:S02]  /*14b0*/  VIADD R24, R2, 0x200 ;  /* 0x0000020002187836 */ /* 0x000fe40000000000 */
[----:B------:R-:W-:Y:S01]  /*14c0*/  IMAD.X R9, RZ, RZ, UR5, P0 ;  /* 0x00000005ff097e24 */ /* 0x000fe200080e06ff */
[----:B------:R-:W-:Y:S01]  /*14d0*/  IADD3 R14, P0, PT, R14, UR4, RZ ;  /* 0x000000040e0e7c10 */ /* 0x000fe2000ff1e0ff */
[----:B------:R-:W-:Y:S01]  /*14e0*/  VIADD R20, R2, 0x300 ;  /* 0x0000030002147836 */ /* 0x000fe20000000000 */
[----:B------:R-:W-:Y:S01]  /*14f0*/  IADD3 R24, P1, PT, R24, UR4, RZ ;  /* 0x0000000418187c10 */ /* 0x000fe2000ff3e0ff */
[C---:B------:R-:W-:Y:S01]  /*1500*/  VIADD R12, R2.reuse, 0x400 ;  /* 0x00000400020c7836 */ /* 0x040fe20000000000 */
[----:B------:R-:W2:Y:S01]  /*1510*/  LDG.E.S8 R8, desc[UR8][R8.64] ;  /* 0x0000000808087981 */ /* 0x000ea2000c1e1300 */
[----:B------:R-:W-:-:S02]  /*1520*/  VIADD R18, R2, 0x500 ;  /* 0x0000050002127836 */ /* 0x000fc40000000000 */
[----:B------:R-:W-:Y:S01]  /*1530*/  IMAD.X R15, RZ, RZ, UR5, P0 ;  /* 0x00000005ff0f7e24 */ /* 0x000fe200080e06ff */
[----:B------:R-:W-:Y:S01]  /*1540*/  IADD3 R20, P0, PT, R20, UR4, RZ ;  /* 0x0000000414147c10 */ /* 0x000fe2000ff1e0ff */
[----:B------:R-:W-:Y:S01]  /*1550*/  IMAD.X R25, RZ, RZ, UR5, P1 ;  /* 0x00000005ff197e24 */ /* 0x000fe200088e06ff */
[----:B------:R-:W-:Y:S01]  /*1560*/  IADD3 R12, P2, PT, R12, UR4, RZ ;  /* 0x000000040c0c7c10 */ /* 0x000fe2000ff5e0ff */
[----:B------:R-:W-:Y:S01]  /*1570*/  VIADD R16, R2, 0x600 ;  /* 0x0000060002107836 */ /* 0x000fe20000000000 */
[----:B------:R-:W-:Y:S01]  /*1580*/  IADD3 R18, P1, PT, R18, UR4, RZ ;  /* 0x0000000412127c10 */ /* 0x000fe2000ff3e0ff */
[----:B------:R-:W-:Y:S01]  /*1590*/  IMAD.X R21, RZ, RZ, UR5, P0 ;  /* 0x00000005ff157e24 */ /* 0x000fe200080e06ff */
[----:B------:R0:W2:Y:S01]  /*15a0*/  LDG.E.S8 R10, desc[UR8][R14.64] ;  /* 0x000000080e0a7981 */ /* 0x0000a2000c1e1300 */
[----:B------:R-:W-:Y:S01]  /*15b0*/  VIADD R17, R2, 0x700 ;  /* 0x0000070002117836 */ /* 0x000fe20000000000 */
[----:B------:R-:W-:Y:S01]  /*15c0*/  IADD3 R16, P0, PT, R16, UR4, RZ ;  /* 0x0000000410107c10 */ /* 0x000fe2000ff1e0ff */
[----:B------:R-:W-:Y:S01]  /*15d0*/  IMAD.X R13, RZ, RZ, UR5, P2 ;  /* 0x00000005ff0d7e24 */ /* 0x000fe200090e06ff */
[----:B------:R1:W3:Y:S01]  /*15e0*/  LDG.E.S8 R9, desc[UR8][R24.64] ;  /* 0x0000000818097981 */ /* 0x0002e2000c1e1300 */
[----:B------:R-:W-:-:S02]  /*15f0*/  IMAD.X R19, RZ, RZ, UR5, P1 ;  /* 0x00000005ff137e24 */ /* 0x000fc400088e06ff */
[C---:B------:R-:W-:Y:S01]  /*1600*/  VIADD R26, R2.reuse, 0x800 ;  /* 0x00000800021a7836 */ /* 0x040fe20000000000 */
[----:B------:R4:W5:Y:S01]  /*1610*/  LDG.E.S8 R22, desc[UR8][R12.64] ;  /* 0x000000080c167981 */ /* 0x000962000c1e1300 */
[C---:B0-----:R-:W-:Y:S01]  /*1620*/  VIADD R15, R2.reuse, 0x900 ;  /* 0x00000900020f7836 */ /* 0x041fe20000000000 */
[----:B------:R-:W-:Y:S01]  /*1630*/  IADD3 R14, P1, PT, R17, UR4, RZ ;  /* 0x00000004110e7c10 */ /* 0x000fe2000ff3e0ff */
[----:B------:R-:W-:Y:S01]  /*1640*/  IMAD.X R17, RZ, RZ, UR5, P0 ;  /* 0x00000005ff117e24 */ /* 0x000fe200080e06ff */
[----:B------:R0:W5:Y:S01]  /*1650*/  LDG.E.S8 R23, desc[UR8][R18.64] ;  /* 0x0000000812177981 */ /* 0x000162000c1e1300 */
[----:B-1----:R-:W-:Y:S01]  /*1660*/  VIADD R25, R2, 0xa00 ;  /* 0x00000a0002197836 */ /* 0x002fe20000000000 */
[----:B------:R-:W-:Y:S02]  /*1670*/  IADD3 R26, P0, PT, R26, UR4, RZ ;  /* 0x000000041a1a7c10 */ /* 0x000fe4000ff1e0ff */
[----:B------:R1:W3:Y:S01]  /*1680*/  LDG.E.S8 R6, desc[UR8][R20.64] ;  /* 0x0000000814067981 */ /* 0x0002e2000c1e1300 */
[----:B----4-:R-:W-:Y:S01]  /*1690*/  IADD3 R12, P2, PT, R15, UR4, RZ ;  /* 0x000000040f0c7c10 */ /* 0x010fe2000ff5e0ff */
[----:B------:R-:W-:-:S02]  /*16a0*/  IMAD.X R15, RZ, RZ, UR5, P1 ;  /* 0x00000005ff0f7e24 */ /* 0x000fc400088e06ff */
[----:B------:R4:W5:Y:S01]  /*16b0*/  LDG.E.S8 R24, desc[UR8][R16.64] ;  /* 0x0000000810187981 */ /* 0x000962000c1e1300 */
[C---:B0-----:R-:W-:Y:S02]  /*16c0*/  VIADD R18, R2.reuse, 0xb00 ;  /* 0x00000b0002127836 */ /* 0x041fe40000000000 */
[----:B------:R-:W-:Y:S01]  /*16d0*/  IMAD.X R27, RZ, RZ, UR5, P0 ;  /* 0x00000005ff1b7e24 */ /* 0x000fe200080e06ff */
[----:B-1----:R-:W-:Y:S01]  /*16e0*/  IADD3 R20, P1, PT, R25, UR4, RZ ;  /* 0x0000000419147c10 */ /* 0x002fe2000ff3e0ff */
[----:B------:R-:W-:Y:S01]  /*16f0*/  VIADD R19, R2, 0xc00 ;  /* 0x00000c0002137836 */ /* 0x000fe20000000000 */
[----:B------:R-:W-:Y:S01]  /*1700*/  IADD3 R18, P0, PT, R18, UR4, RZ ;  /* 0x0000000412127c10 */ /* 0x000fe2000ff1e0ff */
[----:B------:R-:W-:Y:S01]  /*1710*/  IMAD.X R13, RZ, RZ, UR5, P2 ;  /* 0x00000005ff0d7e24 */ /* 0x000fe200090e06ff */
[----:B------:R0:W5:Y:S01]  /*1720*/  LDG.E.S8 R25, desc[UR8][R14.64] ;  /* 0x000000080e197981 */ /* 0x000162000c1e1300 */
[----:B----4-:R-:W-:Y:S02]  /*1730*/  VIADD R17, R2, 0xd00 ;  /* 0x00000d0002117836 */ /* 0x010fe40000000000 */
[----:B------:R-:W-:Y:S01]  /*1740*/  IMAD.X R21, RZ, RZ, UR5, P1 ;  /* 0x00000005ff157e24 */ /* 0x000fe200088e06ff */
[----:B------:R-:W-:Y:S01]  /*1750*/  IADD3 R16, P1, PT, R19, UR4, RZ ;  /* 0x0000000413107c10 */ /* 0x000fe2000ff3e0ff */
[----:B------:R1:W4:Y:S01]  /*1760*/  LDG.E.S8 R29, desc[UR8][R12.64] ;  /* 0x000000080c1d7981 */ /* 0x000322000c1e1300 */
[----:B------:R-:W-:-:S03]  /*1770*/  IMAD.X R19, RZ, RZ, UR5, P0 ;  /* 0x00000005ff137e24 */ /* 0x000fc600080e06ff */
[----:B------:R-:W4:Y:S01]  /*1780*/  LDG.E.S8 R26, desc[UR8][R26.64] ;  /* 0x000000081a1a7981 */ /* 0x000f22000c1e1300 */
[C---:B0-----:R-:W-:Y:S01]  /*1790*/  VIADD R15, R2.reuse, 0xf00 ;  /* 0x00000f00020f7836 */ /* 0x041fe20000000000 */
[----:B------:R-:W-:Y:S01]  /*17a0*/  IADD3 R14, P0, PT, R17, UR4, RZ ;  /* 0x00000004110e7c10 */ /* 0x000fe2000ff1e0ff */
[----:B------:R-:W-:Y:S01]  /*17b0*/  IMAD.X R17, RZ, RZ, UR5, P1 ;  /* 0x00000005ff117e24 */ /* 0x000fe200088e06ff */
[----:B------:R0:W4:Y:S01]  /*17c0*/  LDG.E.S8 R28, desc[UR8][R20.64] ;  /* 0x00000008141c7981 */ /* 0x000122000c1e1300 */
[----:B-1----:R-:W-:-:S03]  /*17d0*/  VIADD R12, R2, 0xe00 ;  /* 0x00000e00020c7836 */ /* 0x002fc60000000000 */
[----:B------:R-:W4:Y:S02]  /*17e0*/  LDG.E.S8 R19, desc[UR8][R18.64] ;  /* 0x0000000812137981 */ /* 0x000f24000c1e1300 */
[----:B------:R-:W-:Y:S02]  /*17f0*/  IADD3 R12, P2, PT, R12, UR4, RZ ;  /* 0x000000040c0c7c10 */ /* 0x000fe4000ff5e0ff */
[----:B------:R-:W4:Y:S01]  /*1800*/  LDG.E.S8 R16, desc[UR8][R16.64] ;  /* 0x0000000810107981 */ /* 0x000f22000c1e1300 */
[----:B0-----:R-:W-:Y:S01]  /*1810*/  IADD3 R20, P1, PT, R15, UR4, RZ ;  /* 0x000000040f147c10 */ /* 0x001fe2000ff3e0ff */
[----:B------:R-:W-:Y:S02]  /*1820*/  IMAD.X R15, RZ, RZ, UR5, P0 ;  /* 0x00000005ff0f7e24 */ /* 0x000fe400080e06ff */
[----:B------:R-:W-:Y:S02]  /*1830*/  IMAD.X R13, RZ, RZ, UR5, P2 ;  /* 0x00000005ff0d7e24 */ /* 0x000fe400090e06ff */
[----:B------:R-:W-:-:S02]  /*1840*/  IMAD.X R21, RZ, RZ, UR5, P1 ;  /* 0x00000005ff157e24 */ /* 0x000fc400088e06ff */
[----:B------:R-:W4:Y:S04]  /*1850*/  LDG.E.S8 R15, desc[UR8][R14.64] ;  /* 0x000000080e0f7981 */ /* 0x000f28000c1e1300 */
[----:B------:R-:W4:Y:S04]  /*1860*/  LDG.E.S8 R12, desc[UR8][R12.64] ;  /* 0x000000080c0c7981 */ /* 0x000f28000c1e1300 */
[----:B------:R-:W4:Y:S01]  /*1870*/  LDG.E.S8 R21, desc[UR8][R20.64] ;  /* 0x0000000814157981 */ /* 0x000f22000c1e1300 */
[----:B------:R-:W-:-:S05]  /*1880*/  VIADD R11, R11, 0x10 ;  /* 0x000000100b0b7836 */ /* 0x000fca0000000000 */
[----:B------:R-:W-:Y:S01]  /*1890*/  ISETP.NE.AND P0, PT, R11, RZ, PT ;  /* 0x000000ff0b00720c */ /* 0x000fe20003f05270 */
[----:B------:R-:W-:Y:S02]  /*18a0*/  VIADD R7, R7, 0x1000 ;  /* 0x0000100007077836 */ /* 0x000fe40000000000 */
[----:B------:R-:W-:Y:S01]  /*18b0*/  VIADD R2, R2, 0x1000 ;  /* 0x0000100002027836 */ /* 0x000fe20000000000 */
[----:B--2---:R-:W-:-:S04]  /*18c0*/  IADD3 R8, PT, PT, R10, R5, R8 ;  /* 0x000000050a087210 */ /* 0x004fc80007ffe008 */
[----:B---3--:R-:W-:-:S04]  /*18d0*/  IADD3 R6, PT, PT, R6, R8, R9 ;  /* 0x0000000806067210 */ /* 0x008fc80007ffe009 */
[----:B-----5:R-:W-:-:S04]  /*18e0*/  IADD3 R6, PT, PT, R23, R6, R22 ;  /* 0x0000000617067210 */ /* 0x020fc80007ffe016 */
[----:B------:R-:W-:-:S04]  /*18f0*/  IADD3 R6, PT, PT, R25, R6, R24 ;  /* 0x0000000619067210 */ /* 0x000fc80007ffe018 */
[----:B----4-:R-:W-:-:S04]  /*1900*/  IADD3 R6, PT, PT, R29, R6, R26 ;  /* 0x000000061d067210 */ /* 0x010fc80007ffe01a */
[----:B------:R-:W-:-:S04]  /*1910*/  IADD3 R6, PT, PT, R19, R6, R28 ;  /* 0x0000000613067210 */ /* 0x000fc80007ffe01c */
[----:B------:R-:W-:-:S04]  /*1920*/  IADD3 R6, PT, PT, R15, R6, R16 ;  /* 0x000000060f067210 */ /* 0x000fc80007ffe010 */
[----:B------:R-:W-:Y:S01]  /*1930*/  IADD3 R5, PT, PT, R21, R6, R12 ;  /* 0x0000000615057210 */ /* 0x000fe20007ffe00c */
[----:B------:R-:W-:Y:S06]  /*1940*/  @P0 BRA `(.L_x_228) ;  /* 0xfffffff800d00947 */ /* 0x000fec000383ffff */
[----:B------:R-:W-:Y:S05]  /*1950*/  BSYNC.RECONVERGENT B3 ;  /* 0x0000000000037941 */ /* 0x000fea0003800200 */
.L_x_227:
[----:B------:R-:W-:-:S07]  /*1960*/  VIADD R7, R7, 0xfffff800 ;  /* 0xfffff80007077836 */ /* 0x000fce0000000000 */
.L_x_226:
[----:B------:R-:W-:Y:S05]  /*1970*/  BSYNC.RECONVERGENT B2 ;  /* 0x0000000000027941 */ /* 0x000fea0003800200 */
.L_x_225:
[----:B------:R-:W-:-:S13]  /*1980*/  ISETP.NE.AND P0, PT, R4, RZ, PT ;  /* 0x000000ff0400720c */ /* 0x000fda0003f05270 */
[----:B------:R-:W-:Y:S05]  /*1990*/  @!P0 BRA `(.L_x_224) ;  /* 0x0000000400408947 */ /* 0x000fea0003800000 */
[----:B------:R-:W-:Y:S01]  /*19a0*/  ISETP.GE.U32.AND P1, PT, R4, 0x8, PT ;  /* 0x000000080400780c */ /* 0x000fe20003f26070 */
[----:B------:R-:W-:Y:S01]  /*19b0*/  BSSY.RECONVERGENT B2, `(.L_x_229) ;  /* 0x0000029000027945 */ /* 0x000fe20003800200 */
[----:B------:R-:W-:-:S04]  /*19c0*/  LOP3.LUT R20, R3, 0x7, RZ, 0xc0, !PT ;  /* 0x0000000703147812 */ /* 0x000fc800078ec0ff */
[----:B------:R-:W-:-:S07]  /*19d0*/  ISETP.NE.AND P0, PT, R20, RZ, PT ;  /* 0x000000ff1400720c */ /* 0x000fce0003f05270 */
[----:B------:R-:W-:Y:S06]  /*19e0*/  @!P1 BRA `(.L_x_230) ;  /* 0x0000000000949947 */ /* 0x000fec0003800000 */
[----:B------:R-:W-:-:S04]  /*19f0*/  VIADD R9, R7, UR6 ;  /* 0x0000000607097c36 */ /* 0x000fc80008000000 */
        /* <DEDUP_REMOVED lines=36> */
.L_x_230:
[----:B------:R-:W-:Y:S05]  /*1c40*/  BSYNC.RECONVERGENT B2 ;  /* 0x0000000000027941 */ /* 0x000fea0003800200 */
.L_x_229:
        /* <DEDUP_REMOVED lines=25> */
.L_x_232:
[----:B------:R-:W-:Y:S05]  /*1de0*/  BSYNC.RECONVERGENT B2 ;  /* 0x0000000000027941 */ /* 0x000fea0003800200 */
.L_x_231:
[----:B------:R-:W-:Y:S05]  /*1df0*/  @!P0 BRA `(.L_x_224) ;  /* 0x0000000000288947 */ /* 0x000fea0003800000 */
[----:B------:R-:W-:Y:S02]  /*1e00*/  VIADD R4, R7, UR6 ;  /* 0x0000000607047c36 */ /* 0x000fe40008000000 */
[----:B------:R-:W-:-:S07]  /*1e10*/  IMAD.MOV R6, RZ, RZ, -R6 ;  /* 0x000000ffff067224 */ /* 0x000fce00078e0a06 */
.L_x_233:
        /* <DEDUP_REMOVED lines=8> */
.L_x_224:
[----:B------:R-:W-:Y:S05]  /*1ea0*/  BSYNC.RECONVERGENT B1 ;  /* 0x0000000000017941 */ /* 0x000fea0003800200 */
.L_x_222:
        /* <DEDUP_REMOVED lines=42> */
.L_x_220:
[----:B------:R-:W-:Y:S05]  /*2150*/  BSYNC.RECONVERGENT B0 ;  /* 0x0000000000007941 */ /* 0x000fea0003800200 */
.L_x_205:
[----:B------:R-:W-:Y:S05]  /*2160*/  @P0 EXIT ;  /* 0x000000000000094d */ /* 0x000fea0003800000 */
[----:B-1----:R-:W1:Y:S01]  /*2170*/  LDC.64 R2, c[0x0][0x388] ;  /* 0x0000e200ff027b82 */ /* 0x002e620000000a00 */
[----:B------:R-:W0:Y:S02]  /*2180*/  LDCU UR4, c[0x0][0x398] ;  /* 0x00007300ff0477ac */ /* 0x000e240008000800 */
[----:B0-2---:R-:W-:-:S05]  /*2190*/  VIADD R9, R9, UR4 ;  /* 0x0000000409097c36 */ /* 0x005fca0008000000 */
[----:B-1----:R-:W-:Y:S01]  /*21a0*/  STG.E desc[UR8][R2.64], R9 ;  /* 0x0000000902007986 */ /* 0x002fe2000c101908 */
[----:B------:R-:W-:Y:S05]  /*21b0*/  EXIT ;  /* 0x000000000000794d */ /* 0x000fea0003800000 */
.L_x_234:
        /* <DEDUP_REMOVED lines=12> */
.L_x_277:


//--------------------- .text._ZN3cub18CUB_300001_SM_10006detail9transform16transform_kernelINS2_10policy_hubILb1EN4cuda3std3__45tupleIJN6thrust24THRUST_300001_SM_1000_NS6detail15normal_iteratorINSA_10device_ptrIcEEEESF_EEEE10policy1000El14sequence_matchSF_JPcSK_EEEvT0_iT1_T2_DpNS2_10kernel_argIT3_EE --------------------------
	.section	.text._ZN3cub18CUB_300001_SM_10006detail9transform16transform_kernelINS2_10policy_hubILb1EN4cuda3std3__45tupleIJN6thrust24THRUST_300001_SM_1000_NS6detail15normal_iteratorINSA_10device_ptrIcEEEESF_EEEE10policy1000El14sequence_matchSF_JPcSK_EEEvT0_iT1_T2_DpNS2_10kernel_argIT3_EE,"ax",@progbits
	.align	128
        .global         _ZN3cub18CUB_300001_SM_10006detail9transform16transform_kernelINS2_10policy_hubILb1EN4cuda3std3__45tupleIJN6thrust24THRUST_300001_SM_1000_NS6detail15normal_iteratorINSA_10device_ptrIcEEEESF_EEEE10policy1000El14sequence_matchSF_JPcSK_EEEvT0_iT1_T2_DpNS2_10kernel_argIT3_EE
        .type           _ZN3cub18CUB_300001_SM_10006detail9transform16transform_kernelINS2_10policy_hubILb1EN4cuda3std3__45tupleIJN6thrust24THRUST_300001_SM_1000_NS6detail15normal_iteratorINSA_10device_ptrIcEEEESF_EEEE10policy1000El14sequence_matchSF_JPcSK_EEEvT0_iT1_T2_DpNS2_10kernel_argIT3_EE,@function
        .size           _ZN3cub18CUB_300001_SM_10006detail9transform16transform_kernelINS2_10policy_hubILb1EN4cuda3std3__45tupleIJN6thrust24THRUST_300001_SM_1000_NS6detail15normal_iteratorINSA_10device_ptrIcEEEESF_EEEE10policy1000El14sequence_matchSF_JPcSK_EEEvT0_iT1_T2_DpNS2_10kernel_argIT3_EE,(.L_x_278 - _ZN3cub18CUB_300001_SM_10006detail9transform16transform_kernelINS2_10policy_hubILb1EN4cuda3std3__45tupleIJN6thrust24THRUST_300001_SM_1000_NS6detail15normal_iteratorINSA_10device_ptrIcEEEESF_EEEE10policy1000El14sequence_matchSF_JPcSK_EEEvT0_iT1_T2_DpNS2_10kernel_argIT3_EE)
        .other          _ZN3cub18CUB_300001_SM_10006detail9transform16transform_kernelINS2_10policy_hubILb1EN4cuda3std3__45tupleIJN6thrust24THRUST_300001_SM_1000_NS6detail15normal_iteratorINSA_10device_ptrIcEEEESF_EEEE10policy1000El14sequence_matchSF_JPcSK_EEEvT0_iT1_T2_DpNS2_10kernel_argIT3_EE,@"STO_CUDA_ENTRY STV_DEFAULT"
_ZN3cub18CUB_300001_SM_10006detail9transform16transform_kernelINS2_10policy_hubILb1EN4cuda3std3__45tupleIJN6thrust24THRUST_300001_SM_1000_NS6detail15normal_iteratorINSA_10device_ptrIcEEEESF_EEEE10policy1000El14sequence_matchSF_JPcSK_EEEvT0_iT1_T2_DpNS2_10kernel_argIT3_EE:
.text._ZN3cub18CUB_300001_SM_10006detail9transform16transform_kernelINS2_10policy_hubILb1EN4cuda3std3__45tupleIJN6thrust24THRUST_300001_SM_1000_NS6detail15normal_iteratorINSA_10device_ptrIcEEEESF_EEEE10policy1000El14sequence_matchSF_JPcSK_EEEvT0_iT1_T2_DpNS2_10kernel_argIT3_EE:
[----:B------:R-:W-:Y:S01]  /*0000*/  LDC R1, c[0x0][0x37c] ;  /* 0x0000df00ff017b82 */ /* 0x000fe20000000800 */
[----:B------:R-:W0:Y:S07]  /*0010*/  LDCU UR18, c[0x0][0x388] ;  /* 0x00007100ff1277ac */ /* 0x000e2e0008000800 */
[----:B------:R-:W1:Y:S01]  /*0020*/  S2UR UR6, SR_CTAID.X ;  /* 0x00000000000679c3 */ /* 0x000e620000002500 */
[----:B------:R-:W2:Y:S01]  /*0030*/  S2R R0, SR_TID.X ;  /* 0x0000000000007919 */ /* 0x000ea20000002100 */
[----:B------:R-:W-:Y:S01]  /*0040*/  BSSY.RECONVERGENT B0, `(.L_x_235) ;  /* 0x000002b000007945 */ /* 0x000fe20003800200 */
[----:B------:R-:W3:Y:S01]  /*0050*/  LDCU.64 UR8, c[0x0][0x380] ;  /* 0x00007000ff0877ac */ /* 0x000ee20008000a00 */
[----:B0-----:R-:W-:-:S04]  /*0060*/  USHF.L.U32 UR10, UR18, 0x7, URZ ;  /* 0x00000007120a7899 */ /* 0x001fc800080006ff */
[----:B------:R-:W-:Y:S02]  /*0070*/  USHF.R.S32.HI UR11, URZ, 0x1f, UR10 ;  /* 0x0000001fff0b7899 */ /* 0x000fe4000801140a */
[----:B-1----:R-:W-:Y:S02]  /*0080*/  UIMAD.WIDE.U32 UR4, UR10, UR6, URZ ;  /* 0x000000060a0472a5 */ /* 0x002fe4000f8e00ff */
[----:B------:R-:W-:Y:S02]  /*0090*/  UIMAD UR6, UR11, UR6, URZ ;  /* 0x000000060b0672a4 */ /* 0x000fe4000f8e02ff */
[----:B---3--:R-:W-:Y:S02]  /*00a0*/  UIADD3 UR8, UP1, UPT, -UR4, UR8, URZ ;  /* 0x0000000804087290 */ /* 0x008fe4000ff3e1ff */
[----:B------:R-:W-:Y:S02]  /*00b0*/  UIADD3 UR7, UPT, UPT, UR5, UR6, URZ ;  /* 0x0000000605077290 */ /* 0x000fe4000fffe0ff */
[----:B------:R-:W-:Y:S01]  /*00c0*/  UISETP.LT.U32.AND UP0, UPT, UR8, UR10, UPT ;  /* 0x0000000a0800728c */ /* 0x000fe2000bf01070 */
[----:B--2---:R-:W-:Y:S01]  /*00d0*/  IMAD.SHL.U32 R4, R0, 0x80, RZ ;  /* 0x0000008000047824 */ /* 0x004fe200078e00ff */
[----:B------:R-:W-:Y:S01]  /*00e0*/  UIADD3.X UR5, UPT, UPT, ~UR7, UR9, URZ, UP1, !UPT ;  /* 0x0000000907057290 */ /* 0x000fe20008ffe5ff */
[----:B------:R-:W-:-:S03]  /*00f0*/  UMOV UR6, UR4 ;  /* 0x0000000400067c82 */ /* 0x000fc60008000000 */
[----:B------:R-:W-:-:S04]  /*0100*/  UISETP.LT.AND.EX UP0, UPT, UR5, UR11, UPT, UP0 ;  /* 0x0000000b0500728c */ /* 0x000fc8000bf01300 */
[----:B------:R-:W-:-:S06]  /*0110*/  USEL UR8, UR8, UR10, UP0 ;  /* 0x0000000a08087287 */ /* 0x000fcc0008000000 */
[----:B------:R-:W-:-:S13]  /*0120*/  ISETP.GE.AND P0, PT, R4, UR8, PT ;  /* 0x0000000804007c0c */ /* 0x000fda000bf06270 */
[----:B------:R-:W-:Y:S05]  /*0130*/  @P0 BRA `(.L_x_236) ;  /* 0x00000000006c0947 */ /* 0x000fea0003800000 */
[----:B------:R-:W0:Y:S01]  /*0140*/  LDCU.64 UR4, c[0x0][0x398] ;  /* 0x00007300ff0477ac */ /* 0x000e220008000a00 */
[----:B------:R-:W-:Y:S01]  /*0150*/  BSSY.RECONVERGENT B1, `(.L_x_237) ;  /* 0x000000d000017945 */ /* 0x000fe20003800200 */
[----:B------:R-:W-:Y:S01]  /*0160*/  IMAD.MOV.U32 R5, RZ, RZ, R4 ;  /* 0x000000ffff057224 */ /* 0x000fe200078e0004 */
[----:B0-----:R-:W-:-:S04]  /*0170*/  UIADD3 UR4, UP0, UPT, UR6, UR4, URZ ;  /* 0x0000000406047290 */ /* 0x001fc8000ff1e0ff */
[----:B------:R-:W-:Y:S02]  /*0180*/  UIADD3.X UR5, UPT, UPT, UR7, UR5, URZ, UP0, !UPT ;  /* 0x0000000507057290 */ /* 0x000fe400087fe4ff */
[----:B------:R-:W-:-:S04]  /*0190*/  IMAD.U32 R2, RZ, RZ, UR4 ;  /* 0x00000004ff027e24 */ /* 0x000fc8000f8e00ff */
[----:B------:R-:W-:Y:S02]  /*01a0*/  IMAD.U32 R3, RZ, RZ, UR5 ;  /* 0x00000005ff037e24 */ /* 0x000fe4000f8e00ff */
[----:B------:R-:W-:-:S07]  /*01b0*/  IMAD.WIDE.U32 R2, R0, 0x80, R2 ;  /* 0x0000008000027825 */ /* 0x000fce00078e0002 */
.L_x_238:
[----:B------:R-:W-:Y:S01]  /*01c0*/  VIADD R5, R5, 0x4000 ;  /* 0x0000400005057836 */ /* 0x000fe20000000000 */
[----:B------:R0:W-:Y:S04]  /*01d0*/  CCTL.E.PF2 [R2] ;  /* 0x000000000200798f */ /* 0x0001e80000800100 */
[----:B------:R-:W-:Y:S02]  /*01e0*/  ISETP.GE.AND P0, PT, R5, UR8, PT ;  /* 0x0000000805007c0c */ /* 0x000fe4000bf06270 */
[----:B0-----:R-:W-:-:S05]  /*01f0*/  IADD3 R2, P1, PT, R2, 0x4000, RZ ;  /* 0x0000400002027810 */ /* 0x001fca0007f3e0ff */
[----:B------:R-:W-:-:S06]  /*0200*/  IMAD.X R3, RZ, RZ, R3, P1 ;  /* 0x000000ffff037224 */ /* 0x000fcc00008e0603 */
[----:B------:R-:W-:Y:S05]  /*0210*/  @!P0 BRA `(.L_x_238) ;  /* 0xfffffffc00e88947 */ /* 0x000fea000383ffff */
[----:B------:R-:W-:Y:S05]  /*0220*/  BSYNC.RECONVERGENT B1 ;  /* 0x0000000000017941 */ /* 0x000fea0003800200 */
.L_x_237:
[----:B------:R-:W0:Y:S02]  /*0230*/  LDCU.64 UR4, c[0x0][0x3a8] ;  /* 0x00007500ff0477ac */ /* 0x000e240008000a00 */
[----:B0-----:R-:W-:-:S04]  /*0240*/  UIADD3 UR4, UP0, UPT, UR6, UR4, URZ ;  /* 0x0000000406047290 */ /* 0x001fc8000ff1e0ff */
[----:B------:R-:W-:Y:S02]  /*0250*/  UIADD3.X UR5, UPT, UPT, UR7, UR5, URZ, UP0, !UPT ;  /* 0x0000000507057290 */ /* 0x000fe400087fe4ff */
[----:B------:R-:W-:-:S04]  /*0260*/  IMAD.U32 R2, RZ, RZ, UR4 ;  /* 0x00000004ff027e24 */ /* 0x000fc8000f8e00ff */
[----:B------:R-:W-:Y:S02]  /*0270*/  IMAD.U32 R3, RZ, RZ, UR5 ;  /* 0x00000005ff037e24 */ /* 0x000fe4000f8e00ff */
[----:B------:R-:W-:-:S07]  /*0280*/  IMAD.WIDE.U32 R2, R0, 0x80, R2 ;  /* 0x0000008000027825 */ /* 0x000fce00078e0002 */
.L_x_239:
[----:B------:R-:W-:Y:S01]  /*0290*/  VIADD R4, R4, 0x4000 ;  /* 0x0000400004047836 */ /* 0x000fe20000000000 */
[----:B------:R0:W-:Y:S04]  /*02a0*/  CCTL.E.PF2 [R2] ;  /* 0x000000000200798f */ /* 0x0001e80000800100 */
[----:B------:R-:W-:Y:S02]  /*02b0*/  ISETP.GE.AND P0, PT, R4, UR8, PT ;  /* 0x0000000804007c0c */ /* 0x000fe4000bf06270 */
[----:B0-----:R-:W-:-:S05]  /*02c0*/  IADD3 R2, P1, PT, R2, 0x4000, RZ ;  /* 0x0000400002027810 */ /* 0x001fca0007f3e0ff */
[----:B------:R-:W-:-:S06]  /*02d0*/  IMAD.X R3, RZ, RZ, R3, P1 ;  /* 0x000000ffff037224 */ /* 0x000fcc00008e0603 */
[----:B------:R-:W-:Y:S05]  /*02e0*/  @!P0 BRA `(.L_x_239) ;  /* 0xfffffffc00e88947 */ /* 0x000fea000383ffff */
.L_x_236:
[----:B------:R-:W-:Y:S05]  /*02f0*/  BSYNC.RECONVERGENT B0 ;  /* 0x0000000000007941 */ /* 0x000fea0003800200 */
.L_x_235:
[----:B------:R-:W0:Y:S01]  /*0300*/  LDCU.128 UR12, c[0x0][0x390] ;  /* 0x00007200ff0c77ac */ /* 0x000e220008000c00 */
[----:B------:R-:W1:Y:S01]  /*0310*/  LDCU.64 UR24, c[0x0][0x3a8] ;  /* 0x00007500ff1877ac */ /* 0x000e620008000a00 */
[----:B------:R-:W2:Y:S01]  /*0320*/  LDCU.64 UR16, c[0x0][0x358] ;  /* 0x00006b00ff1077ac */ /* 0x000ea20008000a00 */
[----:B0-----:R-:W-:Y:S02]  /*0330*/  UIADD3 UR11, UP0, UPT, UR6, UR12, URZ ;  /* 0x0000000c060b7290 */ /* 0x001fe4000ff1e0ff */
[----:B------:R-:W-:Y:S02]  /*0340*/  UIADD3 UR21, UP1, UPT, UR6, UR14, URZ ;  /* 0x0000000e06157290 */ /* 0x000fe4000ff3e0ff */
[----:B------:R-:W-:Y:S02]  /*0350*/  UIADD3.X UR19, UPT, UPT, UR7, UR13, URZ, UP0, !UPT ;  /* 0x0000000d07137290 */ /* 0x000fe400087fe4ff */
[----:B------:R-:W-:Y:S02]  /*0360*/  UISETP.NE.AND UP0, UPT, UR10, UR8, UPT ;  /* 0x000000080a00728c */ /* 0x000fe4000bf05270 */
[----:B-1----:R-:W-:-:S02]  /*0370*/  UIADD3 UR23, UP2, UPT, UR6, UR24, URZ ;  /* 0x0000001806177290 */ /* 0x002fc4000ff5e0ff */
[----:B------:R-:W-:Y:S02]  /*0380*/  UIADD3.X UR22, UPT, UPT, UR7, UR15, URZ, UP1, !UPT ;  /* 0x0000000f07167290 */ /* 0x000fe40008ffe4ff */
[----:B------:R-:W-:-:S03]  /*0390*/  UIADD3.X UR26, UPT, UPT, UR7, UR25, URZ, UP2, !UPT ;  /* 0x00000019071a7290 */ /* 0x000fc600097fe4ff */
[----:B--2---:R-:W-:Y:S09]  /*03a0*/  BRA.U !UP0, `(.L_x_240) ;  /* 0x0000001108947547 */ /* 0x004ff2000b800000 */
[----:B------:R-:W-:-:S06]  /*03b0*/  UISETP.GE.AND UP0, UPT, UR18, 0x1, UPT ;  /* 0x000000011200788c */ /* 0x000fcc000bf06270 */
[----:B------:R-:W-:-:S13]  /*03c0*/  PLOP3.LUT P0, PT, PT, PT, UP0, 0x80, 0x8 ;  /* 0x000000000008781c */ /* 0x000fda0003f0f008 */
[----:B------:R-:W-:Y:S05]  /*03d0*/  @!P0 EXIT ;  /* 0x000000000000894d */ /* 0x000fea0003800000 */
[----:B------:R-:W-:Y:S01]  /*03e0*/  UISETP.GE.U32.AND UP0, UPT, UR18, 0x8, UPT ;  /* 0x000000081200788c */ /* 0x000fe2000bf06070 */
[----:B------:R-:W-:Y:S01]  /*03f0*/  IMAD.MOV.U32 R3, RZ, RZ, RZ ;  /* 0x000000ffff037224 */ /* 0x000fe200078e00ff */
[----:B------:R-:W-:-:S07]  /*0400*/  ULOP3.LUT UR4, UR18, 0x7, URZ, 0xc0, !UPT ;  /* 0x0000000712047892 */ /* 0x000fce000f8ec0ff */
[----:B------:R-:W-:Y:S05]  /*0410*/  BRA.U !UP0, `(.L_x_241) ;  /* 0x0000000908907547 */ /* 0x000fea000b800000 */
[----:B------:R-:W-:-:S13]  /*0420*/  ISETP.GE.AND P1, PT, R0, UR8, PT ;  /* 0x0000000800007c0c */ /* 0x000fda000bf26270 */
[C---:B------:R-:W-:Y:S02]  /*0430*/  @!P1 IADD3 R8, P2, PT, R0.reuse, UR23, RZ ;  /* 0x0000001700089c10 */ /* 0x040fe4000ff5e0ff */
[----:B------:R-:W-:-:S03]  /*0440*/  @!P1 IADD3 R2, P0, PT, R0, UR21, RZ ;  /* 0x0000001500029c10 */ /* 0x000fc6000ff1e0ff */
[----:B------:R-:W-:Y:S02]  /*0450*/  @!P1 IMAD.X R9, RZ, RZ, UR26, P2 ;  /* 0x0000001aff099e24 */ /* 0x000fe400090e06ff */
[----:B------:R-:W-:-:S04]  /*0460*/  @!P1 IMAD.X R3, RZ, RZ, UR22, P0 ;  /* 0x00000016ff039e24 */ /* 0x000fc800080e06ff */
[----:B------:R-:W2:Y:S04]  /*0470*/  @!P1 LDG.E.U8 R9, desc[UR16][R8.64] ;  /* 0x0000001008099981 */ /* 0x000ea8000c1e1100 */
[----:B------:R-:W2:Y:S01]  /*0480*/  @!P1 LDG.E.U8 R2, desc[UR16][R2.64] ;  /* 0x0000001002029981 */ /* 0x000ea2000c1e1100 */
[C---:B------:R-:W-:Y:S01]  /*0490*/  VIADD R12, R0.reuse, 0x80 ;  /* 0x00000080000c7836 */ /* 0x040fe20000000000 */
[----:B------:R-:W-:Y:S01]  /*04a0*/  @!P1 IADD3 R10, P3, PT, R0, UR11, RZ ;  /* 0x0000000b000a9c10 */ /* 0x000fe2000ff7e0ff */
[----:B------:R-:W-:-:S03]  /*04b0*/  @!P1 IMAD.MOV.U32 R5, RZ, RZ, 0x2 ;  /* 0x00000002ff059424 */ /* 0x000fc600078e00ff */
[C---:B------:R-:W-:Y:S02]  /*04c0*/  ISETP.GE.AND P0, PT, R12.reuse, UR8, PT ;  /* 0x000000080c007c0c */ /* 0x040fe4000bf06270 */
[----:B------:R-:W-:Y:S02]  /*04d0*/  SHF.R.S32.HI R13, RZ, 0x1f, R12 ;  /* 0x0000001fff0d7819 */ /* 0x000fe4000001140c */
[C---:B------:R-:W-:Y:S02]  /*04e0*/  IADD3 R6, P4, PT, R12.reuse, UR21, RZ ;  /* 0x000000150c067c10 */ /* 0x040fe4000ff9e0ff */
[----:B------:R-:W-:Y:S01]  /*04f0*/  IADD3 R4, P5, PT, R12, UR23, RZ ;  /* 0x000000170c047c10 */ /* 0x000fe2000ffbe0ff */
[----:B------:R-:W-:Y:S01]  /*0500*/  @!P1 IMAD.X R11, RZ, RZ, UR19, P3 ;  /* 0x00000013ff0b9e24 */ /* 0x000fe200098e06ff */
[----:B------:R-:W-:Y:S02]  /*0510*/  IADD3.X R7, PT, PT, R13, UR22, RZ, P4, !PT ;  /* 0x000000160d077c10 */ /* 0x000fe4000a7fe4ff */
[----:B--2---:R-:W-:-:S04]  /*0520*/  @!P1 ISETP.NE.AND P2, PT, R2, R9, PT ;  /* 0x000000090200920c */ /* 0x004fc80003f45270 */
[----:B------:R-:W-:Y:S02]  /*0530*/  @!P1 SEL R3, R5, 0xffff, !P2 ;  /* 0x0000ffff05039807 */ /* 0x000fe40005000000 */
[----:B------:R-:W-:-:S03]  /*0540*/  IADD3.X R5, PT, PT, R13, UR26, RZ, P5, !PT ;  /* 0x0000001a0d057c10 */ /* 0x000fc6000affe4ff */
[----:B------:R0:W-:Y:S04]  /*0550*/  @!P1 STG.E.U8 desc[UR16][R10.64], R3 ;  /* 0x000000030a009986 */ /* 0x0001e8000c101110 */
[----:B------:R-:W2:Y:S04]  /*0560*/  @!P0 LDG.E.U8 R2, desc[UR16][R6.64] ;  /* 0x0000001006028981 */ /* 0x000ea8000c1e1100 */
[----:B------:R-:W2:Y:S01]  /*0570*/  @!P0 LDG.E.U8 R9, desc[UR16][R4.64] ;  /* 0x0000001004098981 */ /* 0x000ea2000c1e1100 */
[----:B------:R-:W-:-:S05]  /*0580*/  VIADD R8, R0, 0x100 ;  /* 0x0000010000087836 */ /* 0x000fca0000000000 */
[----:B------:R-:W-:Y:S02]  /*0590*/  ISETP.GE.AND P2, PT, R8, UR8, PT ;  /* 0x0000000808007c0c */ /* 0x000fe4000bf46270 */
[----:B------:R-:W-:Y:S02]  /*05a0*/  IADD3 R8, P3, PT, R12, UR11, RZ ;  /* 0x0000000b0c087c10 */ /* 0x000fe4000ff7e0ff */
[----:B--2---:R-:W-:Y:S01]  /*05b0*/  @!P0 ISETP.NE.AND P1, PT, R2, R9, PT ;  /* 0x000000090200820c */ /* 0x004fe20003f25270 */
[----:B------:R-:W-:Y:S01]  /*05c0*/  @!P0 IMAD.MOV.U32 R2, RZ, RZ, 0x2 ;  /* 0x00000002ff028424 */ /* 0x000fe200078e00ff */
[----:B------:R-:W-:-:S04]  /*05d0*/  IADD3.X R9, PT, PT, R13, UR19, RZ, P3, !PT ;  /* 0x000000130d097c10 */ /* 0x000fc80009ffe4ff */
[----:B------:R-:W-:-:S05]  /*05e0*/  @!P0 SEL R13, R2, 0xffff, !P1 ;  /* 0x0000ffff020d8807 */ /* 0x000fca0004800000 */
[----:B------:R1:W-:Y:S04]  /*05f0*/  @!P0 STG.E.U8 desc[UR16][R8.64], R13 ;  /* 0x0000000d08008986 */ /* 0x0003e8000c101110 */
[----:B------:R-:W2:Y:S04]  /*0600*/  @!P2 LDG.E.U8 R2, desc[UR16][R6.64+0x80] ;  /* 0x000080100602a981 */ /* 0x000ea8000c1e1100 */
[----:B0-----:R-:W2:Y:S01]  /*0610*/  @!P2 LDG.E.U8 R3, desc[UR16][R4.64+0x80] ;  /* 0x000080100403a981 */ /* 0x001ea2000c1e1100 */
[----:B------:R-:W-:-:S05]  /*0620*/  VIADD R10, R0, 0x180 ;  /* 0x00000180000a7836 */ /* 0x000fca0000000000 */
[----:B------:R-:W-:Y:S01]  /*0630*/  ISETP.GE.AND P1, PT, R10, UR8, PT ;  /* 0x000000080a007c0c */ /* 0x000fe2000bf26270 */
[----:B------:R-:W-:Y:S01]  /*0640*/  @!P2 IMAD.MOV.U32 R10, RZ, RZ, 0x2 ;  /* 0x00000002ff0aa424 */ /* 0x000fe200078e00ff */
[----:B--2---:R-:W-:-:S04]  /*0650*/  @!P2 ISETP.NE.AND P0, PT, R2, R3, PT ;  /* 0x000000030200a20c */ /* 0x004fc80003f05270 */
[----:B------:R-:W-:-:S05]  /*0660*/  @!P2 SEL R3, R10, 0xffff, !P0 ;  /* 0x0000ffff0a03a807 */ /* 0x000fca0004000000 */
[----:B------:R0:W-:Y:S04]  /*0670*/  @!P2 STG.E.U8 desc[UR16][R8.64+0x80], R3 ;  /* 0x000080030800a986 */ /* 0x0001e8000c101110 */
[----:B------:R-:W2:Y:S04]  /*0680*/  @!P1 LDG.E.U8 R2, desc[UR16][R6.64+0x100] ;  /* 0x0001001006029981 */ /* 0x000ea8000c1e1100 */
[----:B------:R-:W2:Y:S01]  /*0690*/  @!P1 LDG.E.U8 R11, desc[UR16][R4.64+0x100] ;  /* 0x00010010040b9981 */ /* 0x000ea2000c1e1100 */
[----:B------:R-:W-:-:S05]  /*06a0*/  VIADD R10, R0, 0x200 ;  /* 0x00000200000a7836 */ /* 0x000fca0000000000 */
[----:B------:R-:W-:Y:S01]  /*06b0*/  ISETP.GE.AND P2, PT, R10, UR8, PT ;  /* 0x000000080a007c0c */ /* 0x000fe2000bf46270 */
[----:B------:R-:W-:Y:S01]  /*06c0*/  @!P1 IMAD.MOV.U32 R10, RZ, RZ, 0x2 ;  /* 0x00000002ff0a9424 */ /* 0x000fe200078e00ff */
[----:B--2---:R-:W-:-:S04]  /*06d0*/  @!P1 ISETP.NE.AND P0, PT, R2, R11, PT ;  /* 0x0000000b0200920c */ /* 0x004fc80003f05270 */
[----:B------:R-:W-:-:S05]  /*06e0*/  @!P1 SEL R11, R10, 0xffff, !P0 ;  /* 0x0000ffff0a0b9807 */ /* 0x000fca0004000000 */
[----:B------:R2:W-:Y:S04]  /*06f0*/  @!P1 STG.E.U8 desc[UR16][R8.64+0x100], R11 ;  /* 0x0001000b08009986 */ /* 0x0005e8000c101110 */
[----:B------:R-:W3:Y:S04]  /*0700*/  @!P2 LDG.E.U8 R2, desc[UR16][R6.64+0x180] ;  /* 0x000180100602a981 */ /* 0x000ee8000c1e1100 */
[----:B-1----:R-:W3:Y:S01]  /*0710*/  @!P2 LDG.E.U8 R13, desc[UR16][R4.64+0x180] ;  /* 0x00018010040da981 */ /* 0x002ee2000c1e1100 */
[----:B0-----:R-:W-:-:S05]  /*0720*/  VIADD R3, R0, 0x280 ;  /* 0x0000028000037836 */ /* 0x001fca0000000000 */
[----:B------:R-:W-:Y:S01]  /*0730*/  ISETP.GE.AND P1, PT, R3, UR8, PT ;  /* 0x0000000803007c0c */ /* 0x000fe2000bf26270 */
[----:B------:R-:W-:Y:S01]  /*0740*/  @!P2 IMAD.MOV.U32 R3, RZ, RZ, 0x2 ;  /* 0x00000002ff03a424 */ /* 0x000fe200078e00ff */
[----:B---3--:R-:W-:-:S04]  /*0750*/  @!P2 ISETP.NE.AND P0, PT, R2, R13, PT ;  /* 0x0000000d0200a20c */ /* 0x008fc80003f05270 */
[----:B------:R-:W-:-:S05]  /*0760*/  @!P2 SEL R3, R3, 0xffff, !P0 ;  /* 0x0000ffff0303a807 */ /* 0x000fca0004000000 */
[----:B------:R0:W-:Y:S04]  /*0770*/  @!P2 STG.E.U8 desc[UR16][R8.64+0x180], R3 ;  /* 0x000180030800a986 */ /* 0x0001e8000c101110 */
[----:B------:R-:W3:Y:S04]  /*0780*/  @!P1 LDG.E.U8 R2, desc[UR16][R6.64+0x200] ;  /* 0x0002001006029981 */ /* 0x000ee8000c1e1100 */
[----:B------:R-:W3:Y:S01]  /*0790*/  @!P1 LDG.E.U8 R13, desc[UR16][R4.64+0x200] ;  /* 0x00020010040d9981 */ /* 0x000ee2000c1e1100 */
[----:B------:R-:W-:Y:S02]  /*07a0*/  VIADD R10, R0, 0x300 ;  /* 0x00000300000a7836 */ /* 0x000fe40000000000 */
[----:B--2---:R-:W-:-:S03]  /*07b0*/  @!P1 IMAD.MOV.U32 R11, RZ, RZ, 0x2 ;  /* 0x00000002ff0b9424 */ /* 0x004fc600078e00ff */
[----:B------:R-:W-:Y:S02]  /*07c0*/  ISETP.GE.AND P2, PT, R10, UR8, PT ;  /* 0x000000080a007c0c */ /* 0x000fe4000bf46270 */
[----:B---3--:R-:W-:-:S04]  /*07d0*/  @!P1 ISETP.NE.AND P0, PT, R2, R13, PT ;  /* 0x0000000d0200920c */ /* 0x008fc80003f05270 */
[----:B------:R-:W-:-:S05]  /*07e0*/  @!P1 SEL R11, R11, 0xffff, !P0 ;  /* 0x0000ffff0b0b9807 */ /* 0x000fca0004000000 */
[----:B------:R1:W-:Y:S04]  /*07f0*/  @!P1 STG.E.U8 desc[UR16][R8.64+0x200], R11 ;  /* 0x0002000b08009986 */ /* 0x0003e8000c101110 */
[----:B------:R-:W2:Y:S04]  /*0800*/  @!P2 LDG.E.U8 R2, desc[UR16][R6.64+0x280] ;  /* 0x000280100602a981 */ /* 0x000ea8000c1e1100 */
[----:B------:R-:W2:Y:S01]  /*0810*/  @!P2 LDG.E.U8 R13, desc[UR16][R4.64+0x280] ;  /* 0x00028010040da981 */ /* 0x000ea2000c1e1100 */
[----:B0-----:R-:W-:-:S05]  /*0820*/  VIADD R3, R0, 0x380 ;  /* 0x0000038000037836 */ /* 0x001fca0000000000 */
[----:B------:R-:W-:Y:S01]  /*0830*/  ISETP.GE.AND P1, PT, R3, UR8, PT ;  /* 0x0000000803007c0c */ /* 0x000fe2000bf26270 */
[----:B------:R-:W-:Y:S01]  /*0840*/  @!P2 IMAD.MOV.U32 R3, RZ, RZ, 0x2 ;  /* 0x00000002ff03a424 */ /* 0x000fe200078e00ff */
[----:B--2---:R-:W-:-:S04]  /*0850*/  @!P2 ISETP.NE.AND P0, PT, R2, R13, PT ;  /* 0x0000000d0200a20c */ /* 0x004fc80003f05270 */
[----:B------:R-:W-:-:S05]  /*0860*/  @!P2 SEL R13, R3, 0xffff, !P0 ;  /* 0x0000ffff030da807 */ /* 0x000fca0004000000 */
[----:B------:R0:W-:Y:S04]  /*0870*/  @!P2 STG.E.U8 desc[UR16][R8.64+0x280], R13 ;  /* 0x0002800d0800a986 */ /* 0x0001e8000c101110 */
[----:B------:R-:W2:Y:S04]  /*0880*/  @!P1 LDG.E.U8 R2, desc[UR16][R6.64+0x300] ;  /* 0x0003001006029981 */ /* 0x000ea8000c1e1100 */
[----:B------:R-:W2:Y:S01]  /*0890*/  @!P1 LDG.E.U8 R3, desc[UR16][R4.64+0x300] ;  /* 0x0003001004039981 */ /* 0x000ea2000c1e1100 */
[----:B-1----:R-:W-:Y:S01]  /*08a0*/  @!P1 IMAD.MOV.U32 R11, RZ, RZ, 0x2 ;  /* 0x00000002ff0b9424 */ /* 0x002fe200078e00ff */
[----:B------:R-:W-:Y:S01]  /*08b0*/  ULOP3.LUT UR5, UR18, 0x7ffffff8, URZ, 0xc0, !UPT ;  /* 0x7ffffff812057892 */ /* 0x000fe2000f8ec0ff */
[----:B--2---:R-:W-:-:S04]  /*08c0*/  @!P1 ISETP.NE.AND P0, PT, R2, R3, PT ;  /* 0x000000030200920c */ /* 0x004fc80003f05270 */
[----:B------:R-:W-:Y:S01]  /*08d0*/  @!P1 SEL R11, R11, 0xffff, !P0 ;  /* 0x0000ffff0b0b9807 */ /* 0x000fe20004000000 */
[----:B------:R-:W-:-:S04]  /*08e0*/  IMAD.U32 R3, RZ, RZ, UR5 ;  /* 0x00000005ff037e24 */ /* 0x000fc8000f8e00ff */
[----:B------:R0:W-:Y:S01]  /*08f0*/  @!P1 STG.E.U8 desc[UR16][R8.64+0x300], R11 ;  /* 0x0003000b08009986 */ /* 0x0001e2000c101110 */
[----:B------:R-:W-:-:S13]  /*0900*/  ISETP.NE.AND P0, PT, R3, 0x8, PT ;  /* 0x000000080300780c */ /* 0x000fda0003f05270 */
[----:B0-----:R-:W-:Y:S05]  /*0910*/  @!P0 BRA `(.L_x_241) ;  /* 0x0000000400508947 */ /* 0x001fea0003800000 */
[----:B------:R-:W-:-:S07]  /*0920*/  IMAD.MOV.U32 R2, RZ, RZ, 0x8 ;  /* 0x00000008ff027424 */ /* 0x000fce00078e00ff */
.L_x_244:
[----:B------:R-:W-:-:S05]  /*0930*/  IMAD R10, R2, 0x80, R0 ;  /* 0x00000080020a7824 */ /* 0x000fca00078e0200 */
[----:B------:R-:W-:-:S13]  /*0940*/  ISETP.GE.AND P1, PT, R10, UR8, PT ;  /* 0x000000080a007c0c */ /* 0x000fda000bf26270 */
[C---:B------:R-:W-:Y:S02]  /*0950*/  @!P1 IADD3 R12, P2, PT, R10.reuse, UR23, RZ ;  /* 0x000000170a0c9c10 */ /* 0x040fe4000ff5e0ff */
[----:B0-----:R-:W-:-:S03]  /*0960*/  @!P1 IADD3 R4, P0, PT, R10, UR21, RZ ;  /* 0x000000150a049c10 */ /* 0x001fc6000ff1e0ff */
        /* <DEDUP_REMOVED lines=12> */
[C---:B------:R-:W-:Y:S02]  /*0a30*/  IADD3.X R9, PT, PT, R16.reuse, UR22, RZ, P4, !PT ;  /* 0x0000001610097c10 */ /* 0x040fe4000a7fe4ff */
[----:B------:R-:W-:-:S02]  /*0a40*/  IADD3.X R7, PT, PT, R16, UR26, RZ, P5, !PT ;  /* 0x0000001a10077c10 */ /* 0x000fc4000affe4ff */
[----:B--2---:R-:W-:-:S04]  /*0a50*/  @!P1 ISETP.NE.AND P2, PT, R4, R13, PT ;  /* 0x0000000d0400920c */ /* 0x004fc80003f45270 */
[----:B------:R-:W-:-:S05]  /*0a60*/  @!P1 SEL R19, R19, 0xffff, !P2 ;  /* 0x0000ffff13139807 */ /* 0x000fca0005000000 */
[----:B------:R0:W-:Y:S04]  /*0a70*/  @!P1 STG.E.U8 desc[UR16][R14.64], R19 ;  /* 0x000000130e009986 */ /* 0x0001e8000c101110 */
[----:B------:R-:W2:Y:S04]  /*0a80*/  @!P0 LDG.E.U8 R5, desc[UR16][R8.64] ;  /* 0x0000001008058981 */ /* 0x000ea8000c1e1100 */
[----:B------:R-:W2:Y:S01]  /*0a90*/  @!P0 LDG.E.U8 R12, desc[UR16][R6.64] ;  /* 0x00000010060c8981 */ /* 0x000ea2000c1e1100 */
[----:B------:R-:W-:Y:S02]  /*0aa0*/  VIADD R4, R10, 0x100 ;  /* 0x000001000a047836 */ /* 0x000fe40000000000 */
[----:B------:R-:W-:-:S03]  /*0ab0*/  @!P0 IMAD.MOV.U32 R17, RZ, RZ, 0x2 ;  /* 0x00000002ff118424 */ /* 0x000fc600078e00ff */
[----:B------:R-:W-:Y:S02]  /*0ac0*/  ISETP.GE.AND P2, PT, R4, UR8, PT ;  /* 0x0000000804007c0c */ /* 0x000fe4000bf46270 */
[----:B------:R-:W-:Y:S02]  /*0ad0*/  IADD3 R4, P3, PT, R11, UR11, RZ ;  /* 0x0000000b0b047c10 */ /* 0x000fe4000ff7e0ff */
[----:B--2---:R-:W-:Y:S02]  /*0ae0*/  @!P0 ISETP.NE.AND P1, PT, R5, R12, PT ;  /* 0x0000000c0500820c */ /* 0x004fe40003f25270 */
[----:B------:R-:W-:Y:S02]  /*0af0*/  IADD3.X R5, PT, PT, R16, UR19, RZ, P3, !PT ;  /* 0x0000001310057c10 */ /* 0x000fe40009ffe4ff */
[----:B------:R-:W-:-:S05]  /*0b00*/  @!P0 SEL R17, R17, 0xffff, !P1 ;  /* 0x0000ffff11118807 */ /* 0x000fca0004800000 */
[----:B------:R1:W-:Y:S04]  /*0b10*/  @!P0 STG.E.U8 desc[UR16][R4.64], R17 ;  /* 0x0000001104008986 */ /* 0x0003e8000c101110 */
[----:B------:R-:W2:Y:S04]  /*0b20*/  @!P2 LDG.E.U8 R12, desc[UR16][R8.64+0x80] ;  /* 0x00008010080ca981 */ /* 0x000ea8000c1e1100 */
[----:B------:R-:W2:Y:S01]  /*0b30*/  @!P2 LDG.E.U8 R13, desc[UR16][R6.64+0x80] ;  /* 0x00008010060da981 */ /* 0x000ea2000c1e1100 */
[----:B------:R-:W-:Y:S02]  /*0b40*/  VIADD R11, R10, 0x180 ;  /* 0x000001800a0b7836 */ /* 0x000fe40000000000 */
[----:B0-----:R-:W-:-:S03]  /*0b50*/  @!P2 IMAD.MOV.U32 R15, RZ, RZ, 0x2 ;  /* 0x00000002ff0fa424 */ /* 0x001fc600078e00ff */
[----:B------:R-:W-:Y:S02]  /*0b60*/  ISETP.GE.AND P1, PT, R11, UR8, PT ;  /* 0x000000080b007c0c */ /* 0x000fe4000bf26270 */
[----:B--2---:R-:W-:-:S04]  /*0b70*/  @!P2 ISETP.NE.AND P0, PT, R12, R13, PT ;  /* 0x0000000d0c00a20c */ /* 0x004fc80003f05270 */
[----:B------:R-:W-:-:S05]  /*0b80*/  @!P2 SEL R15, R15, 0xffff, !P0 ;  /* 0x0000ffff0f0fa807 */ /* 0x000fca0004000000 */
[----:B------:R0:W-:Y:S04]  /*0b90*/  @!P2 STG.E.U8 desc[UR16][R4.64+0x80], R15 ;  /* 0x0000800f0400a986 */ /* 0x0001e8000c101110 */
[----:B------:R-:W2:Y:S04]  /*0ba0*/  @!P1 LDG.E.U8 R12, desc[UR16][R8.64+0x100] ;  /* 0x00010010080c9981 */ /* 0x000ea8000c1e1100 */
[----:B------:R-:W2:Y:S01]  /*0bb0*/  @!P1 LDG.E.U8 R13, desc[UR16][R6.64+0x100] ;  /* 0x00010010060d9981 */ /* 0x000ea2000c1e1100 */
[----:B------:R-:W-:Y:S02]  /*0bc0*/  VIADD R11, R10, 0x200 ;  /* 0x000002000a0b7836 */ /* 0x000fe40000000000 */
[----:B-1----:R-:W-:-:S03]  /*0bd0*/  @!P1 IMAD.MOV.U32 R17, RZ, RZ, 0x2 ;  /* 0x00000002ff119424 */ /* 0x002fc600078e00ff */
[----:B------:R-:W-:Y:S02]  /*0be0*/  ISETP.GE.AND P2, PT, R11, UR8, PT ;  /* 0x000000080b007c0c */ /* 0x000fe4000bf46270 */
[----:B--2---:R-:W-:-:S04]  /*0bf0*/  @!P1 ISETP.NE.AND P0, PT, R12, R13, PT ;  /* 0x0000000d0c00920c */ /* 0x004fc80003f05270 */
        /* <DEDUP_REMOVED lines=20> */
[----:B------:R-:W-:Y:S02]  /*0d40*/  @!P2 IMAD.MOV.U32 R14, RZ, RZ, 0x2 ;  /* 0x00000002ff0ea424 */ /* 0x000fe400078e00ff */
[----:B------:R-:W-:-:S02]  /*0d50*/  VIADD R10, R10, 0x380 ;  /* 0x000003800a0a7836 */ /* 0x000fc40000000000 */
[----:B------:R-:W-:Y:S01]  /*0d60*/  VIADD R2, R2, 0x8 ;  /* 0x0000000802027836 */ /* 0x000fe20000000000 */
[----:B------:R-:W-:Y:S04]  /*0d70*/  BSSY.RECONVERGENT B0, `(.L_x_242) ;  /* 0x000000d000007945 */ /* 0x000fe80003800200 */
[----:B------:R-:W-:Y:S02]  /*0d80*/  ISETP.NE.AND P1, PT, R2, R3, PT ;  /* 0x000000030200720c */ /* 0x000fe40003f25270 */
[----:B--2---:R-:W-:-:S04]  /*0d90*/  @!P2 ISETP.NE.AND P0, PT, R11, R12, PT ;  /* 0x0000000c0b00a20c */ /* 0x004fc80003f05270 */
[----:B------:R-:W-:-:S05]  /*0da0*/  @!P2 SEL R11, R14, 0xffff, !P0 ;  /* 0x0000ffff0e0ba807 */ /* 0x000fca0004000000 */
[----:B------:R1:W-:Y:S01]  /*0db0*/  @!P2 STG.E.U8 desc[UR16][R4.64+0x280], R11 ;  /* 0x0002800b0400a986 */ /* 0x0003e2000c101110 */
[----:B------:R-:W-:-:S13]  /*0dc0*/  ISETP.GE.AND P0, PT, R10, UR8, PT ;  /* 0x000000080a007c0c */ /* 0x000fda000bf06270 */
[----:B-1----:R-:W-:Y:S05]  /*0dd0*/  @P0 BRA `(.L_x_243) ;  /* 0x0000000000180947 */ /* 0x002fea0003800000 */
[----:B------:R-:W2:Y:S04]  /*0de0*/  LDG.E.U8 R8, desc[UR16][R8.64+0x300] ;  /* 0x0003001008087981 */ /* 0x000ea8000c1e1100 */
[----:B------:R-:W2:Y:S01]  /*0df0*/  LDG.E.U8 R7, desc[UR16][R6.64+0x300] ;  /* 0x0003001006077981 */ /* 0x000ea2000c1e1100 */
[----:B------:R-:W-:Y:S01]  /*0e00*/  IMAD.MOV.U32 R11, RZ, RZ, 0x2 ;  /* 0x00000002ff0b7424 */ /* 0x000fe200078e00ff */
[----:B--2---:R-:W-:-:S04]  /*0e10*/  ISETP.NE.AND P0, PT, R8, R7, PT ;  /* 0x000000070800720c */ /* 0x004fc80003f05270 */
[----:B------:R-:W-:-:S05]  /*0e20*/  SEL R11, R11, 0xffff, !P0 ;  /* 0x0000ffff0b0b7807 */ /* 0x000fca0004000000 */
[----:B------:R0:W-:Y:S04]  /*0e30*/  STG.E.U8 desc[UR16][R4.64+0x300], R11 ;  /* 0x0003000b04007986 */ /* 0x0001e8000c101110 */
.L_x_243:
[----:B------:R-:W-:Y:S05]  /*0e40*/  BSYNC.RECONVERGENT B0 ;  /* 0x0000000000007941 */ /* 0x000fea0003800200 */
.L_x_242:
[----:B------:R-:W-:Y:S05]  /*0e50*/  @P1 BRA `(.L_x_244) ;  /* 0xfffffff800b41947 */ /* 0x000fea000383ffff */
.L_x_241:
[----:B------:R-:W-:-:S13]  /*0e60*/  ISETP.NE.AND P0, PT, RZ, UR4, PT ;  /* 0x00000004ff007c0c */ /* 0x000fda000bf05270 */
[----:B------:R-:W-:Y:S05]  /*0e70*/  @!P0 EXIT ;  /* 0x000000000000894d */ /* 0x000fea0003800000 */
[----:B------:R-:W1:Y:S01]  /*0e80*/  LDC R2, c[0x0][0x388] ;  /* 0x0000e200ff027b82 */ /* 0x000e620000000800 */
[----:B------:R-:W-:Y:S01]  /*0e90*/  UISETP.GE.U32.AND UP0, UPT, UR4, 0x4, UPT ;  /* 0x000000040400788c */ /* 0x000fe2000bf06070 */
[----:B-1----:R-:W-:-:S04]  /*0ea0*/  LOP3.LUT R18, R2, 0x3, RZ, 0xc0, !PT ;  /* 0x0000000302127812 */ /* 0x002fc800078ec0ff */
[----:B------:R-:W-:-:S04]  /*0eb0*/  ISETP.NE.AND P0, PT, R18, RZ, PT ;  /* 0x000000ff1200720c */ /* 0x000fc80003f05270 */
[----:B------:R-:W-:Y:S09]  /*0ec0*/  BRA.U !UP0, `(.L_x_245) ;  /* 0x0000000108f47547 */ /* 0x000ff2000b800000 */
[----:B0-----:R-:W-:-:S05]  /*0ed0*/  IMAD R4, R3, 0x80, R0 ;  /* 0x0000008003047824 */ /* 0x001fca00078e0200 */
[----:B------:R-:W-:-:S13]  /*0ee0*/  ISETP.GE.AND P2, PT, R4, UR8, PT ;  /* 0x0000000804007c0c */ /* 0x000fda000bf46270 */
[----:B------:R-:W-:Y:S02]  /*0ef0*/  @!P2 SHF.R.S32.HI R9, RZ, 0x1f, R4 ;  /* 0x0000001fff09a819 */ /* 0x000fe40000011404 */
[C---:B------:R-:W-:Y:S02]  /*0f00*/  @!P2 IADD3 R10, P3, PT, R4.reuse, UR23, RZ ;  /* 0x00000017040aac10 */ /* 0x040fe4000ff7e0ff */
[----:B------:R-:W-:Y:S02]  /*0f10*/  @!P2 IADD3 R6, P1, PT, R4, UR21, RZ ;  /* 0x000000150406ac10 */ /* 0x000fe4000ff3e0ff */
[C---:B------:R-:W-:Y:S02]  /*0f20*/  @!P2 IADD3.X R11, PT, PT, R9.reuse, UR26, RZ, P3, !PT ;  /* 0x0000001a090bac10 */ /* 0x040fe40009ffe4ff */
[----:B------:R-:W-:-:S04]  /*0f30*/  @!P2 IADD3.X R7, PT, PT, R9, UR22, RZ, P1, !PT ;  /* 0x000000160907ac10 */ /* 0x000fc80008ffe4ff */
[----:B------:R-:W2:Y:S04]  /*0f40*/  @!P2 LDG.E.U8 R11, desc[UR16][R10.64] ;  /* 0x000000100a0ba981 */ /* 0x000ea8000c1e1100 */
[----:B------:R-:W2:Y:S01]  /*0f50*/  @!P2 LDG.E.U8 R6, desc[UR16][R6.64] ;  /* 0x000000100606a981 */ /* 0x000ea2000c1e1100 */
[----:B------:R-:W-:-:S05]  /*0f60*/  VIADD R16, R4, 0x80 ;  /* 0x0000008004107836 */ /* 0x000fca0000000000 */
[----:B------:R-:W-:Y:S01]  /*0f70*/  ISETP.GE.AND P1, PT, R16, UR8, PT ;  /* 0x0000000810007c0c */ /* 0x000fe2000bf26270 */
[----:B------:R-:W-:Y:S01]  /*0f80*/  @!P2 IMAD.MOV.U32 R5, RZ, RZ, 0x2 ;  /* 0x00000002ff05a424 */ /* 0x000fe200078e00ff */
[----:B------:R-:W-:-:S04]  /*0f90*/  @!P2 IADD3 R8, P4, PT, R4, UR11, RZ ;  /* 0x0000000b0408ac10 */ /* 0x000fc8000ff9e0ff */
[----:B------:R-:W-:-:S07]  /*0fa0*/  @!P2 IADD3.X R9, PT, PT, R9, UR19, RZ, P4, !PT ;  /* 0x000000130909ac10 */ /* 0x000fce000a7fe4ff */
[----:B------:R-:W-:Y:S02]  /*0fb0*/  @!P1 SHF.R.S32.HI R17, RZ, 0x1f, R16 ;  /* 0x0000001fff119819 */ /* 0x000fe40000011410 */
[C---:B------:R-:W-:Y:S02]  /*0fc0*/  @!P1 IADD3 R14, P6, PT, R16.reuse, UR23, RZ ;  /* 0x00000017100e9c10 */ /* 0x040fe4000ffde0ff */
[----:B------:R-:W-:Y:S02]  /*0fd0*/  @!P1 IADD3 R12, P5, PT, R16, UR21, RZ ;  /* 0x00000015100c9c10 */ /* 0x000fe4000ffbe0ff */
[C---:B------:R-:W-:Y:S02]  /*0fe0*/  @!P1 IADD3.X R15, PT, PT, R17.reuse, UR26, RZ, P6, !PT ;  /* 0x0000001a110f9c10 */ /* 0x040fe4000b7fe4ff */
[----:B------:R-:W-:Y:S02]  /*0ff0*/  @!P1 IADD3.X R13, PT, PT, R17, UR22, RZ, P5, !PT ;  /* 0x00000016110d9c10 */ /* 0x000fe4000affe4ff */
        /* <DEDUP_REMOVED lines=21> */
[----:B------:R-:W-:Y:S02]  /*1150*/  ISETP.GE.AND P1, PT, R21, UR8, PT ;  /* 0x0000000815007c0c */ /* 0x000fe4000bf26270 */
[----:B------:R-:W-:Y:S01]  /*1160*/  @!P2 IADD3 R4, P4, PT, R20, UR11, RZ ;  /* 0x0000000b1404ac10 */ /* 0x000fe2000ff9e0ff */
[----:B------:R-:W-:-:S03]  /*1170*/  @!P2 IMAD.MOV.U32 R20, RZ, RZ, 0x2 ;  /* 0x00000002ff14a424 */ /* 0x000fc600078e00ff */
[----:B0-----:R-:W-:-:S07]  /*1180*/  @!P2 IADD3.X R5, PT, PT, R19, UR19, RZ, P4, !PT ;  /* 0x000000131305ac10 */ /* 0x001fce000a7fe4ff */
        /* <DEDUP_REMOVED lines=8> */
[----:B------:R-:W3:Y:S04]  /*1210*/  @!P1 LDG.E.U8 R8, desc[UR16][R8.64] ;  /* 0x0000001008089981 */ /* 0x000ee8000c1e1100 */
[----:B------:R-:W3:Y:S01]  /*1220*/  @!P1 LDG.E.U8 R13, desc[UR16][R12.64] ;  /* 0x000000100c0d9981 */ /* 0x000ee2000c1e1100 */
[----:B-1----:R-:W-:Y:S01]  /*1230*/  @!P1 IMAD.MOV.U32 R15, RZ, RZ, 0x2 ;  /* 0x00000002ff0f9424 */ /* 0x002fe200078e00ff */
[----:B------:R-:W-:-:S04]  /*1240*/  @!P1 IADD3 R6, P3, PT, R21, UR11, RZ ;  /* 0x0000000b15069c10 */ /* 0x000fc8000ff7e0ff */
[----:B------:R-:W-:Y:S01]  /*1250*/  @!P1 IADD3.X R7, PT, PT, R14, UR19, RZ, P3, !PT ;  /* 0x000000130e079c10 */ /* 0x000fe20009ffe4ff */
[----:B------:R-:W-:Y:S01]  /*1260*/  VIADD R3, R3, 0x4 ;  /* 0x0000000403037836 */ /* 0x000fe20000000000 */
[----:B---3--:R-:W-:-:S04]  /*1270*/  @!P1 ISETP.NE.AND P2, PT, R8, R13, PT ;  /* 0x0000000d0800920c */ /* 0x008fc80003f45270 */
[----:B------:R-:W-:-:S05]  /*1280*/  @!P1 SEL R15, R15, 0xffff, !P2 ;  /* 0x0000ffff0f0f9807 */ /* 0x000fca0005000000 */
[----:B------:R2:W-:Y:S04]  /*1290*/  @!P1 STG.E.U8 desc[UR16][R6.64], R15 ;  /* 0x0000000f06009986 */ /* 0x0005e8000c101110 */
.L_x_245:
[----:B------:R-:W-:Y:S05]  /*12a0*/  @!P0 EXIT ;  /* 0x000000000000894d */ /* 0x000fea0003800000 */
[----:B------:R-:W-:Y:S02]  /*12b0*/  ISETP.NE.AND P1, PT, R18, 0x1, PT ;  /* 0x000000011200780c */ /* 0x000fe40003f25270 */
[----:B------:R-:W-:-:S04]  /*12c0*/  LOP3.LUT R2, R2, 0x1, RZ, 0xc0, !PT ;  /* 0x0000000102027812 */ /* 0x000fc800078ec0ff */
[----:B------:R-:W-:-:S07]  /*12d0*/  ISETP.NE.U32.AND P0, PT, R2, 0x1, PT ;  /* 0x000000010200780c */ /* 0x000fce0003f05070 */
[----:B------:R-:W-:Y:S06]  /*12e0*/  @!P1 BRA `(.L_x_246) ;  /* 0x00000000007c9947 */ /* 0x000fec0003800000 */
[----:B------:R-:W-:-:S05]  /*12f0*/  IMAD R8, R3, 0x80, R0 ;  /* 0x0000008003087824 */ /* 0x000fca00078e0200 */
[----:B------:R-:W-:-:S13]  /*1300*/  ISETP.GE.AND P1, PT, R8, UR8, PT ;  /* 0x0000000808007c0c */ /* 0x000fda000bf26270 */
[----:B------:R-:W-:Y:S02]  /*1310*/  @!P1 SHF.R.S32.HI R9, RZ, 0x1f, R8 ;  /* 0x0000001fff099819 */ /* 0x000fe40000011408 */
[C---:B--2---:R-:W-:Y:S02]  /*1320*/  @!P1 IADD3 R6, P3, PT, R8.reuse, UR23, RZ ;  /* 0x0000001708069c10 */ /* 0x044fe4000ff7e0ff */
[----:B0-----:R-:W-:Y:S02]  /*1330*/  @!P1 IADD3 R4, P2, PT, R8, UR21, RZ ;  /* 0x0000001508049c10 */ /* 0x001fe4000ff5e0ff */
        /* <DEDUP_REMOVED lines=19> */
[----:B------:R-:W-:Y:S01]  /*1470*/  @!P2 IMAD.MOV.U32 R15, RZ, RZ, 0x2 ;  /* 0x00000002ff0fa424 */ /* 0x000fe200078e00ff */
[----:B------:R-:W-:-:S04]  /*1480*/  @!P2 IADD3 R4, P3, PT, R14, UR11, RZ ;  /* 0x0000000b0e04ac10 */ /* 0x000fc8000ff7e0ff */
[----:B------:R-:W-:Y:S01]  /*1490*/  @!P2 IADD3.X R5, PT, PT, R2, UR19, RZ, P3, !PT ;  /* 0x000000130205ac10 */ /* 0x000fe20009ffe4ff */
[----:B------:R-:W-:Y:S01]  /*14a0*/  VIADD R3, R3, 0x2 ;  /* 0x0000000203037836 */ /* 0x000fe20000000000 */
[----:B--2---:R-:W-:-:S04]  /*14b0*/  @!P2 ISETP.NE.AND P1, PT, R10, R13, PT ;  /* 0x0000000d0a00a20c */ /* 0x004fc80003f25270 */
[----:B------:R-:W-:-:S05]  /*14c0*/  @!P2 SEL R15, R15, 0xffff, !P1 ;  /* 0x0000ffff0f0fa807 */ /* 0x000fca0004800000 */
[----:B------:R1:W-:Y:S04]  /*14d0*/  @!P2 STG.E.U8 desc[UR16][R4.64], R15 ;  /* 0x0000000f0400a986 */ /* 0x0003e8000c101110 */
.L_x_246:
[----:B------:R-:W-:Y:S05]  /*14e0*/  @P0 EXIT ;  /* 0x000000000000094d */ /* 0x000fea0003800000 */
[----:B------:R-:W-:-:S05]  /*14f0*/  IMAD R0, R3, 0x80, R0 ;  /* 0x0000008003007824 */ /* 0x000fca00078e0200 */
[----:B------:R-:W-:-:S13]  /*1500*/  ISETP.GE.AND P0, PT, R0, UR8, PT ;  /* 0x0000000800007c0c */ /* 0x000fda000bf06270 */
[----:B------:R-:W-:Y:S05]  /*1510*/  @P0 EXIT ;  /* 0x000000000000094d */ /* 0x000fea0003800000 */
[----:B-12---:R-:W-:Y:S02]  /*1520*/  SHF.R.S32.HI R7, RZ, 0x1f, R0 ;  /* 0x0000001fff077819 */ /* 0x006fe40000011400 */
[C---:B0-----:R-:W-:Y:S02]  /*1530*/  IADD3 R4, P1, PT, R0.reuse, UR23, RZ ;  /* 0x0000001700047c10 */ /* 0x041fe4000ff3e0ff */
[----:B------:R-:W-:Y:S02]  /*1540*/  IADD3 R2, P0, PT, R0, UR21, RZ ;  /* 0x0000001500027c10 */ /* 0x000fe4000ff1e0ff */
[C---:B------:R-:W-:Y:S02]  /*1550*/  IADD3.X R5, PT, PT, R7.reuse, UR26, RZ, P1, !PT ;  /* 0x0000001a07057c10 */ /* 0x040fe40008ffe4ff */
[----:B------:R-:W-:-:S04]  /*1560*/  IADD3.X R3, PT, PT, R7, UR22, RZ, P0, !PT ;  /* 0x0000001607037c10 */ /* 0x000fc800087fe4ff */
[----:B------:R-:W2:Y:S04]  /*1570*/  LDG.E.U8 R5, desc[UR16][R4.64] ;  /* 0x0000001004057981 */ /* 0x000ea8000c1e1100 */
[----:B------:R-:W2:Y:S01]  /*1580*/  LDG.E.U8 R2, desc[UR16][R2.64] ;  /* 0x0000001002027981 */ /* 0x000ea2000c1e1100 */
[----:B------:R-:W-:Y:S01]  /*1590*/  IMAD.MOV.U32 R9, RZ, RZ, 0x2 ;  /* 0x00000002ff097424 */ /* 0x000fe200078e00ff */
[----:B------:R-:W-:-:S04]  /*15a0*/  IADD3 R6, P1, PT, R0, UR11, RZ ;  /* 0x0000000b00067c10 */ /* 0x000fc8000ff3e0ff */
[----:B------:R-:W-:Y:S02]  /*15b0*/  IADD3.X R7, PT, PT, R7, UR19, RZ, P1, !PT ;  /* 0x0000001307077c10 */ /* 0x000fe40008ffe4ff */
[----:B--2---:R-:W-:-:S04]  /*15c0*/  ISETP.NE.AND P0, PT, R2, R5, PT ;  /* 0x000000050200720c */ /* 0x004fc80003f05270 */
[----:B------:R-:W-:-:S05]  /*15d0*/  SEL R9, R9, 0xffff, !P0 ;  /* 0x0000ffff09097807 */ /* 0x000fca0004000000 */
[----:B------:R-:W-:Y:S01]  /*15e0*/  STG.E.U8 desc[UR16][R6.64], R9 ;  /* 0x0000000906007986 */ /* 0x000fe2000c101110 */
[----:B------:R-:W-:Y:S05]  /*15f0*/  EXIT ;  /* 0x000000000000794d */ /* 0x000fea0003800000 */
.L_x_240:
[----:B------:R-:W-:-:S06]  /*1600*/  UISETP.GE.AND UP0, UPT, UR18, 0x1, UPT ;  /* 0x000000011200788c */ /* 0x000fcc000bf06270 */
[----:B------:R-:W-:-:S13]  /*1610*/  PLOP3.LUT P0, PT, PT, PT, UP0, 0x80, 0x8 ;  /* 0x000000000008781c */ /* 0x000fda0003f0f008 */
[----:B------:R-:W-:Y:S05]  /*1620*/  @!P0 EXIT ;  /* 0x000000000000894d */ /* 0x000fea0003800000 */
[----:B------:R-:W-:Y:S01]  /*1630*/  UISETP.GE.U32.AND UP0, UPT, UR18, 0x8, UPT ;  /* 0x000000081200788c */ /* 0x000fe2000bf06070 */
[----:B------:R-:W-:-:S08]  /*1640*/  IMAD.MOV.U32 R8, RZ, RZ, RZ ;  /* 0x000000ffff087224 */ /* 0x000fd000078e00ff */
[----:B------:R-:W-:Y:S05]  /*1650*/  BRA.U !UP0, `(.L_x_247) ;  /* 0x00000005083c7547 */ /* 0x000fea000b800000 */
[----:B------:R-:W-:Y:S01]  /*1660*/  UIADD3 UR4, UP0, UPT, UR6, 0x180, URZ ;  /* 0x0000018006047890 */ /* 0x000fe2000ff1e0ff */
[C---:B------:R-:W-:Y:S01]  /*1670*/  IADD3 R14, P0, PT, R0.reuse, UR12, RZ ;  /* 0x0000000c000e7c10 */ /* 0x040fe2000ff1e0ff */
[----:B------:R-:W-:Y:S01]  /*1680*/  ULOP3.LUT UR9, UR18, 0x7ffffff8, URZ, 0xc0, !UPT ;  /* 0x7ffffff812097892 */ /* 0x000fe2000f8ec0ff */
[C---:B------:R-:W-:Y:S01]  /*1690*/  IADD3 R16, P1, PT, R0.reuse, UR14, RZ ;  /* 0x0000000e00107c10 */ /* 0x040fe2000ff3e0ff */
[----:B------:R-:W-:Y:S01]  /*16a0*/  UIADD3.X UR5, UPT, UPT, URZ, UR7, URZ, UP0, !UPT ;  /* 0x00000007ff057290 */ /* 0x000fe200087fe4ff */
[C---:B------:R-:W-:Y:S01]  /*16b0*/  IADD3 R17, P2, PT, R0.reuse, UR24, RZ ;  /* 0x0000001800117c10 */ /* 0x040fe2000ff5e0ff */
[----:B------:R-:W-:Y:S01]  /*16c0*/  UIADD3 UR10, UP0, UPT, UR4, UR14, URZ ;  /* 0x0000000e040a7290 */ /* 0x000fe2000ff1e0ff */
[----:B------:R-:W-:Y:S01]  /*16d0*/  IMAD.X R18, RZ, RZ, UR13, P0 ;  /* 0x0000000dff127e24 */ /* 0x000fe200080e06ff */
[----:B------:R-:W-:Y:S01]  /*16e0*/  UIADD3 UR20, UP1, UPT, UR4, UR24, URZ ;  /* 0x0000001804147290 */ /* 0x000fe2000ff3e0ff */
[----:B------:R-:W-:Y:S01]  /*16f0*/  IMAD.X R19, RZ, RZ, UR15, P1 ;  /* 0x0000000fff137e24 */ /* 0x000fe200088e06ff */
[----:B------:R-:W-:Y:S01]  /*1700*/  UIADD3 UR8, UP2, UPT, UR4, UR12, URZ ;  /* 0x0000000c04087290 */ /* 0x000fe2000ff5e0ff */
[----:B------:R-:W-:Y:S01]  /*1710*/  IMAD.X R20, RZ, RZ, UR25, P2 ;  /* 0x00000019ff147e24 */ /* 0x000fe200090e06ff */
[----:B------:R-:W-:Y:S01]  /*1720*/  UIADD3 UR4, UPT, UPT, -UR9, URZ, URZ ;  /* 0x000000ff09047290 */ /* 0x000fe2000fffe1ff */
[----:B------:R-:W-:Y:S01]  /*1730*/  VIADD R0, R0, 0x80 ;  /* 0x0000008000007836 */ /* 0x000fe20000000000 */
[----:B------:R-:W-:-:S02]  /*1740*/  UIADD3.X UR9, UPT, UPT, UR5, UR15, URZ, UP0, !UPT ;  /* 0x0000000f05097290 */ /* 0x000fc400087fe4ff */
[----:B------:R-:W-:Y:S02]  /*1750*/  UIADD3.X UR12, UPT, UPT, UR5, UR25, URZ, UP1, !UPT ;  /* 0x00000019050c7290 */ /* 0x000fe40008ffe4ff */
[----:B------:R-:W-:-:S12]  /*1760*/  UIADD3.X UR5, UPT, UPT, UR5, UR13, URZ, UP2, !UPT ;  /* 0x0000000d05057290 */ /* 0x000fd800097fe4ff */
.L_x_248:
[----:B------:R-:W-:Y:S02]  /*1770*/  IADD3 R12, P1, PT, R17, UR6, RZ ;  /* 0x00000006110c7c10 */ /* 0x000fe4000ff3e0ff */
[----:B0-----:R-:W-:Y:S02]  /*1780*/  IADD3 R6, P0, PT, R16, UR6, RZ ;  /* 0x0000000610067c10 */ /* 0x001fe4000ff1e0ff */
[----:B------:R-:W-:Y:S02]  /*1790*/  IADD3.X R13, PT, PT, R20, UR7, RZ, P1, !PT ;  /* 0x00000007140d7c10 */ /* 0x000fe40008ffe4ff */
[----:B------:R-:W-:-:S04]  /*17a0*/  IADD3.X R7, PT, PT, R19, UR7, RZ, P0, !PT ;  /* 0x0000000713077c10 */ /* 0x000fc800087fe4ff */
[----:B------:R-:W2:Y:S04]  /*17b0*/  LDG.E.U8 R13, desc[UR16][R12.64] ;  /* 0x000000100c0d7981 */ /* 0x000ea8000c1e1100 */
[----:B------:R-:W2:Y:S01]  /*17c0*/  LDG.E.U8 R6, desc[UR16][R6.64] ;  /* 0x0000001006067981 */ /* 0x000ea2000c1e1100 */
[----:B------:R-:W-:Y:S01]  /*17d0*/  IMAD.MOV.U32 R8, RZ, RZ, 0x2 ;  /* 0x00000002ff087424 */ /* 0x000fe200078e00ff */
[----:B------:R-:W-:Y:S02]  /*17e0*/  IADD3 R10, P3, PT, R14, UR6, RZ ;  /* 0x000000060e0a7c10 */ /* 0x000fe4000ff7e0ff */
[----:B------:R-:W-:Y:S02]  /*17f0*/  SHF.R.S32.HI R15, RZ, 0x1f, R0 ;  /* 0x0000001fff0f7819 */ /* 0x000fe40000011400 */
[----:B------:R-:W-:-:S02]  /*1800*/  IADD3 R2, P1, PT, R0, UR10, RZ ;  /* 0x0000000a00027c10 */ /* 0x000fc4000ff3e0ff */
[----:B------:R-:W-:Y:S02]  /*1810*/  IADD3 R4, P2, PT, R0, UR20, RZ ;  /* 0x0000001400047c10 */ /* 0x000fe4000ff5e0ff */
[----:B------:R-:W-:Y:S02]  /*1820*/  IADD3.X R11, PT, PT, R18, UR7, RZ, P3, !PT ;  /* 0x00000007120b7c10 */ /* 0x000fe40009ffe4ff */
[C---:B------:R-:W-:Y:S02]  /*1830*/  IADD3.X R3, PT, PT, R15.reuse, UR9, RZ, P1, !PT ;  /* 0x000000090f037c10 */ /* 0x040fe40008ffe4ff */
[----:B------:R-:W-:Y:S02]  /*1840*/  IADD3.X R5, PT, PT, R15, UR12, RZ, P2, !PT ;  /* 0x0000000c0f057c10 */ /* 0x000fe400097fe4ff */
[----:B--2---:R-:W-:-:S04]  /*1850*/  ISETP.NE.AND P0, PT, R6, R13, PT ;  /* 0x0000000d0600720c */ /* 0x004fc80003f05270 */
[----:B------:R-:W-:-:S05]  /*1860*/  SEL R9, R8, 0xffff, !P0 ;  /* 0x0000ffff08097807 */ /* 0x000fca0004000000 */
[----:B------:R0:W-:Y:S04]  /*1870*/  STG.E.U8 desc[UR16][R10.64], R9 ;  /* 0x000000090a007986 */ /* 0x0001e8000c101110 */
[----:B------:R-:W2:Y:S04]  /*1880*/  LDG.E.U8 R7, desc[UR16][R2.64+-0x180] ;  /* 0xfffe801002077981 */ /* 0x000ea8000c1e1100 */
[----:B------:R-:W2:Y:S01]  /*1890*/  LDG.E.U8 R12, desc[UR16][R4.64+-0x180] ;  /* 0xfffe8010040c7981 */ /* 0x000ea2000c1e1100 */
[----:B------:R-:W-:Y:S02]  /*18a0*/  IADD3 R6, P1, PT, R0, UR8, RZ ;  /* 0x0000000800067c10 */ /* 0x000fe4000ff3e0ff */
[----:B--2---:R-:W-:-:S02]  /*18b0*/  ISETP.NE.AND P0, PT, R7, R12, PT ;  /* 0x0000000c0700720c */ /* 0x004fc40003f05270 */
[----:B------:R-:W-:Y:S02]  /*18c0*/  IADD3.X R7, PT, PT, R15, UR5, RZ, P1, !PT ;  /* 0x000000050f077c10 */ /* 0x000fe40008ffe4ff */
[----:B------:R-:W-:-:S05]  /*18d0*/  SEL R13, R8, 0xffff, !P0 ;  /* 0x0000ffff080d7807 */ /* 0x000fca0004000000 */
[----:B------:R1:W-:Y:S04]  /*18e0*/  STG.E.U8 desc[UR16][R6.64+-0x180], R13 ;  /* 0xfffe800d06007986 */ /* 0x0003e8000c101110 */
[----:B------:R-:W2:Y:S04]  /*18f0*/  LDG.E.U8 R12, desc[UR16][R2.64+-0x100] ;  /* 0xffff0010020c7981 */ /* 0x000ea8000c1e1100 */
[----:B------:R-:W2:Y:S02]  /*1900*/  LDG.E.U8 R15, desc[UR16][R4.64+-0x100] ;  /* 0xffff0010040f7981 */ /* 0x000ea4000c1e1100 */
[----:B--2---:R-:W-:-:S04]  /*1910*/  ISETP.NE.AND P0, PT, R12, R15, PT ;  /* 0x0000000f0c00720c */ /* 0x004fc80003f05270 */
[----:B0-----:R-:W-:-:S05]  /*1920*/  SEL R9, R8, 0xffff, !P0 ;  /* 0x0000ffff08097807 */ /* 0x001fca0004000000 */
[----:B------:R0:W-:Y:S04]  /*1930*/  STG.E.U8 desc[UR16][R6.64+-0x100], R9 ;  /* 0xffff000906007986 */ /* 0x0001e8000c101110 */
[----:B------:R-:W2:Y:S04]  /*1940*/  LDG.E.U8 R10, desc[UR16][R2.64+-0x80] ;  /* 0xffff8010020a7981 */ /* 0x000ea8000c1e1100 */
[----:B------:R-:W2:Y:S02]  /*1950*/  LDG.E.U8 R11, desc[UR16][R4.64+-0x80] ;  /* 0xffff8010040b7981 */ /* 0x000ea4000c1e1100 */
[----:B--2---:R-:W-:-:S04]  /*1960*/  ISETP.NE.AND P0, PT, R10, R11, PT ;  /* 0x0000000b0a00720c */ /* 0x004fc80003f05270 */
[----:B------:R-:W-:-:S05]  /*1970*/  SEL R11, R8, 0xffff, !P0 ;  /* 0x0000ffff080b7807 */ /* 0x000fca0004000000 */
[----:B------:R2:W-:Y:S04]  /*1980*/  STG.E.U8 desc[UR16][R6.64+-0x80], R11 ;  /* 0xffff800b06007986 */ /* 0x0005e8000c101110 */
[----:B------:R-:W3:Y:S04]  /*1990*/  LDG.E.U8 R10, desc[UR16][R2.64] ;  /* 0x00000010020a7981 */ /* 0x000ee8000c1e1100 */
[----:B-1----:R-:W3:Y:S02]  /*19a0*/  LDG.E.U8 R13, desc[UR16][R4.64] ;  /* 0x00000010040d7981 */ /* 0x002ee4000c1e1100 */
[----:B---3--:R-:W-:-:S04]  /*19b0*/  ISETP.NE.AND P0, PT, R10, R13, PT ;  /* 0x0000000d0a00720c */ /* 0x008fc80003f05270 */
[----:B------:R-:W-:-:S05]  /*19c0*/  SEL R13, R8, 0xffff, !P0 ;  /* 0x0000ffff080d7807 */ /* 0x000fca0004000000 */
[----:B------:R1:W-:Y:S04]  /*19d0*/  STG.E.U8 desc[UR16][R6.64], R13 ;  /* 0x0000000d06007986 */ /* 0x0003e8000c101110 */
[----:B0-----:R-:W3:Y:S04]  /*19e0*/  LDG.E.U8 R9, desc[UR16][R2.64+0x80] ;  /* 0x0000801002097981 */ /* 0x001ee8000c1e1100 */
[----:B------:R-:W3:Y:S02]  /*19f0*/  LDG.E.U8 R10, desc[UR16][R4.64+0x80] ;  /* 0x00008010040a7981 */ /* 0x000ee4000c1e1100 */
[----:B---3--:R-:W-:-:S04]  /*1a00*/  ISETP.NE.AND P0, PT, R9, R10, PT ;  /* 0x0000000a0900720c */ /* 0x008fc80003f05270 */
[----:B------:R-:W-:-:S05]  /*1a10*/  SEL R9, R8, 0xffff, !P0 ;  /* 0x0000ffff08097807 */ /* 0x000fca0004000000 */
[----:B------:R0:W-:Y:S04]  /*1a20*/  STG.E.U8 desc[UR16][R6.64+0x80], R9 ;  /* 0x0000800906007986 */ /* 0x0001e8000c101110 */
[----:B------:R-:W3:Y:S04]  /*1a30*/  LDG.E.U8 R10, desc[UR16][R2.64+0x100] ;  /* 0x00010010020a7981 */ /* 0x000ee8000c1e1100 */
[----:B--2---:R-:W3:Y:S02]  /*1a40*/  LDG.E.U8 R11, desc[UR16][R4.64+0x100] ;  /* 0x00010010040b7981 */ /* 0x004ee4000c1e1100 */
[----:B---3--:R-:W-:-:S04]  /*1a50*/  ISETP.NE.AND P0, PT, R10, R11, PT ;  /* 0x0000000b0a00720c */ /* 0x008fc80003f05270 */
[----:B------:R-:W-:-:S05]  /*1a60*/  SEL R11, R8, 0xffff, !P0 ;  /* 0x0000ffff080b7807 */ /* 0x000fca0004000000 */
[----:B------:R0:W-:Y:S04]  /*1a70*/  STG.E.U8 desc[UR16][R6.64+0x100], R11 ;  /* 0x0001000b06007986 */ /* 0x0001e8000c101110 */
[----:B------:R-:W2:Y:S04]  /*1a80*/  LDG.E.U8 R10, desc[UR16][R2.64+0x180] ;  /* 0x00018010020a7981 */ /* 0x000ea8000c1e1100 */
[----:B-1----:R-:W2:Y:S01]  /*1a90*/  LDG.E.U8 R13, desc[UR16][R4.64+0x180] ;  /* 0x00018010040d7981 */ /* 0x002ea2000c1e1100 */
[----:B------:R-:W-:Y:S02]  /*1aa0*/  UIADD3 UR6, UP0, UPT, UR6, 0x400, URZ ;  /* 0x0000040006067890 */ /* 0x000fe4000ff1e0ff */
[----:B------:R-:W-:-:S02]  /*1ab0*/  UIADD3 UR4, UPT, UPT, UR4, 0x8, URZ ;  /* 0x0000000804047890 */ /* 0x000fc4000fffe0ff */
[----:B------:R-:W-:Y:S02]  /*1ac0*/  UIADD3.X UR7, UPT, UPT, URZ, UR7, URZ, UP0, !UPT ;  /* 0x00000007ff077290 */ /* 0x000fe400087fe4ff */
[----:B------:R-:W-:Y:S01]  /*1ad0*/  UISETP.NE.AND UP0, UPT, UR4, URZ, UPT ;  /* 0x000000ff0400728c */ /* 0x000fe2000bf05270 */
[----:B------:R-:W-:Y:S01]  /*1ae0*/  VIADD R0, R0, 0x400 ;  /* 0x0000040000007836 */ /* 0x000fe20000000000 */
[----:B--2---:R-:W-:-:S04]  /*1af0*/  ISETP.NE.AND P0, PT, R10, R13, PT ;  /* 0x0000000d0a00720c */ /* 0x004fc80003f05270 */
[----:B------:R-:W-:-:S05]  /*1b00*/  SEL R13, R8, 0xffff, !P0 ;  /* 0x0000ffff080d7807 */ /* 0x000fca0004000000 */
[----:B------:R0:W-:Y:S01]  /*1b10*/  STG.E.U8 desc[UR16][R6.64+0x180], R13 ;  /* 0x0001800d06007986 */ /* 0x0001e2000c101110 */
[----:B------:R-:W-:Y:S05]  /*1b20*/  BRA.U UP0, `(.L_x_248) ;  /* 0xfffffffd00107547 */ /* 0x000fea000b83ffff */
[----:B------:R-:W-:-:S06]  /*1b30*/  ULOP3.LUT UR4, UR18, 0x7ffffff8, URZ, 0xc0, !UPT ;  /* 0x7ffffff812047892 */ /* 0x000fcc000f8ec0ff */
[----:B------:R-:W-:-:S07]  /*1b40*/  IMAD.U32 R8, RZ, RZ, UR4 ;  /* 0x00000004ff087e24 */ /* 0x000fce000f8e00ff */
.L_x_247:
[----:B------:R-:W-:-:S06]  /*1b50*/  ULOP3.LUT UR4, UR18, 0x7, URZ, 0xc0, !UPT ;  /* 0x0000000712047892 */ /* 0x000fcc000f8ec0ff */
[----:B------:R-:W-:-:S13]  /*1b60*/  ISETP.NE.AND P0, PT, RZ, UR4, PT ;  /* 0x00000004ff007c0c */ /* 0x000fda000bf05270 */
[----:B------:R-:W-:Y:S05]  /*1b70*/  @!P0 EXIT ;  /* 0x000000000000894d */ /* 0x000fea0003800000 */
[----:B0-----:R-:W0:Y:S01]  /*1b80*/  S2R R9, SR_TID.X ;  /* 0x0000000000097919 */ /* 0x001e220000002100 */
[----:B------:R-:W-:Y:S02]  /*1b90*/  UISETP.GE.U32.AND UP0, UPT, UR4, 0x4, UPT ;  /* 0x000000040400788c */ /* 0x000fe4000bf06070 */
[----:B------:R-:W-:-:S07]  /*1ba0*/  ULOP3.LUT UR4, UR18, 0x3, URZ, 0xc0, !UPT ;  /* 0x0000000312047892 */ /* 0x000fce000f8ec0ff */
[----:B------:R-:W-:Y:S05]  /*1bb0*/  BRA.U !UP0, `(.L_x_249) ;  /* 0x0000000108787547 */ /* 0x000fea000b800000 */
[----:B0-----:R-:W-:-:S05]  /*1bc0*/  IMAD R6, R8, 0x80, R9 ;  /* 0x0000008008067824 */ /* 0x001fca00078e0209 */
[----:B------:R-:W-:Y:S02]  /*1bd0*/  SHF.R.S32.HI R11, RZ, 0x1f, R6 ;  /* 0x0000001fff0b7819 */ /* 0x000fe40000011406 */
[C---:B------:R-:W-:Y:S02]  /*1be0*/  IADD3 R4, P0, PT, R6.reuse, UR21, RZ ;  /* 0x0000001506047c10 */ /* 0x040fe4000ff1e0ff */
[----:B------:R-:W-:Y:S02]  /*1bf0*/  IADD3 R2, P1, PT, R6, UR23, RZ ;  /* 0x0000001706027c10 */ /* 0x000fe4000ff3e0ff */
[C---:B------:R-:W-:Y:S02]  /*1c00*/  IADD3.X R5, PT, PT, R11.reuse, UR22, RZ, P0, !PT ;  /* 0x000000160b057c10 */ /* 0x040fe400087fe4ff */
[----:B------:R-:W-:-:S03]  /*1c10*/  IADD3.X R3, PT, PT, R11, UR26, RZ, P1, !PT ;  /* 0x0000001a0b037c10 */ /* 0x000fc60008ffe4ff */
[----:B------:R-:W2:Y:S04]  /*1c20*/  LDG.E.U8 R0, desc[UR16][R4.64] ;  /* 0x0000001004007981 */ /* 0x000ea8000c1e1100 */
[----:B------:R-:W2:Y:S01]  /*1c30*/  LDG.E.U8 R7, desc[UR16][R2.64] ;  /* 0x0000001002077981 */ /* 0x000ea2000c1e1100 */
[----:B------:R-:W-:Y:S01]  /*1c40*/  IMAD.MOV.U32 R10, RZ, RZ, 0x2 ;  /* 0x00000002ff0a7424 */ /* 0x000fe200078e00ff */
[----:B------:R-:W-:Y:S02]  /*1c50*/  IADD3 R6, P1, PT, R6, UR11, RZ ;  /* 0x0000000b06067c10 */ /* 0x000fe4000ff3e0ff */
[----:B--2---:R-:W-:Y:S02]  /*1c60*/  ISETP.NE.AND P0, PT, R0, R7, PT ;  /* 0x000000070000720c */ /* 0x004fe40003f05270 */
[----:B------:R-:W-:-:S02]  /*1c70*/  IADD3.X R7, PT, PT, R11, UR19, RZ, P1, !PT ;  /* 0x000000130b077c10 */ /* 0x000fc40008ffe4ff */
[----:B------:R-:W-:-:S05]  /*1c80*/  SEL R11, R10, 0xffff, !P0 ;  /* 0x0000ffff0a0b7807 */ /* 0x000fca0004000000 */
[----:B------:R0:W-:Y:S04]  /*1c90*/  STG.E.U8 desc[UR16][R6.64], R11 ;  /* 0x0000000b06007986 */ /* 0x0001e8000c101110 */
[----:B------:R-:W2:Y:S04]  /*1ca0*/  LDG.E.U8 R0, desc[UR16][R4.64+0x80] ;  /* 0x0000801004007981 */ /* 0x000ea8000c1e1100 */
[----:B------:R-:W2:Y:S02]  /*1cb0*/  LDG.E.U8 R13, desc[UR16][R2.64+0x80] ;  /* 0x00008010020d7981 */ /* 0x000ea4000c1e1100 */
[----:B--2---:R-:W-:-:S04]  /*1cc0*/  ISETP.NE.AND P0, PT, R0, R13, PT ;  /* 0x0000000d0000720c */ /* 0x004fc80003f05270 */
        /* <DEDUP_REMOVED lines=8> */
[----:B0-----:R-:W2:Y:S01]  /*1d50*/  LDG.E.U8 R11, desc[UR16][R2.64+0x180] ;  /* 0x00018010020b7981 */ /* 0x001ea2000c1e1100 */
[----:B------:R-:W-:Y:S01]  /*1d60*/  VIADD R8, R8, 0x4 ;  /* 0x0000000408087836 */ /* 0x000fe20000000000 */
[----:B--2---:R-:W-:-:S04]  /*1d70*/  ISETP.NE.AND P0, PT, R0, R11, PT ;  /* 0x0000000b0000720c */ /* 0x004fc80003f05270 */
[----:B------:R-:W-:-:S05]  /*1d80*/  SEL R11, R10, 0xffff, !P0 ;  /* 0x0000ffff0a0b7807 */ /* 0x000fca0004000000 */
[----:B------:R1:W-:Y:S04]  /*1d90*/  STG.E.U8 desc[UR16][R6.64+0x180], R11 ;  /* 0x0001800b06007986 */ /* 0x0003e8000c101110 */
.L_x_249:
[----:B------:R-:W-:-:S13]  /*1da0*/  ISETP.NE.AND P0, PT, RZ, UR4, PT ;  /* 0x00000004ff007c0c */ /* 0x000fda000bf05270 */
[----:B------:R-:W-:Y:S05]  /*1db0*/  @!P0 EXIT ;  /* 0x000000000000894d */ /* 0x000fea0003800000 */
[----:B------:R-:W-:-:S09]  /*1dc0*/  UISETP.NE.AND UP0, UPT, UR4, 0x1, UPT ;  /* 0x000000010400788c */ /* 0x000fd2000bf05270 */
[----:B------:R-:W-:Y:S05]  /*1dd0*/  BRA.U !UP0, `(.L_x_250) ;  /* 0x0000000108507547 */ /* 0x000fea000b800000 */
[----:B01----:R-:W-:-:S05]  /*1de0*/  IMAD R6, R8, 0x80, R9 ;  /* 0x0000008008067824 */ /* 0x003fca00078e0209 */
        /* <DEDUP_REMOVED lines=13> */
[----:B------:R-:W3:Y:S04]  /*1ec0*/  LDG.E.U8 R0, desc[UR16][R2.64+0x80] ;  /* 0x0000801002007981 */ /* 0x000ee8000c1e1100 */
[----:B------:R-:W3:Y:S01]  /*1ed0*/  LDG.E.U8 R13, desc[UR16][R4.64+0x80] ;  /* 0x00008010040d7981 */ /* 0x000ee2000c1e1100 */
[----:B------:R-:W-:Y:S01]  /*1ee0*/  VIADD R8, R8, 0x2 ;  /* 0x0000000208087836 */ /* 0x000fe20000000000 */
[----:B---3--:R-:W-:-:S04]  /*1ef0*/  ISETP.NE.AND P0, PT, R0, R13, PT ;  /* 0x0000000d0000720c */ /* 0x008fc80003f05270 */
[----:B------:R-:W-:-:S05]  /*1f00*/  SEL R13, R10, 0xffff, !P0 ;  /* 0x0000ffff0a0d7807 */ /* 0x000fca0004000000 */
[----:B------:R2:W-:Y:S04]  /*1f10*/  STG.E.U8 desc[UR16][R6.64+0x80], R13 ;  /* 0x0000800d06007986 */ /* 0x0005e8000c101110 */
.L_x_250:
[----:B------:R-:W-:-:S04]  /*1f20*/  ULOP3.LUT UR4, UR18, 0x1, URZ, 0xc0, !UPT ;  /* 0x0000000112047892 */ /* 0x000fc8000f8ec0ff */
[----:B------:R-:W-:-:S06]  /*1f30*/  UISETP.NE.U32.AND UP0, UPT, UR4, 0x1, UPT ;  /* 0x000000010400788c */ /* 0x000fcc000bf05070 */
[----:B------:R-:W-:-:S13]  /*1f40*/  PLOP3.LUT P0, PT, PT, PT, UP0, 0x80, 0x8 ;  /* 0x000000000008781c */ /* 0x000fda0003f0f008 */
[----:B------:R-:W-:Y:S05]  /*1f50*/  @P0 EXIT ;  /* 0x000000000000094d */ /* 0x000fea0003800000 */
[----:B012---:R-:W-:-:S05]  /*1f60*/  IMAD R6, R8, 0x80, R9 ;  /* 0x0000008008067824 */ /* 0x007fca00078e0209 */
[----:B------:R-:W-:Y:S02]  /*1f70*/  SHF.R.S32.HI R0, RZ, 0x1f, R6 ;  /* 0x0000001fff007819 */ /* 0x000fe40000011406 */
[C---:B------:R-:W-:Y:S02]  /*1f80*/  IADD3 R4, P1, PT, R6.reuse, UR23, RZ ;  /* 0x0000001706047c10 */ /* 0x040fe4000ff3e0ff */
        /* <DEDUP_REMOVED lines=12> */
.L_x_251:
        /* <DEDUP_REMOVED lines=11> */
.L_x_278:


//--------------------- .text._ZN3cub18CUB_300001_SM_10006detail9transform16transform_kernelINS2_10policy_hubILb1EN4cuda3std3__45tupleIJN6thrust24THRUST_300001_SM_1000_NS6detail15normal_iteratorINSA_10device_ptrIcEEEESF_EEEE10policy1000Ei14sequence_matchSF_JPcSK_EEEvT0_iT1_T2_DpNS2_10kernel_argIT3_EE --------------------------
	.section	.text._ZN3cub18CUB_300001_SM_10006detail9transform16transform_kernelINS2_10policy_hubILb1EN4cuda3std3__45tupleIJN6thrust24THRUST_300001_SM_1000_NS6detail15normal_iteratorINSA_10device_ptrIcEEEESF_EEEE10policy1000Ei14sequence_matchSF_JPcSK_EEEvT0_iT1_T2_DpNS2_10kernel_argIT3_EE,"ax",@progbits
	.align	128
        .global         _ZN3cub18CUB_300001_SM_10006detail9transform16transform_kernelINS2_10policy_hubILb1EN4cuda3std3__45tupleIJN6thrust24THRUST_300001_SM_1000_NS6detail15normal_iteratorINSA_10device_ptrIcEEEESF_EEEE10policy1000Ei14sequence_matchSF_JPcSK_EEEvT0_iT1_T2_DpNS2_10kernel_argIT3_EE
        .type           _ZN3cub18CUB_300001_SM_10006detail9transform16transform_kernelINS2_10policy_hubILb1EN4cuda3std3__45tupleIJN6thrust24THRUST_300001_SM_1000_NS6detail15normal_iteratorINSA_10device_ptrIcEEEESF_EEEE10policy1000Ei14sequence_matchSF_JPcSK_EEEvT0_iT1_T2_DpNS2_10kernel_argIT3_EE,@function
        .size           _ZN3cub18CUB_300001_SM_10006detail9transform16transform_kernelINS2_10policy_hubILb1EN4cuda3std3__45tupleIJN6thrust24THRUST_300001_SM_1000_NS6detail15normal_iteratorINSA_10device_ptrIcEEEESF_EEEE10policy1000Ei14sequence_matchSF_JPcSK_EEEvT0_iT1_T2_DpNS2_10kernel_argIT3_EE,(.L_x_279 - _ZN3cub18CUB_300001_SM_10006detail9transform16transform_kernelINS2_10policy_hubILb1EN4cuda3std3__45tupleIJN6thrust24THRUST_300001_SM_1000_NS6detail15normal_iteratorINSA_10device_ptrIcEEEESF_EEEE10policy1000Ei14sequence_matchSF_JPcSK_EEEvT0_iT1_T2_DpNS2_10kernel_argIT3_EE)
        .other          _ZN3cub18CUB_300001_SM_10006detail9transform16transform_kernelINS2_10policy_hubILb1EN4cuda3std3__45tupleIJN6thrust24THRUST_300001_SM_1000_NS6detail15normal_iteratorINSA_10device_ptrIcEEEESF_EEEE10policy1000Ei14sequence_matchSF_JPcSK_EEEvT0_iT1_T2_DpNS2_10kernel_argIT3_EE,@"STO_CUDA_ENTRY STV_DEFAULT"
_ZN3cub18CUB_300001_SM_10006detail9transform16transform_kernelINS2_10policy_hubILb1EN4cuda3std3__45tupleIJN6thrust24THRUST_300001_SM_1000_NS6detail15normal_iteratorINSA_10device_ptrIcEEEESF_EEEE10policy1000Ei14sequence_matchSF_JPcSK_EEEvT0_iT1_T2_DpNS2_10kernel_argIT3_EE:
.text._ZN3cub18CUB_300001_SM_10006detail9transform16transform_kernelINS2_10policy_hubILb1EN4cuda3std3__45tupleIJN6thrust24THRUST_300001_SM_1000_NS6detail15normal_iteratorINSA_10device_ptrIcEEEESF_EEEE10policy1000Ei14sequence_matchSF_JPcSK_EEEvT0_iT1_T2_DpNS2_10kernel_argIT3_EE:
[----:B------:R-:W-:Y:S08]  /*0000*/  LDC R1, c[0x0][0x37c] ;  /* 0x0000df00ff017b82 */ /* 0x000ff00000000800 */
[----:B------:R-:W0:Y:S01]  /*0010*/  S2UR UR4, SR_CTAID.X ;  /* 0x00000000000479c3 */ /* 0x000e220000002500 */
[----:B------:R-:W1:Y:S01]  /*0020*/  LDCU.64 UR8, c[0x0][0x380] ;  /* 0x00007000ff0877ac */ /* 0x000e620008000a00 */
[----:B------:R-:W2:Y:S01]  /*0030*/  S2R R0, SR_TID.X ;  /* 0x0000000000007919 */ /* 0x000ea20000002100 */
[----:B------:R-:W-:Y:S01]  /*0040*/  BSSY.RECONVERGENT B0, `(.L_x_252) ;  /* 0x0000021000007945 */ /* 0x000fe20003800200 */
[----:B-1----:R-:W-:-:S04]  /*0050*/  USHF.L.U32 UR5, UR9, 0x7, URZ ;  /* 0x0000000709057899 */ /* 0x002fc800080006ff */
[----:B0-----:R-:W-:-:S04]  /*0060*/  UIMAD UR7, UR5, UR4, URZ ;  /* 0x00000004050772a4 */ /* 0x001fc8000f8e02ff */
[----:B------:R-:W-:Y:S02]  /*0070*/  UIADD3 UR4, UPT, UPT, -UR7, UR8, URZ ;  /* 0x0000000807047290 */ /* 0x000fe4000fffe1ff */
[----:B------:R-:W-:Y:S02]  /*0080*/  USHF.R.S32.HI UR8, URZ, 0x1f, UR7 ;  /* 0x0000001fff087899 */ /* 0x000fe40008011407 */
[----:B------:R-:W-:Y:S01]  /*0090*/  UISETP.LT.AND UP0, UPT, UR5, UR4, UPT ;  /* 0x000000040500728c */ /* 0x000fe2000bf01270 */
[----:B--2---:R-:W-:-:S03]  /*00a0*/  IMAD.SHL.U32 R4, R0, 0x80, RZ ;  /* 0x0000008000047824 */ /* 0x004fc600078e00ff */
[----:B------:R-:W-:-:S06]  /*00b0*/  USEL UR6, UR5, UR4, UP0 ;  /* 0x0000000405067287 */ /* 0x000fcc0008000000 */
[----:B------:R-:W-:-:S13]  /*00c0*/  ISETP.GE.AND P0, PT, R4, UR6, PT ;  /* 0x0000000604007c0c */ /* 0x000fda000bf06270 */
[----:B------:R-:W-:Y:S05]  /*00d0*/  @P0 BRA `(.L_x_253) ;  /* 0x00000000005c0947 */ /* 0x000fea0003800000 */
[----:B------:R-:W0:Y:S01]  /*00e0*/  LDC.64 R2, c[0x0][0x398] ;  /* 0x0000e600ff027b82 */ /* 0x000e220000000a00 */
[----:B------:R-:W-:Y:S01]  /*00f0*/  BSSY.RECONVERGENT B1, `(.L_x_254) ;  /* 0x000000b000017945 */ /* 0x000fe20003800200 */
[----:B------:R-:W-:Y:S02]  /*0100*/  IMAD.MOV.U32 R5, RZ, RZ, R4 ;  /* 0x000000ffff057224 */ /* 0x000fe400078e0004 */
[----:B0-----:R-:W-:-:S03]  /*0110*/  IMAD.WIDE.U32 R2, R0, 0x80, R2 ;  /* 0x0000008000027825 */ /* 0x001fc600078e0002 */
[----:B------:R-:W-:-:S04]  /*0120*/  IADD3 R2, P0, PT, R2, UR7, RZ ;  /* 0x0000000702027c10 */ /* 0x000fc8000ff1e0ff */
[----:B------:R-:W-:-:S09]  /*0130*/  IADD3.X R3, PT, PT, R3, UR8, RZ, P0, !PT ;  /* 0x0000000803037c10 */ /* 0x000fd200087fe4ff */
.L_x_255:
[----:B------:R-:W-:Y:S01]  /*0140*/  VIADD R5, R5, 0x4000 ;  /* 0x0000400005057836 */ /* 0x000fe20000000000 */
[----:B------:R0:W-:Y:S04]  /*0150*/  CCTL.E.PF2 [R2] ;  /* 0x000000000200798f */ /* 0x0001e80000800100 */
[----:B------:R-:W-:Y:S02]  /*0160*/  ISETP.GE.AND P0, PT, R5, UR6, PT ;  /* 0x0000000605007c0c */ /* 0x000fe4000bf06270 */
[----:B0-----:R-:W-:-:S05]  /*0170*/  IADD3 R2, P1, PT, R2, 0x4000, RZ ;  /* 0x0000400002027810 */ /* 0x001fca0007f3e0ff */
[----:B------:R-:W-:-:S06]  /*0180*/  IMAD.X R3, RZ, RZ, R3, P1 ;  /* 0x000000ffff037224 */ /* 0x000fcc00008e0603 */
[----:B------:R-:W-:Y:S05]  /*0190*/  @!P0 BRA `(.L_x_255) ;  /* 0xfffffffc00e88947 */ /* 0x000fea000383ffff */
[----:B------:R-:W-:Y:S05]  /*01a0*/  BSYNC.RECONVERGENT B1 ;  /* 0x0000000000017941 */ /* 0x000fea0003800200 */
.L_x_254:
[----:B------:R-:W0:Y:S02]  /*01b0*/  LDC.64 R2, c[0x0][0x3a8] ;  /* 0x0000ea00ff027b82 */ /* 0x000e240000000a00 */
[----:B0-----:R-:W-:-:S03]  /*01c0*/  IMAD.WIDE.U32 R2, R0, 0x80, R2 ;  /* 0x0000008000027825 */ /* 0x001fc600078e0002 */
[----:B------:R-:W-:-:S04]  /*01d0*/  IADD3 R2, P0, PT, R2, UR7, RZ ;  /* 0x0000000702027c10 */ /* 0x000fc8000ff1e0ff */
[----:B------:R-:W-:-:S09]  /*01e0*/  IADD3.X R3, PT, PT, R3, UR8, RZ, P0, !PT ;  /* 0x0000000803037c10 */ /* 0x000fd200087fe4ff */
.L_x_256:
[----:B------:R-:W-:Y:S01]  /*01f0*/  VIADD R4, R4, 0x4000 ;  /* 0x0000400004047836 */ /* 0x000fe20000000000 */
[----:B------:R0:W-:Y:S04]  /*0200*/  CCTL.E.PF2 [R2] ;  /* 0x000000000200798f */ /* 0x0001e80000800100 */
[----:B------:R-:W-:Y:S02]  /*0210*/  ISETP.GE.AND P0, PT, R4, UR6, PT ;  /* 0x0000000604007c0c */ /* 0x000fe4000bf06270 */
[----:B0-----:R-:W-:-:S05]  /*0220*/  IADD3 R2, P1, PT, R2, 0x4000, RZ ;  /* 0x0000400002027810 */ /* 0x001fca0007f3e0ff */
[----:B------:R-:W-:-:S06]  /*0230*/  IMAD.X R3, RZ, RZ, R3, P1 ;  /* 0x000000ffff037224 */ /* 0x000fcc00008e0603 */
[----:B------:R-:W-:Y:S05]  /*0240*/  @!P0 BRA `(.L_x_256) ;  /* 0xfffffffc00e88947 */ /* 0x000fea000383ffff */
.L_x_253:
[----:B------:R-:W-:Y:S05]  /*0250*/  BSYNC.RECONVERGENT B0 ;  /* 0x0000000000007941 */ /* 0x000fea0003800200 */
.L_x_252:
[----:B------:R-:W0:Y:S01]  /*0260*/  LDCU.128 UR12, c[0x0][0x390] ;  /* 0x00007200ff0c77ac */ /* 0x000e220008000c00 */
[----:B------:R-:W1:Y:S01]  /*0270*/  LDCU.64 UR16, c[0x0][0x3a8] ;  /* 0x00007500ff1077ac */ /* 0x000e620008000a00 */
[----:B------:R-:W2:Y:S01]  /*0280*/  LDCU.64 UR10, c[0x0][0x358] ;  /* 0x00006b00ff0a77ac */ /* 0x000ea20008000a00 */
[----:B0-----:R-:W-:Y:S02]  /*0290*/  UIADD3 UR18, UP0, UPT, UR7, UR14, URZ ;  /* 0x0000000e07127290 */ /* 0x001fe4000ff1e0ff */
[----:B------:R-:W-:Y:S02]  /*02a0*/  UIADD3 UR22, UP2, UPT, UR7, UR12, URZ ;  /* 0x0000000c07167290 */ /* 0x000fe4000ff5e0ff */
[----:B------:R-:W-:Y:S02]  /*02b0*/  UIADD3.X UR19, UPT, UPT, UR8, UR15, URZ, UP0, !UPT ;  /* 0x0000000f08137290 */ /* 0x000fe400087fe4ff */
[----:B------:R-:W-:Y:S02]  /*02c0*/  UISETP.GT.AND UP0, UPT, UR5, UR4, UPT ;  /* 0x000000040500728c */ /* 0x000fe4000bf04270 */
[----:B-1----:R-:W-:-:S02]  /*02d0*/  UIADD3 UR20, UP1, UPT, UR7, UR16, URZ ;  /* 0x0000001007147290 */ /* 0x002fc4000ff3e0ff */
[----:B------:R-:W-:Y:S02]  /*02e0*/  UIADD3.X UR23, UPT, UPT, UR8, UR13, URZ, UP2, !UPT ;  /* 0x0000000d08177290 */ /* 0x000fe400097fe4ff */
[----:B------:R-:W-:-:S03]  /*02f0*/  UIADD3.X UR21, UPT, UPT, UR8, UR17, URZ, UP1, !UPT ;  /* 0x0000001108157290 */ /* 0x000fc60008ffe4ff */
[----:B--2---:R-:W-:Y:S09]  /*0300*/  BRA.U UP0, `(.L_x_257) ;  /* 0x0000000900907547 */ /* 0x004ff2000b800000 */
        /* <DEDUP_REMOVED lines=18> */
[----:B------:R-:W-:Y:S01]  /*0430*/  UIADD3.X UR12, UPT, UPT, UR6, UR15, URZ, UP0, !UPT ;  /* 0x0000000f060c7290 */ /* 0x000fe200087fe4ff */
[----:B------:R-:W-:Y:S01]  /*0440*/  VIADD R10, R0, 0x80 ;  /* 0x00000080000a7836 */ /* 0x000fe20000000000 */
[----:B------:R-:W-:-:S02]  /*0450*/  UIADD3.X UR14, UPT, UPT, UR6, UR17, URZ, UP1, !UPT ;  /* 0x00000011060e7290 */ /* 0x000fc40008ffe4ff */
[----:B------:R-:W-:Y:S02]  /*0460*/  UIADD3 UR4, UPT, UPT, -UR4, URZ, URZ ;  /* 0x000000ff04047290 */ /* 0x000fe4000fffe1ff */
[----:B------:R-:W-:-:S12]  /*0470*/  UIADD3.X UR6, UPT, UPT, UR6, UR13, URZ, UP2, !UPT ;  /* 0x0000000d06067290 */ /* 0x000fd800097fe4ff */
.L_x_259:
        /* <DEDUP_REMOVED lines=39> */
[----:B------:R-:W3:Y:S04]  /*06f0*/  LDG.E.U8 R8, desc[UR10][R2.64+0x80] ;  /* 0x0000800a02087981 */ /* 0x000ee8000c1e1100 */
[----:B0-----:R-:W3:Y:S02]  /*0700*/  LDG.E.U8 R9, desc[UR10][R4.64+0x80] ;  /* 0x0000800a04097981 */ /* 0x001ee4000c1e1100 */
        /* <DEDUP_REMOVED lines=20> */
[----:B0-----:R-:W-:-:S07]  /*0850*/  IMAD.U32 R9, RZ, RZ, UR4 ;  /* 0x00000004ff097e24 */ /* 0x001fce000f8e00ff */
.L_x_258:
[----:B------:R-:W-:-:S06]  /*0860*/  ULOP3.LUT UR4, UR9, 0x7, URZ, 0xc0, !UPT ;  /* 0x0000000709047892 */ /* 0x000fcc000f8ec0ff */
[----:B------:R-:W-:-:S13]  /*0870*/  ISETP.NE.AND P0, PT, RZ, UR4, PT ;  /* 0x00000004ff007c0c */ /* 0x000fda000bf05270 */
[----:B------:R-:W-:Y:S05]  /*0880*/  @!P0 EXIT ;  /* 0x000000000000894d */ /* 0x000fea0003800000 */
[----:B------:R-:W-:Y:S02]  /*0890*/  UISETP.GE.U32.AND UP0, UPT, UR4, 0x4, UPT ;  /* 0x000000040400788c */ /* 0x000fe4000bf06070 */
[----:B------:R-:W-:-:S07]  /*08a0*/  ULOP3.LUT UR4, UR9, 0x3, URZ, 0xc0, !UPT ;  /* 0x0000000309047892 */ /* 0x000fce000f8ec0ff */
[----:B------:R-:W-:Y:S05]  /*08b0*/  BRA.U !UP0, `(.L_x_260) ;  /* 0x0000000108787547 */ /* 0x000fea000b800000 */
[----:B------:R-:W-:-:S05]  /*08c0*/  IMAD R6, R9, 0x80, R0 ;  /* 0x0000008009067824 */ /* 0x000fca00078e0200 */
        /* <DEDUP_REMOVED lines=29> */
.L_x_260:
[----:B------:R-:W-:-:S13]  /*0aa0*/  ISETP.NE.AND P0, PT, RZ, UR4, PT ;  /* 0x00000004ff007c0c */ /* 0x000fda000bf05270 */
[----:B------:R-:W-:Y:S05]  /*0ab0*/  @!P0 EXIT ;  /* 0x000000000000894d */ /* 0x000fea0003800000 */
[----:B------:R-:W-:-:S09]  /*0ac0*/  UISETP.NE.AND UP0, UPT, UR4, 0x1, UPT ;  /* 0x000000010400788c */ /* 0x000fd2000bf05270 */
[----:B------:R-:W-:Y:S05]  /*0ad0*/  BRA.U !UP0, `(.L_x_261) ;  /* 0x0000000108507547 */ /* 0x000fea000b800000 */
[----:B-1----:R-:W-:-:S05]  /*0ae0*/  IMAD R6, R9, 0x80, R0 ;  /* 0x0000008009067824 */ /* 0x002fca00078e0200 */
        /* <DEDUP_REMOVED lines=14> */
[----:B------:R-:W2:Y:S01]  /*0bd0*/  LDG.E.U8 R13, desc[UR10][R4.64+0x80] ;  /* 0x0000800a040d7981 */ /* 0x000ea2000c1e1100 */
[----:B------:R-:W-:Y:S01]  /*0be0*/  VIADD R9, R9, 0x2 ;  /* 0x0000000209097836 */ /* 0x000fe20000000000 */
[----:B--2---:R-:W-:-:S04]  /*0bf0*/  ISETP.NE.AND P0, PT, R8, R13, PT ;  /* 0x0000000d0800720c */ /* 0x004fc80003f05270 */
[----:B------:R-:W-:-:S05]  /*0c00*/  SEL R13, R10, 0xffff, !P0 ;  /* 0x0000ffff0a0d7807 */ /* 0x000fca0004000000 */
[----:B------:R0:W-:Y:S04]  /*0c10*/  STG.E.U8 desc[UR10][R6.64+0x80], R13 ;  /* 0x0000800d06007986 */ /* 0x0001e8000c10110a */
.L_x_261:
[----:B------:R-:W-:-:S04]  /*0c20*/  ULOP3.LUT UR4, UR9, 0x1, URZ, 0xc0, !UPT ;  /* 0x0000000109047892 */ /* 0x000fc8000f8ec0ff */
[----:B------:R-:W-:-:S06]  /*0c30*/  UISETP.NE.U32.AND UP0, UPT, UR4, 0x1, UPT ;  /* 0x000000010400788c */ /* 0x000fcc000bf05070 */
[----:B------:R-:W-:-:S13]  /*0c40*/  PLOP3.LUT P0, PT, PT, PT, UP0, 0x80, 0x8 ;  /* 0x000000000008781c */ /* 0x000fda0003f0f008 */
[----:B------:R-:W-:Y:S05]  /*0c50*/  @P0 EXIT ;  /* 0x000000000000094d */ /* 0x000fea0003800000 */
[----:B------:R-:W-:-:S05]  /*0c60*/  IMAD R0, R9, 0x80, R0 ;  /* 0x0000008009007824 */ /* 0x000fca00078e0200 */
[----:B01----:R-:W-:Y:S02]  /*0c70*/  SHF.R.S32.HI R7, RZ, 0x1f, R0 ;  /* 0x0000001fff077819 */ /* 0x003fe40000011400 */
        /* <DEDUP_REMOVED lines=13> */
.L_x_257:
[----:B------:R-:W-:-:S06]  /*0d50*/  UISETP.GE.AND UP0, UPT, UR9, 0x1, UPT ;  /* 0x000000010900788c */ /* 0x000fcc000bf06270 */
[----:B------:R-:W-:-:S13]  /*0d60*/  PLOP3.LUT P0, PT, PT, PT, UP0, 0x80, 0x8 ;  /* 0x000000000008781c */ /* 0x000fda0003f0f008 */
[----:B------:R-:W-:Y:S05]  /*0d70*/  @!P0 EXIT ;  /* 0x000000000000894d */ /* 0x000fea0003800000 */
[----:B------:R-:W-:Y:S01]  /*0d80*/  UISETP.GE.U32.AND UP0, UPT, UR9, 0x8, UPT ;  /* 0x000000080900788c */ /* 0x000fe2000bf06070 */
[----:B------:R-:W-:Y:S01]  /*0d90*/  IMAD.MOV.U32 R3, RZ, RZ, RZ ;  /* 0x000000ffff037224 */ /* 0x000fe200078e00ff */
[----:B------:R-:W-:-:S07]  /*0da0*/  ULOP3.LUT UR4, UR9, 0x7, URZ, 0xc0, !UPT ;  /* 0x0000000709047892 */ /* 0x000fce000f8ec0ff */
[----:B------:R-:W-:Y:S05]  /*0db0*/  BRA.U !UP0, `(.L_x_262) ;  /* 0x0000000508587547 */ /* 0x000fea000b800000 */
[----:B------:R-:W-:Y:S01]  /*0dc0*/  ULOP3.LUT UR5, UR9, 0x7ffffff8, URZ, 0xc0, !UPT ;  /* 0x7ffffff809057892 */ /* 0x000fe2000f8ec0ff */
[----:B------:R-:W-:-:S05]  /*0dd0*/  IMAD.MOV.U32 R10, RZ, RZ, RZ ;  /* 0x000000ffff0a7224 */ /* 0x000fca00078e00ff */
[----:B------:R-:W-:-:S07]  /*0de0*/  IMAD.U32 R3, RZ, RZ, UR5 ;  /* 0x00000005ff037e24 */ /* 0x000fce000f8e00ff */
.L_x_265:
        /* <DEDUP_REMOVED lines=31> */
[----:B0-----:R-:W2:Y:S04]  /*0fe0*/  @!P2 LDG.E.U8 R11, desc[UR10][R4.64+0x80] ;  /* 0x0000800a040ba981 */ /* 0x001ea8000c1e1100 */
        /* <DEDUP_REMOVED lines=9> */
[----:B-1----:R-:W-:-:S05]  /*1080*/  VIADD R13, R2, 0x200 ;  /* 0x00000200020d7836 */ /* 0x002fca0000000000 */
[----:B------:R-:W-:Y:S01]  /*1090*/  ISETP.GE.AND P2, PT, R13, UR6, PT ;  /* 0x000000060d007c0c */ /* 0x000fe2000bf46270 */
[----:B------:R-:W-:Y:S01]  /*10a0*/  @!P1 IMAD.MOV.U32 R13, RZ, RZ, 0x2 ;  /* 0x00000002ff0d9424 */ /* 0x000fe200078e00ff */
[----:B--2---:R-:W-:-:S04]  /*10b0*/  @!P1 ISETP.NE.AND P0, PT, R12, R15, PT ;  /* 0x0000000f0c00920c */ /* 0x004fc80003f05270 */
        /* <DEDUP_REMOVED lines=20> */
[----:B0-----:R-:W-:Y:S02]  /*1200*/  @!P2 IMAD.MOV.U32 R11, RZ, RZ, 0x2 ;  /* 0x00000002ff0ba424 */ /* 0x001fe400078e00ff */
        /* <DEDUP_REMOVED lines=15> */
.L_x_264:
[----:B------:R-:W-:Y:S05]  /*1300*/  BSYNC.RECONVERGENT B0 ;  /* 0x0000000000007941 */ /* 0x000fea0003800200 */
.L_x_263:
[----:B------:R-:W-:Y:S05]  /*1310*/  @P1 BRA `(.L_x_265) ;  /* 0xfffffff800b41947 */ /* 0x000fea000383ffff */
.L_x_262:
[----:B------:R-:W-:-:S13]  /*1320*/  ISETP.NE.AND P0, PT, RZ, UR4, PT ;  /* 0x00000004ff007c0c */ /* 0x000fda000bf05270 */
[----:B------:R-:W-:Y:S05]  /*1330*/  @!P0 EXIT ;  /* 0x000000000000894d */ /* 0x000fea0003800000 */
[----:B------:R-:W1:Y:S01]  /*1340*/  LDC R2, c[0x0][0x384] ;  /* 0x0000e100ff027b82 */ /* 0x000e620000000800 */
[----:B------:R-:W-:Y:S01]  /*1350*/  UISETP.GE.U32.AND UP0, UPT, UR4, 0x4, UPT ;  /* 0x000000040400788c */ /* 0x000fe2000bf06070 */
[----:B-1----:R-:W-:-:S04]  /*1360*/  LOP3.LUT R18, R2, 0x3, RZ, 0xc0, !PT ;  /* 0x0000000302127812 */ /* 0x002fc800078ec0ff */
[----:B------:R-:W-:-:S04]  /*1370*/  ISETP.NE.AND P0, PT, R18, RZ, PT ;  /* 0x000000ff1200720c */ /* 0x000fc80003f05270 */
[----:B------:R-:W-:Y:S09]  /*1380*/  BRA.U !UP0, `(.L_x_266) ;  /* 0x0000000108f47547 */ /* 0x000ff2000b800000 */
[----:B------:R-:W-:-:S05]  /*1390*/  IMAD R4, R3, 0x80, R0 ;  /* 0x0000008003047824 */ /* 0x000fca00078e0200 */
[----:B------:R-:W-:-:S13]  /*13a0*/  ISETP.GE.AND P2, PT, R4, UR6, PT ;  /* 0x0000000604007c0c */ /* 0x000fda000bf46270 */
[----:B0-----:R-:W-:Y:S02]  /*13b0*/  @!P2 SHF.R.S32.HI R9, RZ, 0x1f, R4 ;  /* 0x0000001fff09a819 */ /* 0x001fe40000011404 */
        /* <DEDUP_REMOVED lines=58> */
.L_x_266:
[----:B------:R-:W-:Y:S05]  /*1760*/  @!P0 EXIT ;  /* 0x000000000000894d */ /* 0x000fea0003800000 */
[----:B------:R-:W-:Y:S02]  /*1770*/  ISETP.NE.AND P1, PT, R18, 0x1, PT ;  /* 0x000000011200780c */ /* 0x000fe40003f25270 */
[----:B------:R-:W-:-:S04]  /*1780*/  LOP3.LUT R2, R2, 0x1, RZ, 0xc0, !PT ;  /* 0x0000000102027812 */ /* 0x000fc800078ec0ff */
[----:B------:R-:W-:-:S07]  /*1790*/  ISETP.NE.U32.AND P0, PT, R2, 0x1, PT ;  /* 0x000000010200780c */ /* 0x000fce0003f05070 */
[----:B------:R-:W-:Y:S06]  /*17a0*/  @!P1 BRA `(.L_x_267) ;  /* 0x00000000007c9947 */ /* 0x000fec0003800000 */
[----:B0-----:R-:W-:-:S05]  /*17b0*/  IMAD R8, R3, 0x80, R0 ;  /* 0x0000008003087824 */ /* 0x001fca00078e0200 */
[----:B------:R-:W-:-:S13]  /*17c0*/  ISETP.GE.AND P1, PT, R8, UR6, PT ;  /* 0x0000000608007c0c */ /* 0x000fda000bf26270 */
[----:B------:R-:W-:Y:S02]  /*17d0*/  @!P1 SHF.R.S32.HI R9, RZ, 0x1f, R8 ;  /* 0x0000001fff099819 */ /* 0x000fe40000011408 */
[C---:B--2---:R-:W-:Y:S02]  /*17e0*/  @!P1 IADD3 R6, P3, PT, R8.reuse, UR20, RZ ;  /* 0x0000001408069c10 */ /* 0x044fe4000ff7e0ff */
        /* <DEDUP_REMOVED lines=27> */
.L_x_267:
[----:B------:R-:W-:Y:S05]  /*19a0*/  @P0 EXIT ;  /* 0x000000000000094d */ /* 0x000fea0003800000 */
[----:B------:R-:W-:-:S05]  /*19b0*/  IMAD R0, R3, 0x80, R0 ;  /* 0x0000008003007824 */ /* 0x000fca00078e0200 */
[----:B------:R-:W-:-:S13]  /*19c0*/  ISETP.GE.AND P0, PT, R0, UR6, PT ;  /* 0x0000000600007c0c */ /* 0x000fda000bf06270 */
[----:B------:R-:W-:Y:S05]  /*19d0*/  @P0 EXIT ;  /* 0x000000000000094d */ /* 0x000fea0003800000 */
[----:B-12---:R-:W-:Y:S02]  /*19e0*/  SHF.R.S32.HI R7, RZ, 0x1f, R0 ;  /* 0x0000001fff077819 */ /* 0x006fe40000011400 */
[C---:B------:R-:W-:Y:S02]  /*19f0*/  IADD3 R4, P1, PT, R0.reuse, UR20, RZ ;  /* 0x0000001400047c10 */ /* 0x040fe4000ff3e0ff */
[----:B------:R-:W-:Y:S02]  /*1a00*/  IADD3 R2, P0, PT, R0, UR18, RZ ;  /* 0x0000001200027c10 */ /* 0x000fe4000ff1e0ff */
[C---:B------:R-:W-:Y:S02]  /*1a10*/  IADD3.X R5, PT, PT, R7.reuse, UR21, RZ, P1, !PT ;  /* 0x0000001507057c10 */ /* 0x040fe40008ffe4ff */
[----:B------:R-:W-:-:S04]  /*1a20*/  IADD3.X R3, PT, PT, R7, UR19, RZ, P0, !PT ;  /* 0x0000001307037c10 */ /* 0x000fc800087fe4ff */
[----:B------:R-:W2:Y:S04]  /*1a30*/  LDG.E.U8 R5, desc[UR10][R4.64] ;  /* 0x0000000a04057981 */ /* 0x000ea8000c1e1100 */
[----:B------:R-:W2:Y:S01]  /*1a40*/  LDG.E.U8 R2, desc[UR10][R2.64] ;  /* 0x0000000a02027981 */ /* 0x000ea2000c1e1100 */
[----:B0-----:R-:W-:Y:S01]  /*1a50*/  IMAD.MOV.U32 R9, RZ, RZ, 0x2 ;  /* 0x00000002ff097424 */ /* 0x001fe200078e00ff */
[----:B------:R-:W-:-:S04]  /*1a60*/  IADD3 R6, P1, PT, R0, UR22, RZ ;  /* 0x0000001600067c10 */ /* 0x000fc8000ff3e0ff */
[----:B------:R-:W-:Y:S02]  /*1a70*/  IADD3.X R7, PT, PT, R7, UR23, RZ, P1, !PT ;  /* 0x0000001707077c10 */ /* 0x000fe40008ffe4ff */
[----:B--2---:R-:W-:-:S04]  /*1a80*/  ISETP.NE.AND P0, PT, R2, R5, PT ;  /* 0x000000050200720c */ /* 0x004fc80003f05270 */
[----:B------:R-:W-:-:S05]  /*1a90*/  SEL R9, R9, 0xffff, !P0 ;  /* 0x0000ffff09097807 */ /* 0x000fca0004000000 */
[----:B------:R-:W-:Y:S01]  /*1aa0*/  STG.E.U8 desc[UR10][R6.64], R9 ;  /* 0x0000000906007986 */ /* 0x000fe2000c10110a */
[----:B------:R-:W-:Y:S05]  /*1ab0*/  EXIT ;  /* 0x000000000000794d */ /* 0x000fea0003800000 */
.L_x_268:
        /* <DEDUP_REMOVED lines=12> */
.L_x_279:


//--------------------- .text._ZN3cub18CUB_300001_SM_10006detail8for_each13static_kernelINS2_12policy_hub_t12policy_500_tEmN6thrust24THRUST_300001_SM_1000_NS8cuda_cub20__uninitialized_fill7functorINS7_10device_ptrIcEEcEEEEvT0_T1_ --------------------------
	.section	.text._ZN3cub18CUB_300001_SM_10006detail8for_each13static_kernelINS2_12policy_hub_t12policy_500_tEmN6thrust24THRUST_300001_SM_1000_NS8cuda_cub20__uninitialized_fill7functorINS7_10device_ptrIcEEcEEEEvT0_T1_,"ax",@progbits
	.align	128
        .global         _ZN3cub18CUB_300001_SM_10006detail8for_each13static_kernelINS2_12policy_hub_t12policy_500_tEmN6thrust24THRUST_300001_SM_1000_NS8cuda_cub20__uninitialized_fill7functorINS7_10device_ptrIcEEcEEEEvT0_T1_
        .type           _ZN3cub18CUB_300001_SM_10006detail8for_each13static_kernelINS2_12policy_hub_t12policy_500_tEmN6thrust24THRUST_300001_SM_1000_NS8cuda_cub20__uninitialized_fill7functorINS7_10device_ptrIcEEcEEEEvT0_T1_,@function
        .size           _ZN3cub18CUB_300001_SM_10006detail8for_each13static_kernelINS2_12policy_hub_t12policy_500_tEmN6thrust24THRUST_300001_SM_1000_NS8cuda_cub20__uninitialized_fill7functorINS7_10device_ptrIcEEcEEEEvT0_T1_,(.L_x_280 - _ZN3cub18CUB_300001_SM_10006detail8for_each13static_kernelINS2_12policy_hub_t12policy_500_tEmN6thrust24THRUST_300001_SM_1000_NS8cuda_cub20__uninitialized_fill7functorINS7_10device_ptrIcEEcEEEEvT0_T1_)
        .other          _ZN3cub18CUB_300001_SM_10006detail8for_each13static_kernelINS2_12policy_hub_t12policy_500_tEmN6thrust24THRUST_300001_SM_1000_NS8cuda_cub20__uninitialized_fill7functorINS7_10device_ptrIcEEcEEEEvT0_T1_,@"STO_CUDA_ENTRY STV_DEFAULT"
_ZN3cub18CUB_300001_SM_10006detail8for_each13static_kernelINS2_12policy_hub_t12policy_500_tEmN6thrust24THRUST_300001_SM_1000_NS8cuda_cub20__uninitialized_fill7functorINS7_10device_ptrIcEEcEEEEvT0_T1_:
.text._ZN3cub18CUB_300001_SM_10006detail8for_each13static_kernelINS2_12policy_hub_t12policy_500_tEmN6thrust24THRUST_300001_SM_1000_NS8cuda_cub20__uninitialized_fill7functorINS7_10device_ptrIcEEcEEEEvT0_T1_:
[----:B------:R-:W-:Y:S08]  /*0000*/  LDC R1, c[0x0][0x37c] ;  /* 0x0000df00ff017b82 */ /* 0x000ff00000000800 */
[----:B------:R-:W0:Y:S01]  /*0010*/  S2UR UR4, SR_CTAID.X ;  /* 0x00000000000479c3 */ /* 0x000e220000002500 */
[----:B------:R-:W1:Y:S01]  /*0020*/  LDCU.64 UR6, c[0x0][0x380] ;  /* 0x00007000ff0677ac */ /* 0x000e620008000a00 */
[----:B------:R-:W2:Y:S06]  /*0030*/  LDCU.64 UR8, c[0x0][0x358] ;  /* 0x00006b00ff0877ac */ /* 0x000eac0008000a00 */
[----:B------:R-:W3:Y:S01]  /*0040*/  LDC R5, c[0x0][0x390] ;  /* 0x0000e400ff057b82 */ /* 0x000ee20000000800 */
[----:B0-----:R-:W-:-:S04]  /*0050*/  UIMAD.WIDE.U32 UR4, UR4, 0x200, URZ ;  /* 0x00000200040478a5 */ /* 0x001fc8000f8e00ff */
[----:B-1----:R-:W-:-:S04]  /*0060*/  UIADD3 UR6, UP0, UPT, -UR4, UR6, URZ ;  /* 0x0000000604067290 */ /* 0x002fc8000ff1e1ff */
[----:B------:R-:W-:Y:S01]  /*0070*/  UIADD3.X UR7, UPT, UPT, ~UR5, UR7, URZ, UP0, !UPT ;  /* 0x0000000705077290 */ /* 0x000fe200087fe5ff */
[----:B---3--:R-:W-:Y:S01]  /*0080*/  PRMT R5, R5, 0x7770, RZ ;  /* 0x0000777005057816 */ /* 0x008fe200000000ff */
[----:B------:R-:W-:-:S04]  /*0090*/  UISETP.GE.U32.AND UP0, UPT, UR6, 0x200, UPT ;  /* 0x000002000600788c */ /* 0x000fc8000bf06070 */
[----:B------:R-:W-:-:S09]  /*00a0*/  UISETP.GE.U32.AND.EX UP0, UPT, UR7, URZ, UPT, UP0 ;  /* 0x000000ff0700728c */ /* 0x000fd2000bf06100 */
[----:B--2---:R-:W-:Y:S05]  /*00b0*/  BRA.U !UP0, `(.L_x_269) ;  /* 0x00000001081c7547 */ /* 0x004fea000b800000 */
[----:B------:R-:W0:Y:S01]  /*00c0*/  S2R R3, SR_TID.X ;  /* 0x0000000000037919 */ /* 0x000e220000002100 */
[----:B------:R-:W0:Y:S02]  /*00d0*/  LDC.64 R6, c[0x0][0x388] ;  /* 0x0000e200ff067b82 */ /* 0x000e240000000a00 */
[----:B0-----:R-:W-:-:S04]  /*00e0*/  IADD3 R2, P0, P1, R6, UR4, R3 ;  /* 0x0000000406027c10 */ /* 0x001fc8000f91e003 */
[----:B------:R-:W-:-:S05]  /*00f0*/  IADD3.X R3, PT, PT, R7, UR5, RZ, P0, P1 ;  /* 0x0000000507037c10 */ /* 0x000fca00087e24ff */
[----:B------:R-:W-:Y:S04]  /*0100*/  STG.E.U8 desc[UR8][R2.64], R5 ;  /* 0x0000000502007986 */ /* 0x000fe8000c101108 */
[----:B------:R-:W-:Y:S01]  /*0110*/  STG.E.U8 desc[UR8][R2.64+0x100], R5 ;  /* 0x0001000502007986 */ /* 0x000fe2000c101108 */
[----:B------:R-:W-:Y:S05]  /*0120*/  EXIT ;  /* 0x000000000000794d */ /* 0x000fea0003800000 */
.L_x_269:
[----:B------:R-:W0:Y:S01]  /*0130*/  S2R R3, SR_TID.X ;  /* 0x0000000000037919 */ /* 0x000e220000002100 */
[----:B------:R-:W1:Y:S01]  /*0140*/  LDC.64 R6, c[0x0][0x388] ;  /* 0x0000e200ff067b82 */ /* 0x000e620000000a00 */
[----:B------:R-:W-:Y:S02]  /*0150*/  IMAD.U32 R2, RZ, RZ, UR7 ;  /* 0x00000007ff027e24 */ /* 0x000fe4000f8e00ff */
[C---:B0-----:R-:W-:Y:S01]  /*0160*/  VIADD R0, R3.reuse, 0x100 ;  /* 0x0000010003007836 */ /* 0x041fe20000000000 */
[----:B------:R-:W-:-:S04]  /*0170*/  ISETP.LT.U32.AND P0, PT, R3, UR6, PT ;  /* 0x0000000603007c0c */ /* 0x000fc8000bf01070 */
[----:B------:R-:W-:Y:S01]  /*0180*/  ISETP.LT.U32.AND P1, PT, R0, UR6, PT ;  /* 0x0000000600007c0c */ /* 0x000fe2000bf21070 */
[----:B------:R-:W-:Y:S01]  /*0190*/  IMAD.U32 R0, RZ, RZ, UR7 ;  /* 0x00000007ff007e24 */ /* 0x000fe2000f8e00ff */
[----:B------:R-:W-:Y:S02]  /*01a0*/  ISETP.GT.U32.AND.EX P0, PT, R2, RZ, PT, P0 ;  /* 0x000000ff0200720c */ /* 0x000fe40003f04100 */
[----:B-1----:R-:W-:Y:S02]  /*01b0*/  IADD3 R2, P2, P3, R6, UR4, R3 ;  /* 0x0000000406027c10 */ /* 0x002fe4000fb5e003 */
[----:B------:R-:W-:Y:S02]  /*01c0*/  ISETP.GT.U32.AND.EX P1, PT, R0, RZ, PT, P1 ;  /* 0x000000ff0000720c */ /* 0x000fe40003f24110 */
[----:B------:R-:W-:-:S07]  /*01d0*/  IADD3.X R3, PT, PT, R7, UR5, RZ, P2, P3 ;  /* 0x0000000507037c10 */ /* 0x000fce00097e64ff */
[----:B------:R0:W-:Y:S04]  /*01e0*/  @P0 STG.E.U8 desc[UR8][R2.64], R5 ;  /* 0x0000000502000986 */ /* 0x0001e8000c101108 */
[----:B------:R-:W-:Y:S05]  /*01f0*/  @!P1 EXIT ;  /* 0x000000000000994d */ /* 0x000fea0003800000 */
[----:B------:R-:W-:Y:S01]  /*0200*/  STG.E.U8 desc[UR8][R2.64+0x100], R5 ;  /* 0x0001000502007986 */ /* 0x000fe2000c101108 */
[----:B------:R-:W-:Y:S05]  /*0210*/  EXIT ;  /* 0x000000000000794d */ /* 0x000fea0003800000 */
.L_x_270:
        /* <DEDUP_REMOVED lines=14> */
.L_x_280:


//--------------------- .text._ZN3cub18CUB_300001_SM_10006detail11EmptyKernelIvEEvv --------------------------
	.section	.text._ZN3cub18CUB_300001_SM_10006detail11EmptyKernelIvEEvv,"ax",@progbits
	.align	128
        .global         _ZN3cub18CUB_300001_SM_10006detail11EmptyKernelIvEEvv
        .type           _ZN3cub18CUB_300001_SM_10006detail11EmptyKernelIvEEvv,@function
        .size           _ZN3cub18CUB_300001_SM_10006detail11EmptyKernelIvEEvv,(.L_x_281 - _ZN3cub18CUB_300001_SM_10006detail11EmptyKernelIvEEvv)
        .other          _ZN3cub18CUB_300001_SM_10006detail11EmptyKernelIvEEvv,@"STO_CUDA_ENTRY STV_DEFAULT"
_ZN3cub18CUB_300001_SM_10006detail11EmptyKernelIvEEvv:
.text._ZN3cub18CUB_300001_SM_10006detail11EmptyKernelIvEEvv:
[----:B------:R-:W-:Y:S01]  /*0000*/  LDC R1, c[0x0][0x37c] ;  /* 0x0000df00ff017b82 */ /* 0x000fe20000000800 */
[----:B------:R-:W-:Y:S05]  /*0010*/  EXIT ;  /* 0x000000000000794d */ /* 0x000fea0003800000 */
.L_x_271:
        /* <DEDUP_REMOVED lines=14> */
.L_x_281:


//--------------------- .nv.shared._ZN3cub18CUB_300001_SM_10006detail6reduce28DeviceReduceSingleTileKernelINS2_10policy_hubIiyN4cuda3std3__44plusIiEEE10Policy1000EPiSC_iS9_iiNS7_10__identityEEEvT0_T1_T2_T3_T4_T6_ --------------------------
	.section	.nv.shared._ZN3cub18CUB_300001_SM_10006detail6reduce28DeviceReduceSingleTileKernelINS2_10policy_hubIiyN4cuda3std3__44plusIiEEE10Policy1000EPiSC_iS9_iiNS7_10__identityEEEvT0_T1_T2_T3_T4_T6_,"aw",@nobits
	.sectionflags	@""
	.align	4
.nv.shared._ZN3cub18CUB_300001_SM_10006detail6reduce28DeviceReduceSingleTileKernelINS2_10policy_hubIiyN4cuda3std3__44plusIiEEE10Policy1000EPiSC_iS9_iiNS7_10__identityEEEvT0_T1_T2_T3_T4_T6_:
	.zero		1068


//--------------------- .nv.shared.reserved.0     --------------------------
	.section	.nv.shared.reserved.0,"aw",@nobits
	.weak		__nv_reservedSMEM_offset_0_alias
	.size		__nv_reservedSMEM_offset_0_alias, 0, 64
	.other		__nv_reservedSMEM_offset_0_alias,@"STO_CUDA_RESERVED_SHARED STV_DEFAULT"
__nv_reservedSMEM_offset_0_alias:
	.zero		0
	.zero		64


//--------------------- .nv.global                --------------------------
	.section	.nv.global,"aw",@nobits
.nv.global:
	.type		_ZN34_INTERNAL_767045cc_4_k_cu_20c3c1ed6thrust24THRUST_300001_SM_1000_NS3seqE,@object
	.size		_ZN34_INTERNAL_767045cc_4_k_cu_20c3c1ed6thrust24THRUST_300001_SM_1000_NS3seqE,(_ZN34_INTERNAL_767045cc_4_k_cu_20c3c1ed4cuda3std3__48in_placeE - _ZN34_INTERNAL_767045cc_4_k_cu_20c3c1ed6thrust24THRUST_300001_SM_1000_NS3seqE)
_ZN34_INTERNAL_767045cc_4_k_cu_20c3c1ed6thrust24THRUST_300001_SM_1000_NS3seqE:
	.zero		1
	.type		_ZN34_INTERNAL_767045cc_4_k_cu_20c3c1ed4cuda3std3__48in_placeE,@object
	.size		_ZN34_INTERNAL_767045cc_4_k_cu_20c3c1ed4cuda3std3__48in_placeE,(_ZN34_INTERNAL_767045cc_4_k_cu_20c3c1ed4cuda3std6ranges3__45__cpo4sizeE - _ZN34_INTERNAL_767045cc_4_k_cu_20c3c1ed4cuda3std3__48in_placeE)
_ZN34_INTERNAL_767045cc_4_k_cu_20c3c1ed4cuda3std3__48in_placeE:
	.zero		1
	.type		_ZN34_INTERNAL_767045cc_4_k_cu_20c3c1ed4cuda3std6ranges3__45__cpo4sizeE,@object
	.size		_ZN34_INTERNAL_767045cc_4_k_cu_20c3c1ed4cuda3std6ranges3__45__cpo4sizeE,(_ZN34_INTERNAL_767045cc_4_k_cu_20c3c1ed6thrust24THRUST_300001_SM_1000_NS12placeholders2_3E - _ZN34_INTERNAL_767045cc_4_k_cu_20c3c1ed4cuda3std6ranges3__45__cpo4sizeE)
_ZN34_INTERNAL_767045cc_4_k_cu_20c3c1ed4cuda3std6ranges3__45__cpo4sizeE:
	.zero		1
	.type		_ZN34_INTERNAL_767045cc_4_k_cu_20c3c1ed6thrust24THRUST_300001_SM_1000_NS12placeholders2_3E,@object
	.size		_ZN34_INTERNAL_767045cc_4_k_cu_20c3c1ed6thrust24THRUST_300001_SM_1000_NS12placeholders2_3E,(_ZN34_INTERNAL_767045cc_4_k_cu_20c3c1ed4cuda3std3__45__cpo6cbeginE - _ZN34_INTERNAL_767045cc_4_k_cu_20c3c1ed6thrust24THRUST_300001_SM_1000_NS12placeholders2_3E)
_ZN34_INTERNAL_767045cc_4_k_cu_20c3c1ed6thrust24THRUST_300001_SM_1000_NS12placeholders2_3E:
	.zero		1
	.type		_ZN34_INTERNAL_767045cc_4_k_cu_20c3c1ed4cuda3std3__45__cpo6cbeginE,@object
	.size		_ZN34_INTERNAL_767045cc_4_k_cu_20c3c1ed4cuda3std3__45__cpo6cbeginE,(_ZN34_INTERNAL_767045cc_4_k_cu_20c3c1ed4cuda3std6ranges3__45__cpo6cbeginE - _ZN34_INTERNAL_767045cc_4_k_cu_20c3c1ed4cuda3std3__45__cpo6cbeginE)
_ZN34_INTERNAL_767045cc_4_k_cu_20c3c1ed4cuda3std3__45__cpo6cbeginE:
	.zero		1
	.type		_ZN34_INTERNAL_767045cc_4_k_cu_20c3c1ed4cuda3std6ranges3__45__cpo6cbeginE,@object
	.size		_ZN34_INTERNAL_767045cc_4_k_cu_20c3c1ed4cuda3std6ranges3__45__cpo6cbeginE,(_ZN34_INTERNAL_767045cc_4_k_cu_20c3c1ed6thrust24THRUST_300001_SM_1000_NS12placeholders2_7E - _ZN34_INTERNAL_767045cc_4_k_cu_20c3c1ed4cuda3std6ranges3__45__cpo6cbeginE)
_ZN34_INTERNAL_767045cc_4_k_cu_20c3c1ed4cuda3std6ranges3__45__cpo6cbeginE:
	.zero		1
	.type		_ZN34_INTERNAL_767045cc_4_k_cu_20c3c1ed6thrust24THRUST_300001_SM_1000_NS12placeholders2_7E,@object
	.size		_ZN34_INTERNAL_767045cc_4_k_cu_20c3c1ed6thrust24THRUST_300001_SM_1000_NS12placeholders2_7E,(_ZN34_INTERNAL_767045cc_4_k_cu_20c3c1ed4cuda3std3__45__cpo7crbeginE - _ZN34_INTERNAL_767045cc_4_k_cu_20c3c1ed6thrust24THRUST_300001_SM_1000_NS12placeholders2_7E)
_ZN34_INTERNAL_767045cc_4_k_cu_20c3c1ed6thrust24THRUST_300001_SM_1000_NS12placeholders2_7E:
	.zero		1
	.type		_ZN34_INTERNAL_767045cc_4_k_cu_20c3c1ed4cuda3std3__45__cpo7crbeginE,@object
	.size		_ZN34_INTERNAL_767045cc_4_k_cu_20c3c1ed4cuda3std3__45__cpo7crbeginE,(_ZN34_INTERNAL_767045cc_4_k_cu_20c3c1ed4cuda3std6ranges3__45__cpo4nextE - _ZN34_INTERNAL_767045cc_4_k_cu_20c3c1ed4cuda3std3__45__cpo7crbeginE)
_ZN34_INTERNAL_767045cc_4_k_cu_20c3c1ed4cuda3std3__45__cpo7crbeginE:
	.zero		1
	.type		_ZN34_INTERNAL_767045cc_4_k_cu_20c3c1ed4cuda3std6ranges3__45__cpo4nextE,@object
	.size		_ZN34_INTERNAL_767045cc_4_k_cu_20c3c1ed4cuda3std6ranges3__45__cpo4nextE,(_ZN34_INTERNAL_767045cc_4_k_cu_20c3c1ed4cuda3std6ranges3__45__cpo4swapE - _ZN34_INTERNAL_767045cc_4_k_cu_20c3c1ed4cuda3std6ranges3__45__cpo4nextE)
_ZN34_INTERNAL_767045cc_4_k_cu_20c3c1ed4cuda3std6ranges3__45__cpo4nextE:
	.zero		1
	.type		_ZN34_INTERNAL_767045cc_4_k_cu_20c3c1ed4cuda3std6ranges3__45__cpo4swapE,@object
	.size		_ZN34_INTERNAL_767045cc_4_k_cu_20c3c1ed4cuda3std6ranges3__45__cpo4swapE,(_ZN34_INTERNAL_767045cc_4_k_cu_20c3c1ed6thrust24THRUST_300001_SM_1000_NS8cuda_cub10par_nosyncE - _ZN34_INTERNAL_767045cc_4_k_cu_20c3c1ed4cuda3std6ranges3__45__cpo4swapE)
_ZN34_INTERNAL_767045cc_4_k_cu_20c3c1ed4cuda3std6ranges3__45__cpo4swapE:
	.zero		1
	.type		_ZN34_INTERNAL_767045cc_4_k_cu_20c3c1ed6thrust24THRUST_300001_SM_1000_NS8cuda_cub10par_nosyncE,@object
	.size		_ZN34_INTERNAL_767045cc_4_k_cu_20c3c1ed6thrust24THRUST_300001_SM_1000_NS8cuda_cub10par_nosyncE,(_ZN34_INTERNAL_767045cc_4_k_cu_20c3c1ed6thrust24THRUST_300001_SM_1000_NS12placeholders2_9E - _ZN34_INTERNAL_767045cc_4_k_cu_20c3c1ed6thrust24THRUST_300001_SM_1000_NS8cuda_cub10par_nosyncE)
_ZN34_INTERNAL_767045cc_4_k_cu_20c3c1ed6thrust24THRUST_300001_SM_1000_NS8cuda_cub10par_nosyncE:
	.zero		1
	.type		_ZN34_INTERNAL_767045cc_4_k_cu_20c3c1ed6thrust24THRUST_300001_SM_1000_NS12placeholders2_9E,@object
	.size		_ZN34_INTERNAL_767045cc_4_k_cu_20c3c1ed6thrust24THRUST_300001_SM_1000_NS12placeholders2_9E,(_ZN34_INTERNAL_767045cc_4_k_cu_20c3c1ed4cuda3std3__436_GLOBAL__N__767045cc_4_k_cu_20c3c1ed6ignoreE - _ZN34_INTERNAL_767045cc_4_k_cu_20c3c1ed6thrust24THRUST_300001_SM_1000_NS12placeholders2_9E)
_ZN34_INTERNAL_767045cc_4_k_cu_20c3c1ed6thrust24THRUST_300001_SM_1000_NS12placeholders2_9E:
	.zero		1
	.type		_ZN34_INTERNAL_767045cc_4_k_cu_20c3c1ed4cuda3std3__436_GLOBAL__N__767045cc_4_k_cu_20c3c1ed6ignoreE,@object
	.size		_ZN34_INTERNAL_767045cc_4_k_cu_20c3c1ed4cuda3std3__436_GLOBAL__N__767045cc_4_k_cu_20c3c1ed6ignoreE,(_ZN34_INTERNAL_767045cc_4_k_cu_20c3c1ed4cuda3std6ranges3__45__cpo4dataE - _ZN34_INTERNAL_767045cc_4_k_cu_20c3c1ed4cuda3std3__436_GLOBAL__N__767045cc_4_k_cu_20c3c1ed6ignoreE)
_ZN34_INTERNAL_767045cc_4_k_cu_20c3c1ed4cuda3std3__436_GLOBAL__N__767045cc_4_k_cu_20c3c1ed6ignoreE:
	.zero		1
	.type		_ZN34_INTERNAL_767045cc_4_k_cu_20c3c1ed4cuda3std6ranges3__45__cpo4dataE,@object
	.size		_ZN34_INTERNAL_767045cc_4_k_cu_20c3c1ed4cuda3std6ranges3__45__cpo4dataE,(_ZN34_INTERNAL_767045cc_4_k_cu_20c3c1ed6thrust24THRUST_300001_SM_1000_NS12placeholders2_1E - _ZN34_INTERNAL_767045cc_4_k_cu_20c3c1ed4cuda3std6ranges3__45__cpo4dataE)
_ZN34_INTERNAL_767045cc_4_k_cu_20c3c1ed4cuda3std6ranges3__45__cpo4dataE:
	.zero		1
	.type		_ZN34_INTERNAL_767045cc_4_k_cu_20c3c1ed6thrust24THRUST_300001_SM_1000_NS12placeholders2_1E,@object
	.size		_ZN34_INTERNAL_767045cc_4_k_cu_20c3c1ed6thrust24THRUST_300001_SM_1000_NS12placeholders2_1E,(_ZN34_INTERNAL_767045cc_4_k_cu_20c3c1ed4cuda3std3__45__cpo5beginE - _ZN34_INTERNAL_767045cc_4_k_cu_20c3c1ed6thrust24THRUST_300001_SM_1000_NS12placeholders2_1E)
_ZN34_INTERNAL_767045cc_4_k_cu_20c3c1ed6thrust24THRUST_300001_SM_1000_NS12placeholders2_1E:
	.zero		1
	.type		_ZN34_INTERNAL_767045cc_4_k_cu_20c3c1ed4cuda3std3__45__cpo5beginE,@object
	.size		_ZN34_INTERNAL_767045cc_4_k_cu_20c3c1ed4cuda3std3__45__cpo5beginE,(_ZN34_INTERNAL_767045cc_4_k_cu_20c3c1ed4cuda3std6ranges3__45__cpo5beginE - _ZN34_INTERNAL_767045cc_4_k_cu_20c3c1ed4cuda3std3__45__cpo5beginE)
_ZN34_INTERNAL_767045cc_4_k_cu_20c3c1ed4cuda3std3__45__cpo5beginE:
	.zero		1
	.type		_ZN34_INTERNAL_767045cc_4_k_cu_20c3c1ed4cuda3std6ranges3__45__cpo5beginE,@object
	.size		_ZN34_INTERNAL_767045cc_4_k_cu_20c3c1ed4cuda3std6ranges3__45__cpo5beginE,(_ZN34_INTERNAL_767045cc_4_k_cu_20c3c1ed6thrust24THRUST_300001_SM_1000_NS12placeholders2_5E - _ZN34_INTERNAL_767045cc_4_k_cu_20c3c1ed4cuda3std6ranges3__45__cpo5beginE)
_ZN34_INTERNAL_767045cc_4_k_cu_20c3c1ed4cuda3std6ranges3__45__cpo5beginE:
	.zero		1
	.type		_ZN34_INTERNAL_767045cc_4_k_cu_20c3c1ed6thrust24THRUST_300001_SM_1000_NS12placeholders2_5E,@object
	.size		_ZN34_INTERNAL_767045cc_4_k_cu_20c3c1ed6thrust24THRUST_300001_SM_1000_NS12placeholders2_5E,(_ZN34_INTERNAL_767045cc_4_k_cu_20c3c1ed4cuda3std3__45__cpo6rbeginE - _ZN34_INTERNAL_767045cc_4_k_cu_20c3c1ed6thrust24THRUST_300001_SM_1000_NS12placeholders2_5E)
_ZN34_INTERNAL_767045cc_4_k_cu_20c3c1ed6thrust24THRUST_300001_SM_1000_NS12placeholders2_5E:
	.zero		1
	.type		_ZN34_INTERNAL_767045cc_4_k_cu_20c3c1ed4cuda3std3__45__cpo6rbeginE,@object
	.size		_ZN34_INTERNAL_767045cc_4_k_cu_20c3c1ed4cuda3std3__45__cpo6rbeginE,(_ZN34_INTERNAL_767045cc_4_k_cu_20c3c1ed4cuda3std6ranges3__45__cpo7advanceE - _ZN34_INTERNAL_767045cc_4_k_cu_20c3c1ed4cuda3std3__45__cpo6rbeginE)
_ZN34_INTERNAL_767045cc_4_k_cu_20c3c1ed4cuda3std3__45__cpo6rbeginE:
	.zero		1
	.type		_ZN34_INTERNAL_767045cc_4_k_cu_20c3c1ed4cuda3std6ranges3__45__cpo7advanceE,@object
	.size		_ZN34_INTERNAL_767045cc_4_k_cu_20c3c1ed4cuda3std6ranges3__45__cpo7advanceE,(_ZN34_INTERNAL_767045cc_4_k_cu_20c3c1ed4cuda3std3__47nulloptE - _ZN34_INTERNAL_767045cc_4_k_cu_20c3c1ed4cuda3std6ranges3__45__cpo7advanceE)
_ZN34_INTERNAL_767045cc_4_k_cu_20c3c1ed4cuda3std6ranges3__45__cpo7advanceE:
	.zero		1
	.type		_ZN34_INTERNAL_767045cc_4_k_cu_20c3c1ed4cuda3std3__47nulloptE,@object
	.size		_ZN34_INTERNAL_767045cc_4_k_cu_20c3c1ed4cuda3std3__47nulloptE,(_ZN34_INTERNAL_767045cc_4_k_cu_20c3c1ed4cuda3std6ranges3__45__cpo8distanceE - _ZN34_INTERNAL_767045cc_4_k_cu_20c3c1ed4cuda3std3__47nulloptE)
_ZN34_INTERNAL_767045cc_4_k_cu_20c3c1ed4cuda3std3__47nulloptE:
	.zero		1
	.type		_ZN34_INTERNAL_767045cc_4_k_cu_20c3c1ed4cuda3std6ranges3__45__cpo8distanceE,@object
	.size		_ZN34_INTERNAL_767045cc_4_k_cu_20c3c1ed4cuda3std6ranges3__45__cpo8distanceE,(_ZN34_INTERNAL_767045cc_4_k_cu_20c3c1ed6thrust24THRUST_300001_SM_1000_NS12placeholders3_10E - _ZN34_INTERNAL_767045cc_4_k_cu_20c3c1ed4cuda3std6ranges3__45__cpo8distanceE)
_ZN34_INTERNAL_767045cc_4_k_cu_20c3c1ed4cuda3std6ranges3__45__cpo8distanceE:
	.zero		1
	.type		_ZN34_INTERNAL_767045cc_4_k_cu_20c3c1ed6thrust24THRUST_300001_SM_1000_NS12placeholders3_10E,@object
	.size		_ZN34_INTERNAL_767045cc_4_k_cu_20c3c1ed6thrust24THRUST_300001_SM_1000_NS12placeholders3_10E,(_ZN34_INTERNAL_767045cc_4_k_cu_20c3c1ed4cuda3std3__419piecewise_constructE - _ZN34_INTERNAL_767045cc_4_k_cu_20c3c1ed6thrust24THRUST_300001_SM_1000_NS12placeholders3_10E)
_ZN34_INTERNAL_767045cc_4_k_cu_20c3c1ed6thrust24THRUST_300001_SM_1000_NS12placeholders3_10E:
	.zero		1
	.type		_ZN34_INTERNAL_767045cc_4_k_cu_20c3c1ed4cuda3std3__419piecewise_constructE,@object
	.size		_ZN34_INTERNAL_767045cc_4_k_cu_20c3c1ed4cuda3std3__419piecewise_constructE,(_ZN34_INTERNAL_767045cc_4_k_cu_20c3c1ed4cuda3std6ranges3__45__cpo5cdataE - _ZN34_INTERNAL_767045cc_4_k_cu_20c3c1ed4cuda3std3__419piecewise_constructE)
_ZN34_INTERNAL_767045cc_4_k_cu_20c3c1ed4cuda3std3__419piecewise_constructE:
	.zero		1
	.type		_ZN34_INTERNAL_767045cc_4_k_cu_20c3c1ed4cuda3std6ranges3__45__cpo5cdataE,@object
	.size		_ZN34_INTERNAL_767045cc_4_k_cu_20c3c1ed4cuda3std6ranges3__45__cpo5cdataE,(_ZN34_INTERNAL_767045cc_4_k_cu_20c3c1ed6thrust24THRUST_300001_SM_1000_NS12placeholders2_2E - _ZN34_INTERNAL_767045cc_4_k_cu_20c3c1ed4cuda3std6ranges3__45__cpo5cdataE)
_ZN34_INTERNAL_767045cc_4_k_cu_20c3c1ed4cuda3std6ranges3__45__cpo5cdataE:
	.zero		1
	.type		_ZN34_INTERNAL_767045cc_4_k_cu_20c3c1ed6thrust24THRUST_300001_SM_1000_NS12placeholders2_2E,@object
	.size		_ZN34_INTERNAL_767045cc_4_k_cu_20c3c1ed6thrust24THRUST_300001_SM_1000_NS12placeholders2_2E,(_ZN34_INTERNAL_767045cc_4_k_cu_20c3c1ed4cuda3std3__45__cpo3endE - _ZN34_INTERNAL_767045cc_4_k_cu_20c3c1ed6thrust24THRUST_300001_SM_1000_NS12placeholders2_2E)
_ZN34_INTERNAL_767045cc_4_k_cu_20c3c1ed6thrust24THRUST_300001_SM_1000_NS12placeholders2_2E:
	.zero		1
	.type		_ZN34_INTERNAL_767045cc_4_k_cu_20c3c1ed4cuda3std3__45__cpo3endE,@object
	.size		_ZN34_INTERNAL_767045cc_4_k_cu_20c3c1ed4cuda3std3__45__cpo3endE,(_ZN34_INTERNAL_767045cc_4_k_cu_20c3c1ed4cuda3std6ranges3__45__cpo3endE - _ZN34_INTERNAL_767045cc_4_k_cu_20c3c1ed4cuda3std3__45__cpo3endE)
_ZN34_INTERNAL_767045cc_4_k_cu_20c3c1ed4cuda3std3__45__cpo3endE:
	.zero		1
	.type		_ZN34_INTERNAL_767045cc_4_k_cu_20c3c1ed4cuda3std6ranges3__45__cpo3endE,@object
	.size		_ZN34_INTERNAL_767045cc_4_k_cu_20c3c1ed4cuda3std6ranges3__45__cpo3endE,(_ZN34_INTERNAL_767045cc_4_k_cu_20c3c1ed6thrust24THRUST_300001_SM_1000_NS12placeholders2_6E - _ZN34_INTERNAL_767045cc_4_k_cu_20c3c1ed4cuda3std6ranges3__45__cpo3endE)
_ZN34_INTERNAL_767045cc_4_k_cu_20c3c1ed4cuda3std6ranges3__45__cpo3endE:
	.zero		1
	.type		_ZN34_INTERNAL_767045cc_4_k_cu_20c3c1ed6thrust24THRUST_300001_SM_1000_NS12placeholders2_6E,@object
	.size		_ZN34_INTERNAL_767045cc_4_k_cu_20c3c1ed6thrust24THRUST_300001_SM_1000_NS12placeholders2_6E,(_ZN34_INTERNAL_767045cc_4_k_cu_20c3c1ed4cuda3std3__45__cpo4rendE - _ZN34_INTERNAL_767045cc_4_k_cu_20c3c1ed6thrust24THRUST_300001_SM_1000_NS12placeholders2_6E)
_ZN34_INTERNAL_767045cc_4_k_cu_20c3c1ed6thrust24THRUST_300001_SM_1000_NS12placeholders2_6E:
	.zero		1
	.type		_ZN34_INTERNAL_767045cc_4_k_cu_20c3c1ed4cuda3std3__45__cpo4rendE,@object
	.size		_ZN34_INTERNAL_767045cc_4_k_cu_20c3c1ed4cuda3std3__45__cpo4rendE,(_ZN34_INTERNAL_767045cc_4_k_cu_20c3c1ed4cuda3std6ranges3__45__cpo9iter_swapE - _ZN34_INTERNAL_767045cc_4_k_cu_20c3c1ed4cuda3std3__45__cpo4rendE)
_ZN34_INTERNAL_767045cc_4_k_cu_20c3c1ed4cuda3std3__45__cpo4rendE:
	.zero		1
	.type		_ZN34_INTERNAL_767045cc_4_k_cu_20c3c1ed4cuda3std6ranges3__45__cpo9iter_swapE,@object
	.size		_ZN34_INTERNAL_767045cc_4_k_cu_20c3c1ed4cuda3std6ranges3__45__cpo9iter_swapE,(_ZN34_INTERNAL_767045cc_4_k_cu_20c3c1ed4cuda3std3__48unexpectE - _ZN34_INTERNAL_767045cc_4_k_cu_20c3c1ed4cuda3std6ranges3__45__cpo9iter_swapE)
_ZN34_INTERNAL_767045cc_4_k_cu_20c3c1ed4cuda3std6ranges3__45__cpo9iter_swapE:
	.zero		1
	.type		_ZN34_INTERNAL_767045cc_4_k_cu_20c3c1ed4cuda3std3__48unexpectE,@object
	.size		_ZN34_INTERNAL_767045cc_4_k_cu_20c3c1ed4cuda3std3__48unexpectE,(_ZN34_INTERNAL_767045cc_4_k_cu_20c3c1ed6thrust24THRUST_300001_SM_1000_NS8cuda_cub3parE - _ZN34_INTERNAL_767045cc_4_k_cu_20c3c1ed4cuda3std3__48unexpectE)
_ZN34_INTERNAL_767045cc_4_k_cu_20c3c1ed4cuda3std3__48unexpectE:
	.zero		1
	.type		_ZN34_INTERNAL_767045cc_4_k_cu_20c3c1ed6thrust24THRUST_300001_SM_1000_NS8cuda_cub3parE,@object
	.size		_ZN34_INTERNAL_767045cc_4_k_cu_20c3c1ed6thrust24THRUST_300001_SM_1000_NS8cuda_cub3parE,(_ZN34_INTERNAL_767045cc_4_k_cu_20c3c1ed6thrust24THRUST_300001_SM_1000_NS12placeholders2_4E - _ZN34_INTERNAL_767045cc_4_k_cu_20c3c1ed6thrust24THRUST_300001_SM_1000_NS8cuda_cub3parE)
_ZN34_INTERNAL_767045cc_4_k_cu_20c3c1ed6thrust24THRUST_300001_SM_1000_NS8cuda_cub3parE:
	.zero		1
	.type		_ZN34_INTERNAL_767045cc_4_k_cu_20c3c1ed6thrust24THRUST_300001_SM_1000_NS12placeholders2_4E,@object
	.size		_ZN34_INTERNAL_767045cc_4_k_cu_20c3c1ed6thrust24THRUST_300001_SM_1000_NS12placeholders2_4E,(_ZN34_INTERNAL_767045cc_4_k_cu_20c3c1ed4cuda3std3__45__cpo4cendE - _ZN34_INTERNAL_767045cc_4_k_cu_20c3c1ed6thrust24THRUST_300001_SM_1000_NS12placeholders2_4E)
_ZN34_INTERNAL_767045cc_4_k_cu_20c3c1ed6thrust24THRUST_300001_SM_1000_NS12placeholders2_4E:
	.zero		1
	.type		_ZN34_INTERNAL_767045cc_4_k_cu_20c3c1ed4cuda3std3__45__cpo4cendE,@object
	.size		_ZN34_INTERNAL_767045cc_4_k_cu_20c3c1ed4cuda3std3__45__cpo4cendE,(_ZN34_INTERNAL_767045cc_4_k_cu_20c3c1ed4cuda3std6ranges3__45__cpo4cendE - _ZN34_INTERNAL_767045cc_4_k_cu_20c3c1ed4cuda3std3__45__cpo4cendE)
_ZN34_INTERNAL_767045cc_4_k_cu_20c3c1ed4cuda3std3__45__cpo4cendE:
	.zero		1
	.type		_ZN34_INTERNAL_767045cc_4_k_cu_20c3c1ed4cuda3std6ranges3__45__cpo4cendE,@object
	.size		_ZN34_INTERNAL_767045cc_4_k_cu_20c3c1ed4cuda3std6ranges3__45__cpo4cendE,(_ZN34_INTERNAL_767045cc_4_k_cu_20c3c1ed4cuda3std3__420unreachable_sentinelE - _ZN34_INTERNAL_767045cc_4_k_cu_20c3c1ed4cuda3std6ranges3__45__cpo4cendE)
_ZN34_INTERNAL_767045cc_4_k_cu_20c3c1ed4cuda3std6ranges3__45__cpo4cendE:
	.zero		1
	.type		_ZN34_INTERNAL_767045cc_4_k_cu_20c3c1ed4cuda3std3__420unreachable_sentinelE,@object
	.size		_ZN34_INTERNAL_767045cc_4_k_cu_20c3c1ed4cuda3std3__420unreachable_sentinelE,(_ZN34_INTERNAL_767045cc_4_k_cu_20c3c1ed4cuda3std6ranges3__45__cpo5ssizeE - _ZN34_INTERNAL_767045cc_4_k_cu_20c3c1ed4cuda3std3__420unreachable_sentinelE)
_ZN34_INTERNAL_767045cc_4_k_cu_20c3c1ed4cuda3std3__420unreachable_sentinelE:
	.zero		1
	.type		_ZN34_INTERNAL_767045cc_4_k_cu_20c3c1ed4cuda3std6ranges3__45__cpo5ssizeE,@object
	.size		_ZN34_INTERNAL_767045cc_4_k_cu_20c3c1ed4cuda3std6ranges3__45__cpo5ssizeE,(_ZN34_INTERNAL_767045cc_4_k_cu_20c3c1ed6thrust24THRUST_300001_SM_1000_NS12placeholders2_8E - _ZN34_INTERNAL_767045cc_4_k_cu_20c3c1ed4cuda3std6ranges3__45__cpo5ssizeE)
_ZN34_INTERNAL_767045cc_4_k_cu_20c3c1ed4cuda3std6ranges3__45__cpo5ssizeE:
	.zero		1
	.type		_ZN34_INTERNAL_767045cc_4_k_cu_20c3c1ed6thrust24THRUST_300001_SM_1000_NS12placeholders2_8E,@object
	.size		_ZN34_INTERNAL_767045cc_4_k_cu_20c3c1ed6thrust24THRUST_300001_SM_1000_NS12placeholders2_8E,(_ZN34_INTERNAL_767045cc_4_k_cu_20c3c1ed4cuda3std3__45__cpo5crendE - _ZN34_INTERNAL_767045cc_4_k_cu_20c3c1ed6thrust24THRUST_300001_SM_1000_NS12placeholders2_8E)
_ZN34_INTERNAL_767045cc_4_k_cu_20c3c1ed6thrust24THRUST_300001_SM_1000_NS12placeholders2_8E:
	.zero		1
	.type		_ZN34_INTERNAL_767045cc_4_k_cu_20c3c1ed4cuda3std3__45__cpo5crendE,@object
	.size		_ZN34_INTERNAL_767045cc_4_k_cu_20c3c1ed4cuda3std3__45__cpo5crendE,(_ZN34_INTERNAL_767045cc_4_k_cu_20c3c1ed4cuda3std6ranges3__45__cpo4prevE - _ZN34_INTERNAL_767045cc_4_k_cu_20c3c1ed4cuda3std3__45__cpo5crendE)
_ZN34_INTERNAL_767045cc_4_k_cu_20c3c1ed4cuda3std3__45__cpo5crendE:
	.zero		1
	.type		_ZN34_INTERNAL_767045cc_4_k_cu_20c3c1ed4cuda3std6ranges3__45__cpo4prevE,@object
	.size		_ZN34_INTERNAL_767045cc_4_k_cu_20c3c1ed4cuda3std6ranges3__45__cpo4prevE,(_ZN34_INTERNAL_767045cc_4_k_cu_20c3c1ed4cuda3std6ranges3__45__cpo9iter_moveE - _ZN34_INTERNAL_767045cc_4_k_cu_20c3c1ed4cuda3std6ranges3__45__cpo4prevE)
_ZN34_INTERNAL_767045cc_4_k_cu_20c3c1ed4cuda3std6ranges3__45__cpo4prevE:
	.zero		1
	.type		_ZN34_INTERNAL_767045cc_4_k_cu_20c3c1ed4cuda3std6ranges3__45__cpo9iter_moveE,@object
	.size		_ZN34_INTERNAL_767045cc_4_k_cu_20c3c1ed4cuda3std6ranges3__45__cpo9iter_moveE,(_ZN34_INTERNAL_767045cc_4_k_cu_20c3c1ed6thrust24THRUST_300001_SM_1000_NS6system6detail10sequential3seqE - _ZN34_INTERNAL_767045cc_4_k_cu_20c3c1ed4cuda3std6ranges3__45__cpo9iter_moveE)
_ZN34_INTERNAL_767045cc_4_k_cu_20c3c1ed4cuda3std6ranges3__45__cpo9iter_moveE:
	.zero		1
	.type		_ZN34_INTERNAL_767045cc_4_k_cu_20c3c1ed6thrust24THRUST_300001_SM_1000_NS6system6detail10sequential3seqE,@object
	.size		_ZN34_INTERNAL_767045cc_4_k_cu_20c3c1ed6thrust24THRUST_300001_SM_1000_NS6system6detail10sequential3seqE,(.L_31 - _ZN34_INTERNAL_767045cc_4_k_cu_20c3c1ed6thrust24THRUST_300001_SM_1000_NS6system6detail10sequential3seqE)
_ZN34_INTERNAL_767045cc_4_k_cu_20c3c1ed6thrust24THRUST_300001_SM_1000_NS6system6detail10sequential3seqE:
	.zero		1
.L_31:


//--------------------- .nv.shared._ZN3cub18CUB_300001_SM_10006detail6reduce18DeviceReduceKernelINS2_10policy_hubIiyN4cuda3std3__44plusIiEEE10Policy1000EN6thrust24THRUST_300001_SM_1000_NS6detail15normal_iteratorINSD_10device_ptrIcEEEEyS9_iNS7_10__identityEEEvT0_PT3_T1_NS0_13GridEvenShareISN_EET2_T4_ --------------------------
	.section	.nv.shared._ZN3cub18CUB_300001_SM_10006detail6reduce18DeviceReduceKernelINS2_10policy_hubIiyN4cuda3std3__44plusIiEEE10Policy1000EN6thrust24THRUST_300001_SM_1000_NS6detail15normal_iteratorINSD_10device_ptrIcEEEEyS9_iNS7_10__identityEEEvT0_PT3_T1_NS0_13GridEvenShareISN_EET2_T4_,"aw",@nobits
	.sectionflags	@""
	.align	4
.nv.shared._ZN3cub18CUB_300001_SM_10006detail6reduce18DeviceReduceKernelINS2_10policy_hubIiyN4cuda3std3__44plusIiEEE10Policy1000EN6thrust24THRUST_300001_SM_1000_NS6detail15normal_iteratorINSD_10device_ptrIcEEEEyS9_iNS7_10__identityEEEvT0_PT3_T1_NS0_13GridEvenShareISN_EET2_T4_:
	.zero		1068


//--------------------- .nv.shared._ZN3cub18CUB_300001_SM_10006detail6reduce28DeviceReduceSingleTileKernelINS2_10policy_hubIiyN4cuda3std3__44plusIiEEE10Policy1000EN6thrust24THRUST_300001_SM_1000_NS6detail15normal_iteratorINSD_10device_ptrIcEEEEPiyS9_iiNS7_10__identityEEEvT0_T1_T2_T3_T4_T6_ --------------------------
	.section	.nv.shared._ZN3cub18CUB_300001_SM_10006detail6reduce28DeviceReduceSingleTileKernelINS2_10policy_hubIiyN4cuda3std3__44plusIiEEE10Policy1000EN6thrust24THRUST_300001_SM_1000_NS6detail15normal_iteratorINSD_10device_ptrIcEEEEPiyS9_iiNS7_10__identityEEEvT0_T1_T2_T3_T4_T6_,"aw",@nobits
	.sectionflags	@""
	.align	4
.nv.shared._ZN3cub18CUB_300001_SM_10006detail6reduce28DeviceReduceSingleTileKernelINS2_10policy_hubIiyN4cuda3std3__44plusIiEEE10Policy1000EN6thrust24THRUST_300001_SM_1000_NS6detail15normal_iteratorINSD_10device_ptrIcEEEEPiyS9_iiNS7_10__identityEEEvT0_T1_T2_T3_T4_T6_:
	.zero		1068


//--------------------- .nv.shared._ZN3cub18CUB_300001_SM_10006detail6reduce28DeviceReduceSingleTileKernelINS2_10policy_hubIijN4cuda3std3__44plusIiEEE10Policy1000EPiSC_iS9_iiNS7_10__identityEEEvT0_T1_T2_T3_T4_T6_ --------------------------
	.section	.nv.shared._ZN3cub18CUB_300001_SM_10006detail6reduce28DeviceReduceSingleTileKernelINS2_10policy_hubIijN4cuda3std3__44plusIiEEE10Policy1000EPiSC_iS9_iiNS7_10__identityEEEvT0_T1_T2_T3_T4_T6_,"aw",@nobits
	.sectionflags	@""
	.align	4
.nv.shared._ZN3cub18CUB_300001_SM_10006detail6reduce28DeviceReduceSingleTileKernelINS2_10policy_hubIijN4cuda3std3__44plusIiEEE10Policy1000EPiSC_iS9_iiNS7_10__identityEEEvT0_T1_T2_T3_T4_T6_:
	.zero		1068


//--------------------- .nv.shared._ZN3cub18CUB_300001_SM_10006detail6reduce18DeviceReduceKernelINS2_10policy_hubIijN4cuda3std3__44plusIiEEE10Policy1000EN6thrust24THRUST_300001_SM_1000_NS6detail15normal_iteratorINSD_10device_ptrIcEEEEjS9_iNS7_10__identityEEEvT0_PT3_T1_NS0_13GridEvenShareISN_EET2_T4_ --------------------------
	.section	.nv.shared._ZN3cub18CUB_300001_SM_10006detail6reduce18DeviceReduceKernelINS2_10policy_hubIijN4cuda3std3__44plusIiEEE10Policy1000EN6thrust24THRUST_300001_SM_1000_NS6detail15normal_iteratorINSD_10device_ptrIcEEEEjS9_iNS7_10__identityEEEvT0_PT3_T1_NS0_13GridEvenShareISN_EET2_T4_,"aw",@nobits
	.sectionflags	@""
	.align	4
.nv.shared._ZN3cub18CUB_300001_SM_10006detail6reduce18DeviceReduceKernelINS2_10policy_hubIijN4cuda3std3__44plusIiEEE10Policy1000EN6thrust24THRUST_300001_SM_1000_NS6detail15normal_iteratorINSD_10device_ptrIcEEEEjS9_iNS7_10__identityEEEvT0_PT3_T1_NS0_13GridEvenShareISN_EET2_T4_:
	.zero		1068


//--------------------- .nv.shared._ZN3cub18CUB_300001_SM_10006detail6reduce28DeviceReduceSingleTileKernelINS2_10policy_hubIijN4cuda3std3__44plusIiEEE10Policy1000EN6thrust24THRUST_300001_SM_1000_NS6detail15normal_iteratorINSD_10device_ptrIcEEEEPijS9_iiNS7_10__identityEEEvT0_T1_T2_T3_T4_T6_ --------------------------
	.section	.nv.shared._ZN3cub18CUB_300001_SM_10006detail6reduce28DeviceReduceSingleTileKernelINS2_10policy_hubIijN4cuda3std3__44plusIiEEE10Policy1000EN6thrust24THRUST_300001_SM_1000_NS6detail15normal_iteratorINSD_10device_ptrIcEEEEPijS9_iiNS7_10__identityEEEvT0_T1_T2_T3_T4_T6_,"aw",@nobits
	.sectionflags	@""
	.align	4
.nv.shared._ZN3cub18CUB_300001_SM_10006detail6reduce28DeviceReduceSingleTileKernelINS2_10policy_hubIijN4cuda3std3__44plusIiEEE10Policy1000EN6thrust24THRUST_300001_SM_1000_NS6detail15normal_iteratorINSD_10device_ptrIcEEEEPijS9_iiNS7_10__identityEEEvT0_T1_T2_T3_T4_T6_:
	.zero		1068


//--------------------- .nv.constant0._ZN3cub18CUB_300001_SM_10006detail6reduce28DeviceReduceSingleTileKernelINS2_10policy_hubIiyN4cuda3std3__44plusIiEEE10Policy1000EPiSC_iS9_iiNS7_10__identityEEEvT0_T1_T2_T3_T4_T6_ --------------------------
	.section	.nv.constant0._ZN3cub18CUB_300001_SM_10006detail6reduce28DeviceReduceSingleTileKernelINS2_10policy_hubIiyN4cuda3std3__44plusIiEEE10Policy1000EPiSC_iS9_iiNS7_10__identityEEEvT0_T1_T2_T3_T4_T6_,"a",@progbits
	.sectionflags	@""
	.align	4
.nv.constant0._ZN3cub18CUB_300001_SM_10006detail6reduce28DeviceReduceSingleTileKernelINS2_10policy_hubIiyN4cuda3std3__44plusIiEEE10Policy1000EPiSC_iS9_iiNS7_10__identityEEEvT0_T1_T2_T3_T4_T6_:
	.zero		925


//--------------------- .nv.constant0._ZN3cub18CUB_300001_SM_10006detail6reduce18DeviceReduceKernelINS2_10policy_hubIiyN4cuda3std3__44plusIiEEE10Policy1000EN6thrust24THRUST_300001_SM_1000_NS6detail15normal_iteratorINSD_10device_ptrIcEEEEyS9_iNS7_10__identityEEEvT0_PT3_T1_NS0_13GridEvenShareISN_EET2_T4_ --------------------------
	.section	.nv.constant0._ZN3cub18CUB_300001_SM_10006detail6reduce18DeviceReduceKernelINS2_10policy_hubIiyN4cuda3std3__44plusIiEEE10Policy1000EN6thrust24THRUST_300001_SM_1000_NS6detail15normal_iteratorINSD_10device_ptrIcEEEEyS9_iNS7_10__identityEEEvT0_PT3_T1_NS0_13GridEvenShareISN_EET2_T4_,"a",@progbits
	.sectionflags	@""
	.align	4
.nv.constant0._ZN3cub18CUB_300001_SM_10006detail6reduce18DeviceReduceKernelINS2_10policy_hubIiyN4cuda3std3__44plusIiEEE10Policy1000EN6thrust24THRUST_300001_SM_1000_NS6detail15normal_iteratorINSD_10device_ptrIcEEEEyS9_iNS7_10__identityEEEvT0_PT3_T1_NS0_13GridEvenShareISN_EET2_T4_:
	.zero		994


//--------------------- .nv.constant0._ZN3cub18CUB_300001_SM_10006detail6reduce28DeviceReduceSingleTileKernelINS2_10policy_hubIiyN4cuda3std3__44plusIiEEE10Policy1000EN6thrust24THRUST_300001_SM_1000_NS6detail15normal_iteratorINSD_10device_ptrIcEEEEPiyS9_iiNS7_10__identityEEEvT0_T1_T2_T3_T4_T6_ --------------------------
	.section	.nv.constant0._ZN3cub18CUB_300001_SM_10006detail6reduce28DeviceReduceSingleTileKernelINS2_10policy_hubIiyN4cuda3std3__44plusIiEEE10Policy1000EN6thrust24THRUST_300001_SM_1000_NS6detail15normal_iteratorINSD_10device_ptrIcEEEEPiyS9_iiNS7_10__identityEEEvT0_T1_T2_T3_T4_T6_,"a",@progbits
	.sectionflags	@""
	.align	4
.nv.constant0._ZN3cub18CUB_300001_SM_10006detail6reduce28DeviceReduceSingleTileKernelINS2_10policy_hubIiyN4cuda3std3__44plusIiEEE10Policy1000EN6thrust24THRUST_300001_SM_1000_NS6detail15normal_iteratorINSD_10device_ptrIcEEEEPiyS9_iiNS7_10__identityEEEvT0_T1_T2_T3_T4_T6_:
	.zero		929


//--------------------- .nv.constant0._ZN3cub18CUB_300001_SM_10006detail6reduce28DeviceReduceSingleTileKernelINS2_10policy_hubIijN4cuda3std3__44plusIiEEE10Policy1000EPiSC_iS9_iiNS7_10__identityEEEvT0_T1_T2_T3_T4_T6_ --------------------------
	.section	.nv.constant0._ZN3cub18CUB_300001_SM_10006detail6reduce28DeviceReduceSingleTileKernelINS2_10policy_hubIijN4cuda3std3__44plusIiEEE10Policy1000EPiSC_iS9_iiNS7_10__identityEEEvT0_T1_T2_T3_T4_T6_,"a",@progbits
	.sectionflags	@""
	.align	4
.nv.constant0._ZN3cub18CUB_300001_SM_10006detail6reduce28DeviceReduceSingleTileKernelINS2_10policy_hubIijN4cuda3std3__44plusIiEEE10Policy1000EPiSC_iS9_iiNS7_10__identityEEEvT0_T1_T2_T3_T4_T6_:
	.zero		925


//--------------------- .nv.constant0._ZN3cub18CUB_300001_SM_10006detail6reduce18DeviceReduceKernelINS2_10policy_hubIijN4cuda3std3__44plusIiEEE10Policy1000EN6thrust24THRUST_300001_SM_1000_NS6detail15normal_iteratorINSD_10device_ptrIcEEEEjS9_iNS7_10__identityEEEvT0_PT3_T1_NS0_13GridEvenShareISN_EET2_T4_ --------------------------
	.section	.nv.constant0._ZN3cub18CUB_300001_SM_10006detail6reduce18DeviceReduceKernelINS2_10policy_hubIijN4cuda3std3__44plusIiEEE10Policy1000EN6thrust24THRUST_300001_SM_1000_NS6detail15normal_iteratorINSD_10device_ptrIcEEEEjS9_iNS7_10__identityEEEvT0_PT3_T1_NS0_13GridEvenShareISN_EET2_T4_,"a",@progbits
	.sectionflags	@""
	.align	4
.nv.constant0._ZN3cub18CUB_300001_SM_10006detail6reduce18DeviceReduceKernelINS2_10policy_hubIijN4cuda3std3__44plusIiEEE10Policy1000EN6thrust24THRUST_300001_SM_1000_NS6detail15normal_iteratorINSD_10device_ptrIcEEEEjS9_iNS7_10__identityEEEvT0_PT3_T1_NS0_13GridEvenShareISN_EET2_T4_:
	.zero		958


//--------------------- .nv.constant0._ZN3cub18CUB_300001_SM_10006detail6reduce28DeviceReduceSingleTileKernelINS2_10policy_hubIijN4cuda3std3__44plusIiEEE10Policy1000EN6thrust24THRUST_300001_SM_1000_NS6detail15normal_iteratorINSD_10device_ptrIcEEEEPijS9_iiNS7_10__identityEEEvT0_T1_T2_T3_T4_T6_ --------------------------
	.section	.nv.constant0._ZN3cub18CUB_300001_SM_10006detail6reduce28DeviceReduceSingleTileKernelINS2_10policy_hubIijN4cuda3std3__44plusIiEEE10Policy1000EN6thrust24THRUST_300001_SM_1000_NS6detail15normal_iteratorINSD_10device_ptrIcEEEEPijS9_iiNS7_10__identityEEEvT0_T1_T2_T3_T4_T6_,"a",@progbits
	.sectionflags	@""
	.align	4
.nv.constant0._ZN3cub18CUB_300001_SM_10006detail6reduce28DeviceReduceSingleTileKernelINS2_10policy_hubIijN4cuda3std3__44plusIiEEE10Policy1000EN6thrust24THRUST_300001_SM_1000_NS6detail15normal_iteratorINSD_10device_ptrIcEEEEPijS9_iiNS7_10__identityEEEvT0_T1_T2_T3_T4_T6_:
	.zero		925


//--------------------- .nv.constant0._ZN3cub18CUB_300001_SM_10006detail9transform16transform_kernelINS2_10policy_hubILb1EN4cuda3std3__45tupleIJN6thrust24THRUST_300001_SM_1000_NS6detail15normal_iteratorINSA_10device_ptrIcEEEESF_EEEE10policy1000El14sequence_matchSF_JPcSK_EEEvT0_iT1_T2_DpNS2_10kernel_argIT3_EE --------------------------
	.section	.nv.constant0._ZN3cub18CUB_300001_SM_10006detail9transform16transform_kernelINS2_10policy_hubILb1EN4cuda3std3__45tupleIJN6thrust24THRUST_300001_SM_1000_NS6detail15normal_iteratorINSA_10device_ptrIcEEEESF_EEEE10policy1000El14sequence_matchSF_JPcSK_EEEvT0_iT1_T2_DpNS2_10kernel_argIT3_EE,"a",@progbits
	.sectionflags	@""
	.align	4
.nv.constant0._ZN3cub18CUB_300001_SM_10006detail9transform16transform_kernelINS2_10policy_hubILb1EN4cuda3std3__45tupleIJN6thrust24THRUST_300001_SM_1000_NS6detail15normal_iteratorINSA_10device_ptrIcEEEESF_EEEE10policy1000El14sequence_matchSF_JPcSK_EEEvT0_iT1_T2_DpNS2_10kernel_argIT3_EE:
	.zero		952


//--------------------- .nv.constant0._ZN3cub18CUB_300001_SM_10006detail9transform16transform_kernelINS2_10policy_hubILb1EN4cuda3std3__45tupleIJN6thrust24THRUST_300001_SM_1000_NS6detail15normal_iteratorINSA_10device_ptrIcEEEESF_EEEE10policy1000Ei14sequence_matchSF_JPcSK_EEEvT0_iT1_T2_DpNS2_10kernel_argIT3_EE --------------------------
	.section	.nv.constant0._ZN3cub18CUB_300001_SM_10006detail9transform16transform_kernelINS2_10policy_hubILb1EN4cuda3std3__45tupleIJN6thrust24THRUST_300001_SM_1000_NS6detail15normal_iteratorINSA_10device_ptrIcEEEESF_EEEE10policy1000Ei14sequence_matchSF_JPcSK_EEEvT0_iT1_T2_DpNS2_10kernel_argIT3_EE,"a",@progbits
	.sectionflags	@""
	.align	4
.nv.constant0._ZN3cub18CUB_300001_SM_10006detail9transform16transform_kernelINS2_10policy_hubILb1EN4cuda3std3__45tupleIJN6thrust24THRUST_300001_SM_1000_NS6detail15normal_iteratorINSA_10device_ptrIcEEEESF_EEEE10policy1000Ei14sequence_matchSF_JPcSK_EEEvT0_iT1_T2_DpNS2_10kernel_argIT3_EE:
	.zero		952


//--------------------- .nv.constant0._ZN3cub18CUB_300001_SM_10006detail8for_each13static_kernelINS2_12policy_hub_t12policy_500_tEmN6thrust24THRUST_300001_SM_1000_NS8cuda_cub20__uninitialized_fill7functorINS7_10device_ptrIcEEcEEEEvT0_T1_ --------------------------
	.section	.nv.constant0._ZN3cub18CUB_300001_SM_10006detail8for_each13static_kernelINS2_12policy_hub_t12policy_500_tEmN6thrust24THRUST_300001_SM_1000_NS8cuda_cub20__uninitialized_fill7functorINS7_10device_ptrIcEEcEEEEvT0_T1_,"a",@progbits
	.sectionflags	@""
	.align	4
.nv.constant0._ZN3cub18CUB_300001_SM_10006detail8for_each13static_kernelINS2_12policy_hub_t12policy_500_tEmN6thrust24THRUST_300001_SM_1000_NS8cuda_cub20__uninitialized_fill7functorINS7_10device_ptrIcEEcEEEEvT0_T1_:
	.zero		920


//--------------------- .nv.constant0._ZN3cub18CUB_300001_SM_10006detail11EmptyKernelIvEEvv --------------------------
	.section	.nv.constant0._ZN3cub18CUB_300001_SM_10006detail11EmptyKernelIvEEvv,"a",@progbits
	.sectionflags	@""
	.align	4
.nv.constant0._ZN3cub18CUB_300001_SM_10006detail11EmptyKernelIvEEvv:
	.zero		896


//--------------------- SYMBOLS --------------------------

	.type		.nv.reservedSmem.offset0,@object
	.size		.nv.reservedSmem.offset0,0x4
	.type		.nv.reservedSmem.cap,@object
	.size		.nv.reservedSmem.cap,0x4
